def matmul_kernel(
    a_ptr,
    b_ptr,
    c_ptr,
    M,
    N,
    K,
    stride_am,
    stride_ak,
    stride_bk,
    stride_bn,
    stride_cm,
    stride_cn,
    BLOCK_M: tl.constexpr,
    BLOCK_N: tl.constexpr,
    BLOCK_K: tl.constexpr,
    GROUP_M: tl.constexpr,
):
    pid = tl.program_id(axis=0)
    num_pid_m = tl.cdiv(M, BLOCK_M)
    num_pid_n = tl.cdiv(N, BLOCK_N)
    num_pid_in_group = GROUP_M * num_pid_n
    group_id = pid // num_pid_in_group
    first_pid_m = group_id * GROUP_M
    group_size_m = min(num_pid_m - first_pid_m, GROUP_M)
    pid_m = first_pid_m + ((pid % num_pid_in_group) % group_size_m)
    pid_n = (pid % num_pid_in_group) // group_size_m

    offs_am = (pid_m * BLOCK_M + tl.arange(0, BLOCK_M)) % M
    offs_bn = (pid_n * BLOCK_N + tl.arange(0, BLOCK_N)) % N
    offs_k = tl.arange(0, BLOCK_K)
    a_ptrs = a_ptr + offs_am[:, None] * stride_am + offs_k[None, :] * stride_ak
    b_ptrs = b_ptr + offs_k[:, None] * stride_bk + offs_bn[None, :] * stride_bn

    acc = tl.zeros((BLOCK_M, BLOCK_N), dtype=tl.float32)
    for kk in range(0, tl.cdiv(K, BLOCK_K)):
        a = tl.load(a_ptrs, mask=offs_k[None, :] < K - kk * BLOCK_K, other=0.0)
        b = tl.load(b_ptrs, mask=offs_k[:, None] < K - kk * BLOCK_K, other=0.0)
        acc = tl.dot(a, b, acc)
        a_ptrs += BLOCK_K * stride_ak
        b_ptrs += BLOCK_K * stride_bk

    c = acc.to(c_ptr.dtype.element_ty)
    offs_cm = pid_m * BLOCK_M + tl.arange(0, BLOCK_M)
    offs_cn = pid_n * BLOCK_N + tl.arange(0, BLOCK_N)
    c_ptrs = c_ptr + offs_cm[:, None] * stride_cm + offs_cn[None, :] * stride_cn
    mask = (offs_cm[:, None] < M) & (offs_cn[None, :] < N)
    tl.store(c_ptrs, c, mask=mask)

# config = {"BLOCK_K": 256, "BLOCK_M": 32, "BLOCK_N": 64, "GROUP_M": 8, "arch": "sm_100", "dtype": "fp16", "num_ctas": 1, "num_stages": 3, "num_warps": 4}
# arch = sm_100


// ===== COMPILED SASS (sm_100a) =====

	.target	sm_100a

	.elftype	@"ET_EXEC"


//--------------------- .note.nv.tkinfo           --------------------------
	.section	.note.nv.tkinfo,"",@"SHT_NOTE"
	.sectionflags	@"SHF_NOTE_NV_TKINFO"
	.tkinfo
        /*0018*/ 	.word	0x00000081
        /*0030*/ 	.string	""
        /*0030*/ 	.string	"ptxas-blackwell"
        /*0030*/ 	.string	"Cuda compilation tools, release 12.9, V12.9.86"
        /*0030*/ 	.string	"Build cuda_12.9.r12.9/compiler.36037853_0"
        /*0030*/ 	.string	"-v  -suppress-debug-info  -lineinfo  -arch sm_100a "



//--------------------- .note.nv.cuver            --------------------------
	.section	.note.nv.cuver,"",@"SHT_NOTE"
	.sectionflags	@"SHF_NOTE_NV_CUVER"
        /*0018*/ 	.short	0x0001
        /*001a*/ 	.short	0x0064
        /*001c*/ 	.short	0x0001
        /*001e*/ 	.short	0x0000
        /*0020*/ 	.short	0x0001
        /*0022*/ 	.short	0x0000


//--------------------- .nv.info                  --------------------------
	.section	.nv.info,"",@"SHT_CUDA_INFO"
	.align	4


	//----- nvinfo : EIATTR_REGCOUNT
	.align		4
        /*0000*/ 	.byte	0x04, 0x2f
        /*0002*/ 	.short	(.L_1 - .L_0)
	.align		4
.L_0:
        /*0004*/ 	.word	index@(matmul_kernel)
        /*0008*/ 	.word	0x00000020


	//----- nvinfo : EIATTR_FRAME_SIZE
	.align		4
.L_1:
        /*000c*/ 	.byte	0x04, 0x11
        /*000e*/ 	.short	(.L_3 - .L_2)
	.align		4
.L_2:
        /*0010*/ 	.word	index@(matmul_kernel)
        /*0014*/ 	.word	0x00000ee0


	//----- nvinfo : EIATTR_MIN_STACK_SIZE
	.align		4
.L_3:
        /*0018*/ 	.byte	0x04, 0x12
        /*001a*/ 	.short	(.L_5 - .L_4)
	.align		4
.L_4:
        /*001c*/ 	.word	index@(matmul_kernel)
        /*0020*/ 	.word	0x00000ee0
.L_5:


//--------------------- .nv.info.matmul_kernel    --------------------------
	.section	.nv.info.matmul_kernel,"",@"SHT_CUDA_INFO"
	.sectionflags	@""
	.align	4


	//----- nvinfo : EIATTR_CUDA_API_VERSION
	.align		4
        /*0000*/ 	.byte	0x04, 0x37
        /*0002*/ 	.short	(.L_7 - .L_6)
.L_6:
        /*0004*/ 	.word	0x00000081


	//----- nvinfo : EIATTR_KPARAM_INFO
	.align		4
.L_7:
        /*0008*/ 	.byte	0x04, 0x17
        /*000a*/ 	.short	(.L_9 - .L_8)
.L_8:
        /*000c*/ 	.word	0x00000000
        /*0010*/ 	.short	0x000d
        /*0012*/ 	.short	0x0048
        /*0014*/ 	.byte	0x00, 0xf4, 0x21, 0x00


	//----- nvinfo : EIATTR_KPARAM_INFO
	.align		4
.L_9:
        /*0018*/ 	.byte	0x04, 0x17
        /*001a*/ 	.short	(.L_11 - .L_10)
.L_10:
        /*001c*/ 	.word	0x00000000
        /*0020*/ 	.short	0x000c
        /*0022*/ 	.short	0x0040
        /*0024*/ 	.byte	0x00, 0xf4, 0x21, 0x00


	//----- nvinfo : EIATTR_KPARAM_INFO
	.align		4
.L_11:
        /*0028*/ 	.byte	0x04, 0x17
        /*002a*/ 	.short	(.L_13 - .L_12)
.L_12:
        /*002c*/ 	.word	0x00000000
        /*0030*/ 	.short	0x000b
        /*0032*/ 	.short	0x0038
        /*0034*/ 	.byte	0x00, 0xf0, 0x11, 0x00


	//----- nvinfo : EIATTR_KPARAM_INFO
	.align		4
.L_13:
        /*0038*/ 	.byte	0x04, 0x17
        /*003a*/ 	.short	(.L_15 - .L_14)
.L_14:
        /*003c*/ 	.word	0x00000000
        /*0040*/ 	.short	0x000a
        /*0042*/ 	.short	0x0034
        /*0044*/ 	.byte	0x00, 0xf0, 0x11, 0x00


	//----- nvinfo : EIATTR_KPARAM_INFO
	.align		4
.L_15:
        /*0048*/ 	.byte	0x04, 0x17
        /*004a*/ 	.short	(.L_17 - .L_16)
.L_16:
        /*004c*/ 	.word	0x00000000
        /*0050*/ 	.short	0x0009
        /*0052*/ 	.short	0x0030
        /*0054*/ 	.byte	0x00, 0xf0, 0x11, 0x00


	//----- nvinfo : EIATTR_KPARAM_INFO
	.align		4
.L_17:
        /*0058*/ 	.byte	0x04, 0x17
        /*005a*/ 	.short	(.L_19 - .L_18)
.L_18:
        /*005c*/ 	.word	0x00000000
        /*0060*/ 	.short	0x0008
        /*0062*/ 	.short	0x002c
        /*0064*/ 	.byte	0x00, 0xf0, 0x11, 0x00


	//----- nvinfo : EIATTR_KPARAM_INFO
	.align		4
.L_19:
        /*0068*/ 	.byte	0x04, 0x17
        /*006a*/ 	.short	(.L_21 - .L_20)
.L_20:
        /*006c*/ 	.word	0x00000000
        /*0070*/ 	.short	0x0007
        /*0072*/ 	.short	0x0028
        /*0074*/ 	.byte	0x00, 0xf0, 0x11, 0x00


	//----- nvinfo : EIATTR_KPARAM_INFO
	.align		4
.L_21:
        /*0078*/ 	.byte	0x04, 0x17
        /*007a*/ 	.short	(.L_23 - .L_22)
.L_22:
        /*007c*/ 	.word	0x00000000
        /*0080*/ 	.short	0x0006
        /*0082*/ 	.short	0x0024
        /*0084*/ 	.byte	0x00, 0xf0, 0x11, 0x00


	//----- nvinfo : EIATTR_KPARAM_INFO
	.align		4
.L_23:
        /*0088*/ 	.byte	0x04, 0x17
        /*008a*/ 	.short	(.L_25 - .L_24)
.L_24:
        /*008c*/ 	.word	0x00000000
        /*0090*/ 	.short	0x0005
        /*0092*/ 	.short	0x0020
        /*0094*/ 	.byte	0x00, 0xf0, 0x11, 0x00


	//----- nvinfo : EIATTR_KPARAM_INFO
	.align		4
.L_25:
        /*0098*/ 	.byte	0x04, 0x17
        /*009a*/ 	.short	(.L_27 - .L_26)
.L_26:
        /*009c*/ 	.word	0x00000000
        /*00a0*/ 	.short	0x0004
        /*00a2*/ 	.short	0x001c
        /*00a4*/ 	.byte	0x00, 0xf0, 0x11, 0x00


	//----- nvinfo : EIATTR_KPARAM_INFO
	.align		4
.L_27:
        /*00a8*/ 	.byte	0x04, 0x17
        /*00aa*/ 	.short	(.L_29 - .L_28)
.L_28:
        /*00ac*/ 	.word	0x00000000
        /*00b0*/ 	.short	0x0003
        /*00b2*/ 	.short	0x0018
        /*00b4*/ 	.byte	0x00, 0xf0, 0x11, 0x00


	//----- nvinfo : EIATTR_KPARAM_INFO
	.align		4
.L_29:
        /*00b8*/ 	.byte	0x04, 0x17
        /*00ba*/ 	.short	(.L_31 - .L_30)
.L_30:
        /*00bc*/ 	.word	0x00000000
        /*00c0*/ 	.short	0x0002
        /*00c2*/ 	.short	0x0010
        /*00c4*/ 	.byte	0x00, 0xf4, 0x21, 0x00


	//----- nvinfo : EIATTR_KPARAM_INFO
	.align		4
.L_31:
        /*00c8*/ 	.byte	0x04, 0x17
        /*00ca*/ 	.short	(.L_33 - .L_32)
.L_32:
        /*00cc*/ 	.word	0x00000000
        /*00d0*/ 	.short	0x0001
        /*00d2*/ 	.short	0x0008
        /*00d4*/ 	.byte	0x00, 0xf4, 0x21, 0x00


	//----- nvinfo : EIATTR_KPARAM_INFO
	.align		4
.L_33:
        /*00d8*/ 	.byte	0x04, 0x17
        /*00da*/ 	.short	(.L_35 - .L_34)
.L_34:
        /*00dc*/ 	.word	0x00000000
        /*00e0*/ 	.short	0x0000
        /*00e2*/ 	.short	0x0000
        /*00e4*/ 	.byte	0x00, 0xf4, 0x21, 0x00


	//----- nvinfo : EIATTR_SPARSE_MMA_MASK
	.align		4
.L_35:
        /*00e8*/ 	.byte	0x03, 0x50
        /*00ea*/ 	.short	0x0000


	//----- nvinfo : EIATTR_MAXREG_COUNT
	.align		4
        /*00ec*/ 	.byte	0x03, 0x1b
        /*00ee*/ 	.short	0x00ff


	//----- nvinfo : EIATTR_NUM_BARRIERS
	.align		4
        /*00f0*/ 	.byte	0x02, 0x4c
        /*00f2*/ 	.byte	0x01
	.zero		1


	//----- nvinfo : EIATTR_ANNOTATIONS
	.align		4
        /*00f4*/ 	.byte	0x04, 0x55
        /*00f6*/ 	.short	(.L_37 - .L_36)


	//   ....[0]....
.L_36:
        /*00f8*/ 	.word	0x00000001
        /*00fc*/ 	.byte	0xb0, 0x05, 0x00, 0x00, 0x01, 0x00, 0x00, 0x00, 0xe0, 0x05, 0x00, 0x00, 0x01, 0x00, 0x00, 0x00
        /* <DEDUP_REMOVED lines=1649> */
        /*681c*/ 	.byte	0xc0, 0xb1, 0x01, 0x00


	//----- nvinfo : EIATTR_VRC_CTA_INIT_COUNT
	.align		4
.L_37:
        /*6820*/ 	.byte	0x02, 0x4a
	.zero		1
	.zero		1


	//----- nvinfo : EIATTR_EXIT_INSTR_OFFSETS
	.align		4
        /*6824*/ 	.byte	0x04, 0x1c
        /*6826*/ 	.short	(.L_39 - .L_38)


	//   ....[0]....
.L_38:
        /*6828*/ 	.word	0x0001bb20


	//   ....[1]....
        /*682c*/ 	.word	0x0001bb50


	//----- nvinfo : EIATTR_REQNTID
	.align		4
.L_39:
        /*6830*/ 	.byte	0x04, 0x10
        /*6832*/ 	.short	(.L_41 - .L_40)
.L_40:
        /*6834*/ 	.word	0x00000080
        /*6838*/ 	.word	0x00000001
        /*683c*/ 	.word	0x00000001


	//----- nvinfo : EIATTR_CBANK_PARAM_SIZE
	.align		4
.L_41:
        /*6840*/ 	.byte	0x03, 0x19
        /*6842*/ 	.short	0x0050


	//----- nvinfo : EIATTR_PARAM_CBANK
	.align		4
        /*6844*/ 	.byte	0x04, 0x0a
        /*6846*/ 	.short	(.L_43 - .L_42)
	.align		4
.L_42:
        /*6848*/ 	.word	index@(.nv.constant0.matmul_kernel)
        /*684c*/ 	.short	0x0380
        /*684e*/ 	.short	0x0050


	//----- nvinfo : EIATTR_SW_WAR
	.align		4
.L_43:
        /*6850*/ 	.byte	0x04, 0x36
        /*6852*/ 	.short	(.L_45 - .L_44)
.L_44:
        /*6854*/ 	.word	0x00000008
.L_45:


//--------------------- .nv.compat                --------------------------
	.section	.nv.compat,"",@"SHT_CUDA_COMPAT_INFO"
	.align	4
        /*0000*/ 	.byte	0x02, 0x02, 0x01, 0x00, 0x02, 0x05, 0x05, 0x00, 0x02, 0x03, 0x00, 0x00, 0x02, 0x06, 0x01, 0x00


//--------------------- .nv.callgraph             --------------------------
	.section	.nv.callgraph,"",@"SHT_CUDA_CALLGRAPH"
	.align	4
	.sectionentsize	8
	.align		4
        /*0000*/ 	.word	0x00000000
	.align		4
        /*0004*/ 	.word	0xffffffff
	.align		4
        /*0008*/ 	.word	0x00000000
	.align		4
        /*000c*/ 	.word	0xfffffffe
	.align		4
        /*0010*/ 	.word	0x00000000
	.align		4
        /*0014*/ 	.word	0xfffffffd
	.align		4
        /*0018*/ 	.word	0x00000000
	.align		4
        /*001c*/ 	.word	0xfffffffc


//--------------------- .text.matmul_kernel       --------------------------
	.section	.text.matmul_kernel,"ax",@progbits
	.align	128
        .global         matmul_kernel
        .type           matmul_kernel,@function
        .size           matmul_kernel,(.L_x_4 - matmul_kernel)
        .other          matmul_kernel,@"STO_CUDA_ENTRY STV_DEFAULT"
matmul_kernel:
.text.matmul_kernel:
[----:B------:R-:W0:Y:S08]  /*0000*/  LDC R1, c[0x0][0x37c] ;  /* 0x0000df00ff017b82 */ /* 0x000e300000000800 */
[----:B------:R-:W1:Y:S01]  /*0010*/  LDC.64 R2, c[0x0][0x398] ;  /* 0x0000e600ff027b82 */ /* 0x000e620000000a00 */
[----:B------:R-:W2:Y:S01]  /*0020*/  S2R R15, SR_TID.X ;  /* 0x00000000000f7919 */ /* 0x000ea20000002100 */
[----:B------:R-:W3:Y:S01]  /*0030*/  LDCU UR4, c[0x0][0x3a0] ;  /* 0x00007400ff0477ac */ /* 0x000ee20008000800 */
[----:B0-----:R-:W-:Y:S01]  /*0040*/  VIADD R1, R1, 0xfffff120 ;  /* 0xfffff12001017836 */ /* 0x001fe20000000000 */
[----:B------:R-:W-:Y:S01]  /*0050*/  UMOV UR5, 0x400 ;  /* 0x0000040000057882 */ /* 0x000fe20000000000 */
[----:B------:R-:W0:Y:S03]  /*0060*/  LDCU.64 UR8, c[0x0][0x358] ;  /* 0x00006b00ff0877ac */ /* 0x000e260008000a00 */
[----:B------:R-:W4:Y:S01]  /*0070*/  S2UR UR6, SR_CgaCtaId ;  /* 0x00000000000679c3 */ /* 0x000f220000008800 */
[----:B---3--:R-:W-:Y:S01]  /*0080*/  UIADD3 UR4, UPT, UPT, UR4, 0xff, URZ ;  /* 0x000000ff04047890 */ /* 0x008fe2000fffe0ff */
[----:B-1----:R-:W-:-:S03]  /*0090*/  VIADD R0, R3, 0x3f ;  /* 0x0000003f03007836 */ /* 0x002fc60000000000 */
[----:B------:R-:W-:Y:S02]  /*00a0*/  UISETP.GT.AND UP0, UPT, UR4, 0xff, UPT ;  /* 0x000000ff0400788c */ /* 0x000fe4000bf04270 */
[----:B------:R-:W-:Y:S01]  /*00b0*/  SHF.R.S32.HI R5, RZ, 0x1f, R0 ;  /* 0x0000001fff057819 */ /* 0x000fe20000011400 */
[----:B----4-:R-:W-:-:S03]  /*00c0*/  ULEA UR5, UR6, UR5, 0x18 ;  /* 0x0000000506057291 */ /* 0x010fc6000f8ec0ff */
[----:B------:R-:W-:-:S04]  /*00d0*/  LEA.HI R5, R5, R0, RZ, 0x6 ;  /* 0x0000000005057211 */ /* 0x000fc800078f30ff */
[----:B------:R-:W-:Y:S02]  /*00e0*/  SHF.R.S32.HI R0, RZ, 0x6, R5 ;  /* 0x00000006ff007819 */ /* 0x000fe40000011405 */
[----:B------:R-:W1:Y:S03]  /*00f0*/  S2R R5, SR_CTAID.X ;  /* 0x0000000000057919 */ /* 0x000e660000002500 */
[----:B------:R-:W-:-:S05]  /*0100*/  IMAD.SHL.U32 R0, R0, 0x8, RZ ;  /* 0x0000000800007824 */ /* 0x000fca00078e00ff */
[-C--:B------:R-:W-:Y:S02]  /*0110*/  IABS R9, R0.reuse ;  /* 0x0000000000097213 */ /* 0x080fe40000000000 */
[----:B------:R-:W-:Y:S02]  /*0120*/  IABS R12, R0 ;  /* 0x00000000000c7213 */ /* 0x000fe40000000000 */
[----:B------:R-:W3:Y:S08]  /*0130*/  I2F.RP R4, R9 ;  /* 0x0000000900047306 */ /* 0x000ef00000209400 */
[----:B---3--:R-:W3:Y:S01]  /*0140*/  MUFU.RCP R4, R4 ;  /* 0x0000000400047308 */ /* 0x008ee20000001000 */
[----:B-1----:R-:W-:Y:S01]  /*0150*/  IABS R10, R5 ;  /* 0x00000005000a7213 */ /* 0x002fe20000000000 */
[----:B---3--:R-:W-:-:S02]  /*0160*/  VIADD R6, R4, 0xffffffe ;  /* 0x0ffffffe04067836 */ /* 0x008fc40000000000 */
[----:B------:R-:W-:-:S04]  /*0170*/  IMAD.MOV R4, RZ, RZ, -R12 ;  /* 0x000000ffff047224 */ /* 0x000fc800078e0a0c */
[----:B------:R1:W3:Y:S02]  /*0180*/  F2I.FTZ.U32.TRUNC.NTZ R7, R6 ;  /* 0x0000000600077305 */ /* 0x0002e4000021f000 */
[----:B-1----:R-:W-:Y:S02]  /*0190*/  IMAD.MOV.U32 R6, RZ, RZ, RZ ;  /* 0x000000ffff067224 */ /* 0x002fe400078e00ff */
[----:B---3--:R-:W-:-:S04]  /*01a0*/  IMAD.MOV R8, RZ, RZ, -R7 ;  /* 0x000000ffff087224 */ /* 0x008fc800078e0a07 */
[----:B------:R-:W-:Y:S02]  /*01b0*/  IMAD R11, R8, R9, RZ ;  /* 0x00000009080b7224 */ /* 0x000fe400078e02ff */
[----:B------:R-:W-:Y:S02]  /*01c0*/  IMAD.MOV.U32 R8, RZ, RZ, R10 ;  /* 0x000000ffff087224 */ /* 0x000fe400078e000a */
[----:B------:R-:W-:-:S06]  /*01d0*/  IMAD.HI.U32 R7, R7, R11, R6 ;  /* 0x0000000b07077227 */ /* 0x000fcc00078e0006 */
[----:B------:R-:W-:-:S04]  /*01e0*/  IMAD.HI.U32 R7, R7, R8, RZ ;  /* 0x0000000807077227 */ /* 0x000fc800078e00ff */
[----:B------:R-:W-:-:S05]  /*01f0*/  IMAD R4, R7, R4, R8 ;  /* 0x0000000407047224 */ /* 0x000fca00078e0208 */
[----:B------:R-:W-:-:S13]  /*0200*/  ISETP.GT.U32.AND P1, PT, R9, R4, PT ;  /* 0x000000040900720c */ /* 0x000fda0003f24070 */
[----:B------:R-:W-:Y:S02]  /*0210*/  @!P1 IMAD.IADD R4, R4, 0x1, -R9 ;  /* 0x0000000104049824 */ /* 0x000fe400078e0a09 */
[----:B------:R-:W-:Y:S01]  /*0220*/  @!P1 VIADD R7, R7, 0x1 ;  /* 0x0000000107079836 */ /* 0x000fe20000000000 */
[----:B------:R-:W-:Y:S02]  /*0230*/  ISETP.NE.AND P1, PT, R0, RZ, PT ;  /* 0x000000ff0000720c */ /* 0x000fe40003f25270 */
[----:B------:R-:W-:Y:S02]  /*0240*/  ISETP.GE.U32.AND P0, PT, R4, R9, PT ;  /* 0x000000090400720c */ /* 0x000fe40003f06070 */
[----:B------:R-:W-:-:S04]  /*0250*/  LOP3.LUT R4, R5, R0, RZ, 0x3c, !PT ;  /* 0x0000000005047212 */ /* 0x000fc800078e3cff */
[----:B------:R-:W-:Y:S01]  /*0260*/  ISETP.GE.AND P2, PT, R4, RZ, PT ;  /* 0x000000ff0400720c */ /* 0x000fe20003f46270 */
[----:B------:R-:W-:-:S06]  /*0270*/  VIADD R4, R2, 0x1f ;  /* 0x0000001f02047836 */ /* 0x000fcc0000000000 */
[----:B------:R-:W-:-:S04]  /*0280*/  @P0 VIADD R7, R7, 0x1 ;  /* 0x0000000107070836 */ /* 0x000fc80000000000 */
[----:B------:R-:W-:Y:S01]  /*0290*/  IMAD.MOV.U32 R6, RZ, RZ, R7 ;  /* 0x000000ffff067224 */ /* 0x000fe200078e0007 */
[----:B------:R-:W-:-:S03]  /*02a0*/  SHF.R.S32.HI R7, RZ, 0x1f, R4 ;  /* 0x0000001fff077819 */ /* 0x000fc60000011404 */
[----:B------:R-:W-:Y:S01]  /*02b0*/  @!P2 IMAD.MOV R6, RZ, RZ, -R6 ;  /* 0x000000ffff06a224 */ /* 0x000fe200078e0a06 */
[----:B------:R-:W-:Y:S02]  /*02c0*/  @!P1 LOP3.LUT R6, RZ, R0, RZ, 0x33, !PT ;  /* 0x00000000ff069212 */ /* 0x000fe400078e33ff */
[----:B------:R-:W-:-:S03]  /*02d0*/  LEA.HI R7, R7, R4, RZ, 0x5 ;  /* 0x0000000407077211 */ /* 0x000fc600078f28ff */
[----:B------:R-:W-:Y:S02]  /*02e0*/  IMAD.SHL.U32 R4, R6, 0x8, RZ ;  /* 0x0000000806047824 */ /* 0x000fe400078e00ff */
[----:B------:R-:W-:-:S03]  /*02f0*/  IMAD.MOV R6, RZ, RZ, -R6 ;  /* 0x000000ffff067224 */ /* 0x000fc600078e0a06 */
[----:B------:R-:W-:Y:S01]  /*0300*/  LEA.HI.SX32 R7, R7, -R4, 0x1b ;  /* 0x8000000407077211 */ /* 0x000fe200078fdaff */
[----:B------:R-:W-:Y:S02]  /*0310*/  IMAD R13, R0, R6, R5 ;  /* 0x00000006000d7224 */ /* 0x000fe400078e0205 */
[----:B------:R-:W-:Y:S01]  /*0320*/  IMAD.MOV.U32 R6, RZ, RZ, RZ ;  /* 0x000000ffff067224 */ /* 0x000fe200078e00ff */
[----:B------:R-:W-:-:S04]  /*0330*/  VIMNMX R8, PT, PT, R7, 0x8, PT ;  /* 0x0000000807087848 */ /* 0x000fc80003fe0100 */
[-C--:B------:R-:W-:Y:S02]  /*0340*/  IABS R10, R8.reuse ;  /* 0x00000008000a7213 */ /* 0x080fe40000000000 */
[----:B------:R-:W-:Y:S02]  /*0350*/  IABS R0, R8 ;  /* 0x0000000800007213 */ /* 0x000fe40000000000 */
[----:B------:R-:W1:Y:S08]  /*0360*/  I2F.RP R9, R10 ;  /* 0x0000000a00097306 */ /* 0x000e700000209400 */
[----:B-1----:R-:W1:Y:S02]  /*0370*/  MUFU.RCP R9, R9 ;  /* 0x0000000900097308 */ /* 0x002e640000001000 */
[----:B-1----:R-:W-:-:S06]  /*0380*/  VIADD R7, R9, 0xffffffe ;  /* 0x0ffffffe09077836 */ /* 0x002fcc0000000000 */
[----:B------:R-:W1:Y:S02]  /*0390*/  F2I.FTZ.U32.TRUNC.NTZ R7, R7 ;  /* 0x0000000700077305 */ /* 0x000e64000021f000 */
[----:B-1----:R-:W-:-:S04]  /*03a0*/  IMAD.MOV R11, RZ, RZ, -R7 ;  /* 0x000000ffff0b7224 */ /* 0x002fc800078e0a07 */
[----:B------:R-:W-:Y:S01]  /*03b0*/  IMAD.MOV.U32 R5, RZ, RZ, R11 ;  /* 0x000000ffff057224 */ /* 0x000fe200078e000b */
[----:B------:R-:W-:-:S03]  /*03c0*/  IABS R11, R13 ;  /* 0x0000000d000b7213 */ /* 0x000fc60000000000 */
[----:B------:R-:W-:-:S04]  /*03d0*/  IMAD R5, R5, R10, RZ ;  /* 0x0000000a05057224 */ /* 0x000fc800078e02ff */
[----:B------:R-:W-:-:S04]  /*03e0*/  IMAD.HI.U32 R6, R7, R5, R6 ;  /* 0x0000000507067227 */ /* 0x000fc800078e0006 */
[----:B------:R-:W-:Y:S02]  /*03f0*/  IMAD.MOV R5, RZ, RZ, -R0 ;  /* 0x000000ffff057224 */ /* 0x000fe400078e0a00 */
[----:B------:R-:W-:Y:S01]  /*0400*/  IMAD.HI.U32 R0, R6, R11, RZ ;  /* 0x0000000b06007227 */ /* 0x000fe200078e00ff */
[----:B--2---:R-:W-:-:S03]  /*0410*/  SHF.R.U32.HI R6, RZ, 0x5, R15 ;  /* 0x00000005ff067819 */ /* 0x004fc6000001160f */
[----:B------:R-:W-:Y:S01]  /*0420*/  IMAD R5, R0, R5, R11 ;  /* 0x0000000500057224 */ /* 0x000fe200078e020b */
[----:B------:R-:W-:-:S04]  /*0430*/  SGXT.U32 R16, R6, 0x2 ;  /* 0x000000020610781a */ /* 0x000fc80000000000 */
[----:B------:R-:W-:Y:S02]  /*0440*/  ISETP.GT.U32.AND P1, PT, R10, R5, PT ;  /* 0x000000050a00720c */ /* 0x000fe40003f24070 */
[C---:B------:R-:W-:Y:S02]  /*0450*/  LOP3.LUT R6, R16.reuse, 0x4, RZ, 0xfc, !PT ;  /* 0x0000000410067812 */ /* 0x040fe400078efcff */
[C---:B------:R-:W-:Y:S02]  /*0460*/  LOP3.LUT R6, R16.reuse, 0x10, RZ, 0xfc, !PT ;  /* 0x0000001010067812 */ /* 0x040fe400078efcff */
[C---:B------:R-:W-:Y:S02]  /*0470*/  LOP3.LUT R6, R16.reuse, 0x1c, RZ, 0xfc, !PT ;  /* 0x0000001c10067812 */ /* 0x040fe400078efcff */
[C---:B------:R-:W-:Y:S02]  /*0480*/  LOP3.LUT R6, R16.reuse, 0x28, RZ, 0xfc, !PT ;  /* 0x0000002810067812 */ /* 0x040fe400078efcff */
[----:B------:R-:W-:-:S03]  /*0490*/  LOP3.LUT R6, R16, 0x34, RZ, 0xfc, !PT ;  /* 0x0000003410067812 */ /* 0x000fc600078efcff */
[----:B------:R-:W-:Y:S02]  /*04a0*/  @!P1 IMAD.IADD R5, R5, 0x1, -R10 ;  /* 0x0000000105059824 */ /* 0x000fe400078e0a0a */
[----:B------:R-:W-:Y:S01]  /*04b0*/  @!P1 VIADD R0, R0, 0x1 ;  /* 0x0000000100009836 */ /* 0x000fe20000000000 */
[----:B------:R-:W-:Y:S02]  /*04c0*/  ISETP.NE.AND P1, PT, R8, RZ, PT ;  /* 0x000000ff0800720c */ /* 0x000fe40003f25270 */
[----:B------:R-:W-:Y:S02]  /*04d0*/  ISETP.GE.U32.AND P0, PT, R5, R10, PT ;  /* 0x0000000a0500720c */ /* 0x000fe40003f06070 */
[----:B------:R-:W-:-:S04]  /*04e0*/  LOP3.LUT R5, R13, R8, RZ, 0x3c, !PT ;  /* 0x000000080d057212 */ /* 0x000fc800078e3cff */
[----:B------:R-:W-:-:S07]  /*04f0*/  ISETP.GE.AND P2, PT, R5, RZ, PT ;  /* 0x000000ff0500720c */ /* 0x000fce0003f46270 */
[----:B------:R-:W-:-:S06]  /*0500*/  @P0 VIADD R0, R0, 0x1 ;  /* 0x0000000100000836 */ /* 0x000fcc0000000000 */
[----:B------:R-:W-:Y:S01]  /*0510*/  @!P2 IMAD.MOV R0, RZ, RZ, -R0 ;  /* 0x000000ffff00a224 */ /* 0x000fe200078e0a00 */
[----:B------:R-:W-:-:S05]  /*0520*/  @!P1 LOP3.LUT R0, RZ, R8, RZ, 0x33, !PT ;  /* 0x00000008ff009212 */ /* 0x000fca00078e33ff */
[----:B------:R-:W-:Y:S02]  /*0530*/  IMAD.MOV R5, RZ, RZ, -R0 ;  /* 0x000000ffff057224 */ /* 0x000fe400078e0a00 */
[----:B------:R-:W-:Y:S02]  /*0540*/  IMAD.SHL.U32 R20, R0, 0x40, RZ ;  /* 0x0000004000147824 */ /* 0x000fe400078e00ff */
[----:B------:R-:W-:-:S04]  /*0550*/  IMAD R5, R8, R5, R13 ;  /* 0x0000000508057224 */ /* 0x000fc800078e020d */
[----:B------:R-:W-:Y:S01]  /*0560*/  IMAD.IADD R5, R4, 0x1, R5 ;  /* 0x0000000104057824 */ /* 0x000fe200078e0205 */
[----:B------:R-:W-:-:S05]  /*0570*/  LOP3.LUT R4, R15, 0x1f, RZ, 0xc0, !PT ;  /* 0x0000001f0f047812 */ /* 0x000fca00078ec0ff */
[----:B------:R-:W-:Y:S01]  /*0580*/  IMAD R14, R5, 0x20, R4 ;  /* 0x00000020050e7824 */ /* 0x000fe200078e0204 */
[C---:B------:R-:W-:Y:S02]  /*0590*/  LOP3.LUT R5, R16.reuse, 0x8, RZ, 0xfc, !PT ;  /* 0x0000000810057812 */ /* 0x040fe400078efcff */
[C---:B------:R-:W-:Y:S02]  /*05a0*/  LOP3.LUT R4, R16.reuse, 0xc, RZ, 0xfc, !PT ;  /* 0x0000000c10047812 */ /* 0x040fe400078efcff */
[----:B------:R1:W-:Y:S01]  /*05b0*/  STL [R1+0x880], R14 ;  /* 0x0008800e01007387 */ /* 0x0003e20000100800 */
[C---:B------:R-:W-:Y:S02]  /*05c0*/  LOP3.LUT R5, R16.reuse, 0x14, RZ, 0xfc, !PT ;  /* 0x0000001410057812 */ /* 0x040fe400078efcff */
[C---:B------:R-:W-:Y:S01]  /*05d0*/  LOP3.LUT R4, R16.reuse, 0x18, RZ, 0xfc, !PT ;  /* 0x0000001810047812 */ /* 0x040fe200078efcff */
[----:B------:R1:W-:Y:S01]  /*05e0*/  STL [R1+0x160], R20 ;  /* 0x0001601401007387 */ /* 0x0003e20000100800 */
[----:B------:R-:W-:-:S02]  /*05f0*/  LOP3.LUT R5, R16, 0x20, RZ, 0xfc, !PT ;  /* 0x0000002010057812 */ /* 0x000fc400078efcff */
[C---:B------:R-:W-:Y:S02]  /*0600*/  LOP3.LUT R4, R16.reuse, 0x24, RZ, 0xfc, !PT ;  /* 0x0000002410047812 */ /* 0x040fe400078efcff */
[C---:B------:R-:W-:Y:S02]  /*0610*/  LOP3.LUT R5, R16.reuse, 0x2c, RZ, 0xfc, !PT ;  /* 0x0000002c10057812 */ /* 0x040fe400078efcff */
[C---:B------:R-:W-:Y:S02]  /*0620*/  LOP3.LUT R4, R16.reuse, 0x30, RZ, 0xfc, !PT ;  /* 0x0000003010047812 */ /* 0x040fe400078efcff */
[C---:B------:R-:W-:Y:S02]  /*0630*/  LOP3.LUT R5, R16.reuse, 0x38, RZ, 0xfc, !PT ;  /* 0x0000003810057812 */ /* 0x040fe400078efcff */
[----:B------:R-:W-:Y:S01]  /*0640*/  LOP3.LUT R4, R16, 0x3c, RZ, 0xfc, !PT ;  /* 0x0000003c10047812 */ /* 0x000fe200078efcff */
[----:B01----:R-:W-:Y:S06]  /*0650*/  BRA.U UP0, `(.L_x_0) ;  /* 0x0000000100307547 */ /* 0x003fec000b800000 */
[C---:B------:R-:W-:Y:S01]  /*0660*/  IMAD.SHL.U32 R3, R15.reuse, 0x2, RZ ;  /* 0x000000020f037824 */ /* 0x040fe200078e00ff */
[C---:B------:R-:W-:Y:S01]  /*0670*/  LOP3.LUT R2, R15.reuse, 0x40, RZ, 0xc0, !PT ;  /* 0x000000400f027812 */ /* 0x040fe200078ec0ff */
[----:B------:R-:W-:Y:S01]  /*0680*/  IMAD.SHL.U32 R0, R15, 0x8, RZ ;  /* 0x000000080f007824 */ /* 0x000fe200078e00ff */
[----:B------:R-:W-:Y:S01]  /*0690*/  CS2R R8, SRZ ;  /* 0x0000000000087805 */ /* 0x000fe2000001ff00 */
[----:B------:R-:W-:Y:S01]  /*06a0*/  IMAD.MOV.U32 R6, RZ, RZ, RZ ;  /* 0x000000ffff067224 */ /* 0x000fe200078e00ff */
[----:B------:R-:W-:Y:S01]  /*06b0*/  STL [R1+0x87c], R3 ;  /* 0x00087c0301007387 */ /* 0x000fe20000100800 */
[----:B------:R-:W-:-:S03]  /*06c0*/  CS2R R4, SRZ ;  /* 0x0000000000047805 */ /* 0x000fc6000001ff00 */
[----:B------:R0:W-:Y:S04]  /*06d0*/  STL [R1+0x888], R0 ;  /* 0x0008880001007387 */ /* 0x0001e80000100800 */
[----:B------:R1:W-:Y:S01]  /*06e0*/  STL [R1+0x884], R2 ;  /* 0x0008840201007387 */ /* 0x0003e20000100800 */
[----:B0-----:R-:W-:Y:S01]  /*06f0*/  IMAD.MOV.U32 R0, RZ, RZ, RZ ;  /* 0x000000ffff007224 */ /* 0x001fe200078e00ff */
[----:B-1----:R-:W-:Y:S01]  /*0700*/  CS2R R2, SRZ ;  /* 0x0000000000027805 */ /* 0x002fe2000001ff00 */
[----:B------:R-:W-:Y:S06]  /*0710*/  BRA `(.L_x_1) ;  /* 0x000001a800887947 */ /* 0x000fec0003800000 */
.L_x_0:
[----:B------:R-:W-:Y:S01]  /*0720*/  IABS R0, R2 ;  /* 0x0000000200007213 */ /* 0x000fe20000000000 */
[C---:B------:R-:W-:Y:S01]  /*0730*/  VIADD R12, R20.reuse, 0x3b ;  /* 0x0000003b140c7836 */ /* 0x040fe20000000000 */
[----:B------:R-:W-:Y:S01]  /*0740*/  IABS R10, R3 ;  /* 0x00000003000a7213 */ /* 0x000fe20000000000 */
[----:B------:R-:W-:Y:S01]  /*0750*/  VIADD R19, R20, 0x39 ;  /* 0x0000003914137836 */ /* 0x000fe20000000000 */
[----:B------:R-:W0:Y:S01]  /*0760*/  I2F.RP R8, R0 ;  /* 0x0000000000087306 */ /* 0x000e220000209400 */
[----:B------:R-:W-:Y:S01]  /*0770*/  IABS R7, R14 ;  /* 0x0000000e00077213 */ /* 0x000fe20000000000 */
[----:B------:R-:W1:Y:S01]  /*0780*/  LDCU UR6, c[0x0][0x3a8] ;  /* 0x00007500ff0677ac */ /* 0x000e620008000800 */
[----:B------:R-:W-:Y:S02]  /*0790*/  ISETP.GE.AND P5, PT, R14, RZ, PT ;  /* 0x000000ff0e00720c */ /* 0x000fe40003fa6270 */
[----:B------:R-:W-:Y:S01]  /*07a0*/  ISETP.NE.AND P3, PT, R2, RZ, PT ;  /* 0x000000ff0200720c */ /* 0x000fe20003f65270 */
[----:B------:R-:W2:Y:S02]  /*07b0*/  LDCU.128 UR12, c[0x0][0x380] ;  /* 0x00007000ff0c77ac */ /* 0x000ea40008000c00 */
[----:B------:R-:W3:Y:S01]  /*07c0*/  I2F.RP R6, R10 ;  /* 0x0000000a00067306 */ /* 0x000ee20000209400 */
[----:B------:R-:W4:Y:S07]  /*07d0*/  LDCU UR7, c[0x0][0x3a4] ;  /* 0x00007480ff0777ac */ /* 0x000f2e0008000800 */
[----:B0-----:R-:W0:Y:S08]  /*07e0*/  MUFU.RCP R8, R8 ;  /* 0x0000000800087308 */ /* 0x001e300000001000 */
[----:B---3--:R-:W-:Y:S01]  /*07f0*/  MUFU.RCP R6, R6 ;  /* 0x0000000600067308 */ /* 0x008fe20000001000 */
[----:B0-----:R-:W-:-:S07]  /*0800*/  VIADD R4, R8, 0xffffffe ;  /* 0x0ffffffe08047836 */ /* 0x001fce0000000000 */
[----:B------:R0:W3:Y:S02]  /*0810*/  F2I.FTZ.U32.TRUNC.NTZ R5, R4 ;  /* 0x0000000400057305 */ /* 0x0000e4000021f000 */
[----:B0-----:R-:W-:Y:S02]  /*0820*/  IMAD.MOV.U32 R4, RZ, RZ, RZ ;  /* 0x000000ffff047224 */ /* 0x001fe400078e00ff */
[----:B---3--:R-:W-:-:S04]  /*0830*/  IMAD.MOV R9, RZ, RZ, -R5 ;  /* 0x000000ffff097224 */ /* 0x008fc800078e0a05 */
[----:B------:R-:W-:-:S04]  /*0840*/  IMAD R9, R9, R0, RZ ;  /* 0x0000000009097224 */ /* 0x000fc800078e02ff */
[----:B------:R-:W-:-:S04]  /*0850*/  IMAD.HI.U32 R8, R5, R9, R4 ;  /* 0x0000000905087227 */ /* 0x000fc800078e0004 */
[----:B------:R-:W-:Y:S02]  /*0860*/  VIADD R5, R6, 0xffffffe ;  /* 0x0ffffffe06057836 */ /* 0x000fe40000000000 */
[----:B------:R-:W-:-:S04]  /*0870*/  IMAD.HI.U32 R8, R8, R7, RZ ;  /* 0x0000000708087227 */ /* 0x000fc800078e00ff */
[----:B------:R-:W0:Y:S01]  /*0880*/  F2I.FTZ.U32.TRUNC.NTZ R5, R5 ;  /* 0x0000000500057305 */ /* 0x000e22000021f000 */
[----:B------:R-:W-:Y:S02]  /*0890*/  IMAD.MOV R8, RZ, RZ, -R8 ;  /* 0x000000ffff087224 */ /* 0x000fe400078e0a08 */
[----:B------:R-:W-:Y:S02]  /*08a0*/  VIADD R9, R20, 0x3f ;  /* 0x0000003f14097836 */ /* 0x000fe40000000000 */
[----:B------:R-:W-:-:S03]  /*08b0*/  IMAD R8, R0, R8, R7 ;  /* 0x0000000800087224 */ /* 0x000fc600078e0207 */
[----:B------:R-:W-:Y:S02]  /*08c0*/  IABS R6, R9 ;  /* 0x0000000900067213 */ /* 0x000fe40000000000 */
[----:B------:R-:W-:Y:S02]  /*08d0*/  ISETP.GT.U32.AND P0, PT, R0, R8, PT ;  /* 0x000000080000720c */ /* 0x000fe40003f04070 */
[----:B------:R-:W-:Y:S01]  /*08e0*/  ISETP.GE.AND P2, PT, R9, RZ, PT ;  /* 0x000000ff0900720c */ /* 0x000fe20003f46270 */
[----:B0-----:R-:W-:-:S04]  /*08f0*/  IMAD.MOV R7, RZ, RZ, -R5 ;  /* 0x000000ffff077224 */ /* 0x001fc800078e0a05 */
[----:B------:R-:W-:-:S04]  /*0900*/  IMAD R7, R7, R10, RZ ;  /* 0x0000000a07077224 */ /* 0x000fc800078e02ff */
[----:B------:R-:W-:-:S04]  /*0910*/  IMAD.HI.U32 R7, R5, R7, R4 ;  /* 0x0000000705077227 */ /* 0x000fc800078e0004 */
[----:B------:R-:W-:Y:S02]  /*0920*/  VIADD R5, R20, 0x3e ;  /* 0x0000003e14057836 */ /* 0x000fe40000000000 */
[----:B------:R-:W-:Y:S02]  /*0930*/  @!P0 IMAD.IADD R8, R8, 0x1, -R0 ;  /* 0x0000000108088824 */ /* 0x000fe400078e0a00 */
[----:B------:R-:W-:Y:S01]  /*0940*/  IMAD.HI.U32 R4, R7, R6, RZ ;  /* 0x0000000607047227 */ /* 0x000fe200078e00ff */
[----:B------:R-:W-:Y:S02]  /*0950*/  IABS R11, R5 ;  /* 0x00000005000b7213 */ /* 0x000fe40000000000 */
[----:B------:R-:W-:Y:S02]  /*0960*/  ISETP.GT.U32.AND P0, PT, R0, R8, PT ;  /* 0x000000080000720c */ /* 0x000fe40003f04070 */
[----:B------:R-:W-:Y:S01]  /*0970*/  ISETP.GE.AND P1, PT, R5, RZ, PT ;  /* 0x000000ff0500720c */ /* 0x000fe20003f26270 */
[----:B------:R-:W-:-:S02]  /*0980*/  IMAD.MOV.U32 R5, RZ, RZ, R11 ;  /* 0x000000ffff057224 */ /* 0x000fc400078e000b */
[----:B------:R-:W-:Y:S02]  /*0990*/  IMAD.MOV R11, RZ, RZ, -R4 ;  /* 0x000000ffff0b7224 */ /* 0x000fe400078e0a04 */
[----:B------:R-:W-:-:S04]  /*09a0*/  IMAD.HI.U32 R9, R7, R5, RZ ;  /* 0x0000000507097227 */ /* 0x000fc800078e00ff */
[----:B------:R-:W-:Y:S02]  /*09b0*/  IMAD R6, R10, R11, R6 ;  /* 0x0000000b0a067224 */ /* 0x000fe400078e0206 */
[----:B------:R-:W-:Y:S02]  /*09c0*/  @!P0 IMAD.IADD R8, R8, 0x1, -R0 ;  /* 0x0000000108088824 */ /* 0x000fe400078e0a00 */
[----:B------:R-:W-:Y:S01]  /*09d0*/  IMAD.MOV R9, RZ, RZ, -R9 ;  /* 0x000000ffff097224 */ /* 0x000fe200078e0a09 */
[C---:B------:R-:W-:Y:S01]  /*09e0*/  ISETP.GT.U32.AND P4, PT, R10.reuse, R6, PT ;  /* 0x000000060a00720c */ /* 0x040fe20003f84070 */
[----:B------:R-:W-:Y:S02]  /*09f0*/  IMAD.MOV.U32 R0, RZ, RZ, R8 ;  /* 0x000000ffff007224 */ /* 0x000fe400078e0008 */
[----:B------:R-:W-:Y:S02]  /*0a00*/  IMAD R5, R10, R9, R5 ;  /* 0x000000090a057224 */ /* 0x000fe400078e0205 */
[----:B------:R-:W-:-:S02]  /*0a10*/  VIADD R4, R20, 0x3d ;  /* 0x0000003d14047836 */ /* 0x000fc40000000000 */
[----:B------:R-:W-:Y:S01]  /*0a20*/  @!P5 IMAD.MOV R0, RZ, RZ, -R0 ;  /* 0x000000ffff00d224 */ /* 0x000fe200078e0a00 */
[----:B------:R-:W-:Y:S02]  /*0a30*/  ISETP.GT.U32.AND P5, PT, R10, R5, PT ;  /* 0x000000050a00720c */ /* 0x000fe40003fa4070 */
[----:B------:R-:W-:Y:S02]  /*0a40*/  IABS R13, R4 ;  /* 0x00000004000d7213 */ /* 0x000fe40000000000 */
[----:B------:R-:W-:Y:S01]  /*0a50*/  ISETP.GE.AND P0, PT, R4, RZ, PT ;  /* 0x000000ff0400720c */ /* 0x000fe20003f06270 */
[----:B------:R-:W-:Y:S01]  /*0a60*/  @!P4 IMAD.IADD R6, R6, 0x1, -R10 ;  /* 0x000000010606c824 */ /* 0x000fe200078e0a0a */
[----:B------:R-:W-:Y:S01]  /*0a70*/  @!P3 LOP3.LUT R0, RZ, R2, RZ, 0x33, !PT ;  /* 0x00000002ff00b212 */ /* 0x000fe200078e33ff */
[----:B------:R-:W-:Y:S01]  /*0a80*/  VIADD R4, R20, 0x3c ;  /* 0x0000003c14047836 */ /* 0x000fe20000000000 */
[----:B------:R-:W-:Y:S01]  /*0a90*/  ISETP.GE.AND P4, PT, R12, RZ, PT ;  /* 0x000000ff0c00720c */ /* 0x000fe20003f86270 */
[----:B------:R-:W-:Y:S01]  /*0aa0*/  IMAD.HI.U32 R8, R7, R13, RZ ;  /* 0x0000000d07087227 */ /* 0x000fe200078e00ff */
[----:B------:R-:W-:Y:S01]  /*0ab0*/  ISETP.GT.U32.AND P6, PT, R10, R6, PT ;  /* 0x000000060a00720c */ /* 0x000fe20003fc4070 */
[----:B------:R0:W-:Y:S01]  /*0ac0*/  STL [R1+0x9a4], R0 ;  /* 0x0009a40001007387 */ /* 0x0001e20000100800 */
[----:B------:R-:W-:Y:S01]  /*0ad0*/  ISETP.GE.AND P3, PT, R4, RZ, PT ;  /* 0x000000ff0400720c */ /* 0x000fe20003f66270 */
[----:B------:R-:W-:Y:S01]  /*0ae0*/  IMAD.MOV R8, RZ, RZ, -R8 ;  /* 0x000000ffff087224 */ /* 0x000fe200078e0a08 */
[----:B------:R-:W-:Y:S01]  /*0af0*/  IABS R9, R4 ;  /* 0x0000000400097213 */ /* 0x000fe20000000000 */
[----:B------:R-:W-:Y:S01]  /*0b00*/  VIADD R4, R20, 0x3a ;  /* 0x0000003a14047836 */ /* 0x000fe20000000000 */
[----:B------:R-:W-:Y:S01]  /*0b10*/  IABS R12, R12 ;  /* 0x0000000c000c7213 */ /* 0x000fe20000000000 */
[----:B------:R-:W-:-:S02]  /*0b20*/  @!P5 IMAD.IADD R5, R5, 0x1, -R10 ;  /* 0x000000010505d824 */ /* 0x000fc400078e0a0a */
[C---:B------:R-:W-:Y:S01]  /*0b30*/  IMAD R13, R10.reuse, R8, R13 ;  /* 0x000000080a0d7224 */ /* 0x040fe200078e020d */
[----:B------:R-:W-:Y:S01]  /*0b40*/  IABS R11, R4 ;  /* 0x00000004000b7213 */ /* 0x000fe20000000000 */
[----:B------:R-:W-:Y:S01]  /*0b50*/  IMAD.HI.U32 R8, R7, R12, RZ ;  /* 0x0000000c07087227 */ /* 0x000fe200078e00ff */
[----:B------:R-:W-:-:S03]  /*0b60*/  ISETP.GT.U32.AND P5, PT, R10, R5, PT ;  /* 0x000000050a00720c */ /* 0x000fc60003fa4070 */
[----:B------:R-:W-:Y:S01]  /*0b70*/  @!P6 IMAD.IADD R6, R6, 0x1, -R10 ;  /* 0x000000010606e824 */ /* 0x000fe200078e0a0a */
[----:B------:R-:W-:Y:S01]  /*0b80*/  ISETP.GT.U32.AND P6, PT, R10, R13, PT ;  /* 0x0000000d0a00720c */ /* 0x000fe20003fc4070 */
[----:B------:R-:W-:-:S04]  /*0b90*/  IMAD.HI.U32 R2, R7, R9, RZ ;  /* 0x0000000907027227 */ /* 0x000fc800078e00ff */
[----:B------:R-:W-:-:S04]  /*0ba0*/  IMAD.HI.U32 R14, R7, R11, RZ ;  /* 0x0000000b070e7227 */ /* 0x000fc800078e00ff */
[----:B------:R-:W-:Y:S02]  /*0bb0*/  IMAD.MOV R8, RZ, RZ, -R8 ;  /* 0x000000ffff087224 */ /* 0x000fe400078e0a08 */
[----:B------:R-:W-:Y:S02]  /*0bc0*/  IMAD.MOV.U32 R15, RZ, RZ, R6 ;  /* 0x000000ffff0f7224 */ /* 0x000fe400078e0006 */
[----:B------:R-:W-:Y:S02]  /*0bd0*/  IMAD.MOV R2, RZ, RZ, -R2 ;  /* 0x000000ffff027224 */ /* 0x000fe400078e0a02 */
[----:B------:R-:W-:Y:S02]  /*0be0*/  IMAD.MOV R6, RZ, RZ, -R14 ;  /* 0x000000ffff067224 */ /* 0x000fe400078e0a0e */
[C---:B------:R-:W-:Y:S02]  /*0bf0*/  IMAD R12, R10.reuse, R8, R12 ;  /* 0x000000080a0c7224 */ /* 0x040fe400078e020c */
[C---:B------:R-:W-:Y:S01]  /*0c00*/  IMAD R9, R10.reuse, R2, R9 ;  /* 0x000000020a097224 */ /* 0x040fe200078e0209 */
[----:B------:R-:W-:Y:S01]  /*0c10*/  IABS R2, R19 ;  /* 0x0000001300027213 */ /* 0x000fe20000000000 */
[----:B------:R-:W-:-:S02]  /*0c20*/  IMAD R11, R10, R6, R11 ;  /* 0x000000060a0b7224 */ /* 0x000fc400078e020b */
[--C-:B------:R-:W-:Y:S01]  /*0c30*/  @!P5 IMAD.IADD R5, R5, 0x1, -R10.reuse ;  /* 0x000000010505d824 */ /* 0x100fe200078e0a0a */
[C---:B------:R-:W-:Y:S01]  /*0c40*/  ISETP.GT.U32.AND P5, PT, R10.reuse, R12, PT ;  /* 0x0000000c0a00720c */ /* 0x040fe20003fa4070 */
[----:B------:R-:W-:Y:S01]  /*0c50*/  @!P2 IMAD.MOV R15, RZ, RZ, -R15 ;  /* 0x000000ffff0fa224 */ /* 0x000fe200078e0a0f */
[C---:B------:R-:W-:Y:S01]  /*0c60*/  ISETP.GT.U32.AND P2, PT, R10.reuse, R9, PT ;  /* 0x000000090a00720c */ /* 0x040fe20003f44070 */
[----:B------:R-:W-:Y:S01]  /*0c70*/  @!P6 IMAD.IADD R13, R13, 0x1, -R10 ;  /* 0x000000010d0de824 */ /* 0x000fe200078e0a0a */
[----:B------:R-:W-:Y:S01]  /*0c80*/  ISETP.GT.U32.AND P6, PT, R10, R11, PT ;  /* 0x0000000b0a00720c */ /* 0x000fe20003fc4070 */
[----:B0-----:R-:W-:Y:S01]  /*0c90*/  IMAD.MOV.U32 R0, RZ, RZ, R5 ;  /* 0x000000ffff007224 */ /* 0x001fe200078e0005 */
[----:B------:R0:W-:Y:S01]  /*0ca0*/  STL [R1+0xe4], R15 ;  /* 0x0000e40f01007387 */ /* 0x0001e20000100800 */
[----:B------:R-:W-:-:S04]  /*0cb0*/  IMAD.HI.U32 R8, R7, R2, RZ ;  /* 0x0000000207087227 */ /* 0x000fc800078e00ff */
[----:B------:R-:W-:Y:S02]  /*0cc0*/  IMAD.MOV R6, RZ, RZ, -R8 ;  /* 0x000000ffff067224 */ /* 0x000fe400078e0a08 */
[--C-:B------:R-:W-:Y:S02]  /*0cd0*/  @!P5 IMAD.IADD R12, R12, 0x1, -R10.reuse ;  /* 0x000000010c0cd824 */ /* 0x100fe400078e0a0a */
[--C-:B------:R-:W-:Y:S01]  /*0ce0*/  @!P2 IMAD.IADD R9, R9, 0x1, -R10.reuse ;  /* 0x000000010909a824 */ /* 0x100fe200078e0a0a */
[----:B------:R-:W-:Y:S01]  /*0cf0*/  ISETP.GT.U32.AND P2, PT, R10, R13, PT ;  /* 0x0000000d0a00720c */ /* 0x000fe20003f44070 */
[----:B0-----:R-:W-:Y:S02]  /*0d00*/  VIADD R15, R20, 0x38 ;  /* 0x00000038140f7836 */ /* 0x001fe40000000000 */
[----:B------:R-:W-:Y:S01]  /*0d10*/  @!P6 IMAD.IADD R11, R11, 0x1, -R10 ;  /* 0x000000010b0be824 */ /* 0x000fe200078e0a0a */
[C---:B------:R-:W-:Y:S01]  /*0d20*/  ISETP.GT.U32.AND P6, PT, R10.reuse, R12, PT ;  /* 0x0000000c0a00720c */ /* 0x040fe20003fc4070 */
[----:B------:R-:W-:Y:S01]  /*0d30*/  @!P1 IMAD.MOV R0, RZ, RZ, -R0 ;  /* 0x000000ffff009224 */ /* 0x000fe200078e0a00 */
[----:B------:R-:W-:Y:S01]  /*0d40*/  IABS R14, R15 ;  /* 0x0000000f000e7213 */ /* 0x000fe20000000000 */
[C---:B------:R-:W-:Y:S01]  /*0d50*/  IMAD R2, R10.reuse, R6, R2 ;  /* 0x000000060a027224 */ /* 0x040fe200078e0202 */
[----:B------:R-:W-:Y:S01]  /*0d60*/  ISETP.GT.U32.AND P5, PT, R10, R9, PT ;  /* 0x000000090a00720c */ /* 0x000fe20003fa4070 */
[----:B------:R-:W-:Y:S01]  /*0d70*/  VIADD R6, R20, 0x36 ;  /* 0x0000003614067836 */ /* 0x000fe20000000000 */
[----:B------:R-:W-:Y:S01]  /*0d80*/  ISETP.GT.U32.AND P1, PT, R10, R11, PT ;  /* 0x0000000b0a00720c */ /* 0x000fe20003f24070 */
[----:B------:R-:W-:Y:S01]  /*0d90*/  IMAD.HI.U32 R5, R7, R14, RZ ;  /* 0x0000000e07057227 */ /* 0x000fe200078e00ff */
[----:B------:R0:W-:Y:S02]  /*0da0*/  STL [R1+0xe0], R0 ;  /* 0x0000e00001007387 */ /* 0x0001e40000100800 */
[----:B------:R-:W-:Y:S01]  /*0db0*/  IABS R17, R6 ;  /* 0x0000000600117213 */ /* 0x000fe20000000000 */
[----:B------:R-:W-:-:S02]  /*0dc0*/  IMAD.MOV R5, RZ, RZ, -R5 ;  /* 0x000000ffff057224 */ /* 0x000fc400078e0a05 */
[----:B------:R-:W-:Y:S01]  /*0dd0*/  @!P2 IMAD.IADD R13, R13, 0x1, -R10 ;  /* 0x000000010d0da824 */ /* 0x000fe200078e0a0a */
[C---:B------:R-:W-:Y:S01]  /*0de0*/  ISETP.GT.U32.AND P2, PT, R10.reuse, R2, PT ;  /* 0x000000020a00720c */ /* 0x040fe20003f44070 */
[----:B------:R-:W-:Y:S02]  /*0df0*/  IMAD R14, R10, R5, R14 ;  /* 0x000000050a0e7224 */ /* 0x000fe400078e020e */
[--C-:B------:R-:W-:Y:S02]  /*0e00*/  @!P6 IMAD.IADD R12, R12, 0x1, -R10.reuse ;  /* 0x000000010c0ce824 */ /* 0x100fe400078e0a0a */
[--C-:B------:R-:W-:Y:S01]  /*0e10*/  @!P5 IMAD.IADD R9, R9, 0x1, -R10.reuse ;  /* 0x000000010909d824 */ /* 0x100fe200078e0a0a */
[----:B------:R-:W-:Y:S01]  /*0e20*/  ISETP.GT.U32.AND P6, PT, R10, R14, PT ;  /* 0x0000000e0a00720c */ /* 0x000fe20003fc4070 */
[----:B------:R-:W-:Y:S01]  /*0e30*/  @!P1 IMAD.IADD R11, R11, 0x1, -R10 ;  /* 0x000000010b0b9824 */ /* 0x000fe200078e0a0a */
[----:B------:R-:W-:Y:S01]  /*0e40*/  ISETP.GE.AND P5, PT, R4, RZ, PT ;  /* 0x000000ff0400720c */ /* 0x000fe20003fa6270 */
[----:B------:R-:W-:Y:S01]  /*0e50*/  VIADD R4, R20, 0x35 ;  /* 0x0000003514047836 */ /* 0x000fe20000000000 */
[----:B------:R-:W-:Y:S01]  /*0e60*/  ISETP.GE.AND P1, PT, R19, RZ, PT ;  /* 0x000000ff1300720c */ /* 0x000fe20003f26270 */
[----:B------:R-:W-:-:S02]  /*0e70*/  IMAD.MOV.U32 R21, RZ, RZ, R13 ;  /* 0x000000ffff157224 */ /* 0x000fc400078e000d */
[----:B0-----:R-:W-:Y:S01]  /*0e80*/  IMAD.MOV.U32 R0, RZ, RZ, R9 ;  /* 0x000000ffff007224 */ /* 0x001fe200078e0009 */
[----:B------:R-:W-:Y:S01]  /*0e90*/  IABS R19, R4 ;  /* 0x0000000400137213 */ /* 0x000fe20000000000 */
[----:B------:R-:W-:-:S04]  /*0ea0*/  IMAD.HI.U32 R5, R7, R17, RZ ;  /* 0x0000001107057227 */ /* 0x000fc800078e00ff */
[--C-:B------:R-:W-:Y:S01]  /*0eb0*/  @!P2 IMAD.IADD R2, R2, 0x1, -R10.reuse ;  /* 0x000000010202a824 */ /* 0x100fe200078e0a0a */
[----:B------:R-:W-:Y:S01]  /*0ec0*/  ISETP.GE.AND P2, PT, R15, RZ, PT ;  /* 0x000000ff0f00720c */ /* 0x000fe20003f46270 */
[----:B------:R-:W-:Y:S02]  /*0ed0*/  @!P6 IMAD.IADD R14, R14, 0x1, -R10 ;  /* 0x000000010e0ee824 */ /* 0x000fe400078e0a0a */
[----:B------:R-:W-:Y:S02]  /*0ee0*/  VIADD R8, R20, 0x37 ;  /* 0x0000003714087836 */ /* 0x000fe40000000000 */
[----:B------:R-:W-:Y:S01]  /*0ef0*/  @!P0 IMAD.MOV R21, RZ, RZ, -R21 ;  /* 0x000000ffff158224 */ /* 0x000fe200078e0a15 */
[C---:B------:R-:W-:Y:S01]  /*0f00*/  ISETP.GT.U32.AND P6, PT, R10.reuse, R14, PT ;  /* 0x0000000e0a00720c */ /* 0x040fe20003fc4070 */
[----:B------:R-:W-:Y:S01]  /*0f10*/  IMAD.MOV.U32 R15, RZ, RZ, R19 ;  /* 0x000000ffff0f7224 */ /* 0x000fe200078e0013 */
[----:B------:R-:W-:Y:S01]  /*0f20*/  IABS R18, R8 ;  /* 0x0000000800127213 */ /* 0x000fe20000000000 */
[----:B------:R-:W-:Y:S01]  /*0f30*/  @!P3 IMAD.MOV R0, RZ, RZ, -R0 ;  /* 0x000000ffff00b224 */ /* 0x000fe200078e0a00 */
[----:B------:R-:W-:Y:S01]  /*0f40*/  STL [R1+0xdc], R21 ;  /* 0x0000dc1501007387 */ /* 0x000fe20000100800 */
[----:B------:R-:W-:Y:S01]  /*0f50*/  IMAD.MOV R5, RZ, RZ, -R5 ;  /* 0x000000ffff057224 */ /* 0x000fe200078e0a05 */
[C---:B------:R-:W-:Y:S01]  /*0f60*/  ISETP.GT.U32.AND P0, PT, R10.reuse, R2, PT ;  /* 0x000000020a00720c */ /* 0x040fe20003f04070 */
[----:B------:R-:W-:Y:S01]  /*0f70*/  IMAD.HI.U32 R13, R7, R15, RZ ;  /* 0x0000000f070d7227 */ /* 0x000fe200078e00ff */
[----:B------:R0:W-:Y:S03]  /*0f80*/  STL [R1+0xd8], R0 ;  /* 0x0000d80001007387 */ /* 0x0001e60000100800 */
[----:B------:R-:W-:-:S02]  /*0f90*/  IMAD R17, R10, R5, R17 ;  /* 0x000000050a117224 */ /* 0x000fc400078e0211 */
[----:B------:R-:W-:Y:S02]  /*0fa0*/  IMAD.MOV R9, RZ, RZ, -R13 ;  /* 0x000000ffff097224 */ /* 0x000fe400078e0a0d */
[----:B------:R-:W-:-:S04]  /*0fb0*/  IMAD.HI.U32 R16, R7, R18, RZ ;  /* 0x0000001207107227 */ /* 0x000fc800078e00ff */
[----:B0-----:R-:W-:Y:S02]  /*0fc0*/  IMAD.MOV.U32 R0, RZ, RZ, R11 ;  /* 0x000000ffff007224 */ /* 0x001fe400078e000b */
[C---:B------:R-:W-:Y:S02]  /*0fd0*/  IMAD R15, R10.reuse, R9, R15 ;  /* 0x000000090a0f7224 */ /* 0x040fe400078e020f */
[----:B------:R-:W-:Y:S01]  /*0fe0*/  @!P5 IMAD.MOV R0, RZ, RZ, -R0 ;  /* 0x000000ffff00d224 */ /* 0x000fe200078e0a00 */
[----:B------:R-:W-:Y:S01]  /*0ff0*/  ISETP.GT.U32.AND P5, PT, R10, R17, PT ;  /* 0x000000110a00720c */ /* 0x000fe20003fa4070 */
[----:B------:R-:W-:Y:S02]  /*1000*/  IMAD.MOV R16, RZ, RZ, -R16 ;  /* 0x000000ffff107224 */ /* 0x000fe400078e0a10 */
[----:B------:R-:W-:Y:S01]  /*1010*/  @!P6 IMAD.IADD R14, R14, 0x1, -R10 ;  /* 0x000000010e0ee824 */ /* 0x000fe200078e0a0a */
[C---:B------:R-:W-:Y:S01]  /*1020*/  ISETP.GT.U32.AND P6, PT, R10.reuse, R15, PT ;  /* 0x0000000f0a00720c */ /* 0x040fe20003fc4070 */
[----:B------:R-:W-:-:S02]  /*1030*/  IMAD R18, R10, R16, R18 ;  /* 0x000000100a127224 */ /* 0x000fc400078e0212 */
[----:B------:R-:W-:Y:S01]  /*1040*/  @!P4 IMAD.MOV R12, RZ, RZ, -R12 ;  /* 0x000000ffff0cc224 */ /* 0x000fe200078e0a0c */
[----:B------:R-:W-:Y:S01]  /*1050*/  ISETP.GE.AND P4, PT, R8, RZ, PT ;  /* 0x000000ff0800720c */ /* 0x000fe20003f86270 */
[--C-:B------:R-:W-:Y:S01]  /*1060*/  @!P0 IMAD.IADD R2, R2, 0x1, -R10.reuse ;  /* 0x0000000102028824 */ /* 0x100fe200078e0a0a */
[----:B------:R-:W-:Y:S01]  /*1070*/  ISETP.GT.U32.AND P3, PT, R10, R18, PT ;  /* 0x000000120a00720c */ /* 0x000fe20003f64070 */
[----:B------:R-:W-:Y:S01]  /*1080*/  VIADD R8, R20, 0x33 ;  /* 0x0000003314087836 */ /* 0x000fe20000000000 */
[----:B------:R-:W-:Y:S01]  /*1090*/  STL [R1+0xd4], R12 ;  /* 0x0000d40c01007387 */ /* 0x000fe20000100800 */
[--C-:B------:R-:W-:Y:S01]  /*10a0*/  @!P5 IMAD.IADD R17, R17, 0x1, -R10.reuse ;  /* 0x000000011111d824 */ /* 0x100fe200078e0a0a */
[----:B------:R-:W-:Y:S01]  /*10b0*/  ISETP.GE.AND P0, PT, R6, RZ, PT ;  /* 0x000000ff0600720c */ /* 0x000fe20003f06270 */
[C---:B------:R-:W-:Y:S01]  /*10c0*/  VIADD R5, R20.reuse, 0x34 ;  /* 0x0000003414057836 */ /* 0x040fe20000000000 */
[----:B------:R0:W-:Y:S01]  /*10d0*/  STL [R1+0xd0], R0 ;  /* 0x0000d00001007387 */ /* 0x0001e20000100800 */
[----:B------:R-:W-:Y:S01]  /*10e0*/  @!P6 IMAD.IADD R15, R15, 0x1, -R10 ;  /* 0x000000010f0fe824 */ /* 0x000fe200078e0a0a */
[----:B------:R-:W-:Y:S01]  /*10f0*/  IABS R6, R8 ;  /* 0x0000000800067213 */ /* 0x000fe20000000000 */
[----:B------:R-:W-:Y:S01]  /*1100*/  VIADD R9, R20, 0x32 ;  /* 0x0000003214097836 */ /* 0x000fe20000000000 */
[----:B------:R-:W-:Y:S01]  /*1110*/  IABS R13, R5 ;  /* 0x00000005000d7213 */ /* 0x000fe20000000000 */
[----:B------:R-:W-:Y:S01]  /*1120*/  IMAD.MOV.U32 R21, RZ, RZ, R14 ;  /* 0x000000ffff157224 */ /* 0x000fe200078e000e */
[----:B------:R-:W-:Y:S01]  /*1130*/  ISETP.GT.U32.AND P6, PT, R10, R15, PT ;  /* 0x0000000f0a00720c */ /* 0x000fe20003fc4070 */
[----:B------:R-:W-:Y:S01]  /*1140*/  @!P3 IMAD.IADD R18, R18, 0x1, -R10 ;  /* 0x000000011212b824 */ /* 0x000fe200078e0a0a */
[----:B------:R-:W-:Y:S01]  /*1150*/  ISETP.GE.AND P3, PT, R4, RZ, PT ;  /* 0x000000ff0400720c */ /* 0x000fe20003f66270 */
[----:B------:R-:W-:Y:S01]  /*1160*/  IMAD.HI.U32 R11, R7, R6, RZ ;  /* 0x00000006070b7227 */ /* 0x000fe200078e00ff */
[----:B------:R-:W-:-:S02]  /*1170*/  IABS R16, R9 ;  /* 0x0000000900107213 */ /* 0x000fc40000000000 */
[C---:B------:R-:W-:Y:S01]  /*1180*/  ISETP.GT.U32.AND P5, PT, R10.reuse, R18, PT ;  /* 0x000000120a00720c */ /* 0x040fe20003fa4070 */
[----:B0-----:R-:W-:Y:S02]  /*1190*/  IMAD.MOV.U32 R0, RZ, RZ, R2 ;  /* 0x000000ffff007224 */ /* 0x001fe400078e0002 */
[----:B------:R-:W-:Y:S02]  /*11a0*/  IMAD.MOV R11, RZ, RZ, -R11 ;  /* 0x000000ffff0b7224 */ /* 0x000fe400078e0a0b */
[----:B------:R-:W-:Y:S01]  /*11b0*/  @!P1 IMAD.MOV R0, RZ, RZ, -R0 ;  /* 0x000000ffff009224 */ /* 0x000fe200078e0a00 */
[----:B------:R-:W-:Y:S01]  /*11c0*/  ISETP.GT.U32.AND P1, PT, R10, R17, PT ;  /* 0x000000110a00720c */ /* 0x000fe20003f24070 */
[----:B------:R-:W-:-:S03]  /*11d0*/  IMAD.HI.U32 R4, R7, R13, RZ ;  /* 0x0000000d07047227 */ /* 0x000fc600078e00ff */
[----:B------:R0:W-:Y:S01]  /*11e0*/  STL [R1+0xcc], R0 ;  /* 0x0000cc0001007387 */ /* 0x0001e20000100800 */
[----:B------:R-:W-:Y:S02]  /*11f0*/  IMAD.MOV R4, RZ, RZ, -R4 ;  /* 0x000000ffff047224 */ /* 0x000fe400078e0a04 */
[--C-:B------:R-:W-:Y:S02]  /*1200*/  @!P6 IMAD.IADD R15, R15, 0x1, -R10.reuse ;  /* 0x000000010f0fe824 */ /* 0x100fe400078e0a0a */
[----:B------:R-:W-:Y:S02]  /*1210*/  IMAD R13, R10, R4, R13 ;  /* 0x000000040a0d7224 */ /* 0x000fe400078e020d */
[--C-:B------:R-:W-:Y:S02]  /*1220*/  @!P5 IMAD.IADD R18, R18, 0x1, -R10.reuse ;  /* 0x000000011212d824 */ /* 0x100fe400078e0a0a */
[----:B------:R-:W-:Y:S01]  /*1230*/  @!P1 IMAD.IADD R17, R17, 0x1, -R10 ;  /* 0x0000000111119824 */ /* 0x000fe200078e0a0a */
[----:B------:R-:W-:Y:S01]  /*1240*/  ISETP.GE.AND P1, PT, R5, RZ, PT ;  /* 0x000000ff0500720c */ /* 0x000fe20003f26270 */
[C---:B------:R-:W-:Y:S01]  /*1250*/  IMAD R5, R10.reuse, R11, R6 ;  /* 0x0000000b0a057224 */ /* 0x040fe200078e0206 */
[----:B------:R-:W-:Y:S01]  /*1260*/  ISETP.GT.U32.AND P5, PT, R10, R13, PT ;  /* 0x0000000d0a00720c */ /* 0x000fe20003fa4070 */
[----:B------:R-:W-:-:S02]  /*1270*/  VIADD R11, R20, 0x30 ;  /* 0x00000030140b7836 */ /* 0x000fc40000000000 */
[----:B0-----:R-:W-:Y:S01]  /*1280*/  IMAD.MOV.U32 R0, RZ, RZ, R18 ;  /* 0x000000ffff007224 */ /* 0x001fe200078e0012 */
[----:B------:R-:W-:Y:S01]  /*1290*/  ISETP.GT.U32.AND P6, PT, R10, R5, PT ;  /* 0x000000050a00720c */ /* 0x000fe20003fc4070 */
[----:B------:R-:W-:Y:S01]  /*12a0*/  VIADD R2, R20, 0x31 ;  /* 0x0000003114027836 */ /* 0x000fe20000000000 */
[----:B------:R-:W-:Y:S01]  /*12b0*/  IABS R12, R11 ;  /* 0x0000000b000c7213 */ /* 0x000fe20000000000 */
[----:B------:R-:W-:Y:S02]  /*12c0*/  @!P4 IMAD.MOV R0, RZ, RZ, -R0 ;  /* 0x000000ffff00c224 */ /* 0x000fe400078e0a00 */
[----:B------:R-:W-:Y:S01]  /*12d0*/  IMAD.HI.U32 R19, R7, R16, RZ ;  /* 0x0000001007137227 */ /* 0x000fe200078e00ff */
[----:B------:R-:W-:-:S03]  /*12e0*/  IABS R4, R2 ;  /* 0x0000000200047213 */ /* 0x000fc60000000000 */
[----:B------:R-:W-:Y:S01]  /*12f0*/  @!P5 IMAD.IADD R13, R13, 0x1, -R10 ;  /* 0x000000010d0dd824 */ /* 0x000fe200078e0a0a */
[----:B------:R-:W-:Y:S01]  /*1300*/  ISETP.GE.AND P5, PT, R8, RZ, PT ;  /* 0x000000ff0800720c */ /* 0x000fe20003fa6270 */
[----:B------:R-:W-:-:S04]  /*1310*/  IMAD.HI.U32 R14, R7, R12, RZ ;  /* 0x0000000c070e7227 */ /* 0x000fc800078e00ff */
[----:B------:R-:W-:Y:S02]  /*1320*/  @!P6 IMAD.IADD R5, R5, 0x1, -R10 ;  /* 0x000000010505e824 */ /* 0x000fe400078e0a0a */
[----:B------:R-:W-:Y:S01]  /*1330*/  @!P2 IMAD.MOV R21, RZ, RZ, -R21 ;  /* 0x000000ffff15a224 */ /* 0x000fe200078e0a15 */
[C---:B------:R-:W-:Y:S01]  /*1340*/  ISETP.GT.U32.AND P2, PT, R10.reuse, R13, PT ;  /* 0x0000000d0a00720c */ /* 0x040fe20003f44070 */
[----:B------:R-:W-:Y:S01]  /*1350*/  IMAD.MOV R14, RZ, RZ, -R14 ;  /* 0x000000ffff0e7224 */ /* 0x000fe200078e0a0e */
[C---:B------:R-:W-:Y:S01]  /*1360*/  ISETP.GT.U32.AND P4, PT, R10.reuse, R5, PT ;  /* 0x000000050a00720c */ /* 0x040fe20003f84070 */
[----:B------:R-:W-:Y:S01]  /*1370*/  IMAD.HI.U32 R6, R7, R4, RZ ;  /* 0x0000000407067227 */ /* 0x000fe200078e00ff */
[----:B------:R-:W-:Y:S03]  /*1380*/  STL [R1+0xc8], R21 ;  /* 0x0000c81501007387 */ /* 0x000fe60000100800 */
[----:B------:R-:W-:Y:S01]  /*1390*/  IMAD.MOV R19, RZ, RZ, -R19 ;  /* 0x000000ffff137224 */ /* 0x000fe200078e0a13 */
[----:B------:R0:W-:Y:S01]  /*13a0*/  STL [R1+0xc4], R0 ;  /* 0x0000c40001007387 */ /* 0x0001e20000100800 */
[----:B------:R-:W-:-:S02]  /*13b0*/  IMAD R12, R10, R14, R12 ;  /* 0x0000000e0a0c7224 */ /* 0x000fc400078e020c */
[----:B------:R-:W-:Y:S02]  /*13c0*/  IMAD.MOV R6, RZ, RZ, -R6 ;  /* 0x000000ffff067224 */ /* 0x000fe400078e0a06 */
[C---:B------:R-:W-:Y:S02]  /*13d0*/  IMAD R16, R10.reuse, R19, R16 ;  /* 0x000000130a107224 */ /* 0x040fe400078e0210 */
[----:B------:R-:W-:Y:S01]  /*13e0*/  @!P4 IMAD.IADD R5, R5, 0x1, -R10 ;  /* 0x000000010505c824 */ /* 0x000fe200078e0a0a */
[C---:B------:R-:W-:Y:S01]  /*13f0*/  ISETP.GT.U32.AND P4, PT, R10.reuse, R12, PT ;  /* 0x0000000c0a00720c */ /* 0x040fe20003f84070 */
[C---:B------:R-:W-:Y:S01]  /*1400*/  IMAD R4, R10.reuse, R6, R4 ;  /* 0x000000060a047224 */ /* 0x040fe200078e0204 */
[C---:B------:R-:W-:Y:S01]  /*1410*/  ISETP.GT.U32.AND P6, PT, R10.reuse, R16, PT ;  /* 0x000000100a00720c */ /* 0x040fe20003fc4070 */
[----:B0-----:R-:W-:Y:S02]  /*1420*/  IMAD.MOV.U32 R0, RZ, RZ, R15 ;  /* 0x000000ffff007224 */ /* 0x001fe400078e000f */
[----:B------:R-:W-:Y:S01]  /*1430*/  @!P0 IMAD.MOV R17, RZ, RZ, -R17 ;  /* 0x000000ffff118224 */ /* 0x000fe200078e0a11 */
[----:B------:R-:W-:Y:S01]  /*1440*/  ISETP.GE.AND P0, PT, R9, RZ, PT ;  /* 0x000000ff0900720c */ /* 0x000fe20003f06270 */
[----:B------:R-:W-:Y:S01]  /*1450*/  @!P3 IMAD.MOV R0, RZ, RZ, -R0 ;  /* 0x000000ffff00b224 */ /* 0x000fe200078e0a00 */
[----:B------:R-:W-:Y:S01]  /*1460*/  ISETP.GT.U32.AND P3, PT, R10, R4, PT ;  /* 0x000000040a00720c */ /* 0x000fe20003f64070 */
[----:B------:R-:W-:Y:S01]  /*1470*/  @!P2 IMAD.IADD R13, R13, 0x1, -R10 ;  /* 0x000000010d0da824 */ /* 0x000fe200078e0a0a */
[----:B------:R-:W-:Y:S01]  /*1480*/  STL [R1+0xc0], R17 ;  /* 0x0000c01101007387 */ /* 0x000fe20000100800 */
[----:B------:R-:W-:Y:S01]  /*1490*/  ISETP.GE.AND P2, PT, R2, RZ, PT ;  /* 0x000000ff0200720c */ /* 0x000fe20003f46270 */
[----:B------:R-:W-:-:S02]  /*14a0*/  VIADD R2, R20, 0x2e ;  /* 0x0000002e14027836 */ /* 0x000fc40000000000 */
[----:B------:R0:W-:Y:S01]  /*14b0*/  STL [R1+0xbc], R0 ;  /* 0x0000bc0001007387 */ /* 0x0001e20000100800 */
[----:B------:R-:W-:Y:S02]  /*14c0*/  VIADD R8, R20, 0x2f ;  /* 0x0000002f14087836 */ /* 0x000fe40000000000 */
[--C-:B------:R-:W-:Y:S01]  /*14d0*/  @!P4 IMAD.IADD R12, R12, 0x1, -R10.reuse ;  /* 0x000000010c0cc824 */ /* 0x100fe200078e0a0a */
[----:B------:R-:W-:Y:S01]  /*14e0*/  IABS R14, R2 ;  /* 0x00000002000e7213 */ /* 0x000fe20000000000 */
[--C-:B------:R-:W-:Y:S01]  /*14f0*/  @!P6 IMAD.IADD R16, R16, 0x1, -R10.reuse ;  /* 0x000000011010e824 */ /* 0x100fe200078e0a0a */
[----:B------:R-:W-:Y:S01]  /*1500*/  IABS R6, R8 ;  /* 0x0000000800067213 */ /* 0x000fe20000000000 */
[----:B------:R-:W-:Y:S01]  /*1510*/  @!P3 IMAD.IADD R4, R4, 0x1, -R10 ;  /* 0x000000010404b824 */ /* 0x000fe200078e0a0a */
[C---:B------:R-:W-:Y:S01]  /*1520*/  ISETP.GT.U32.AND P4, PT, R10.reuse, R12, PT ;  /* 0x0000000c0a00720c */ /* 0x040fe20003f84070 */
[----:B0-----:R-:W-:Y:S01]  /*1530*/  IMAD.MOV.U32 R0, RZ, RZ, R13 ;  /* 0x000000ffff007224 */ /* 0x001fe200078e000d */
[----:B------:R-:W-:Y:S01]  /*1540*/  ISETP.GT.U32.AND P3, PT, R10, R16, PT ;  /* 0x000000100a00720c */ /* 0x000fe20003f64070 */
[----:B------:R-:W-:Y:S01]  /*1550*/  IMAD.HI.U32 R9, R7, R6, RZ ;  /* 0x0000000607097227 */ /* 0x000fe200078e00ff */
[----:B------:R-:W-:-:S03]  /*1560*/  ISETP.GE.AND P6, PT, R11, RZ, PT ;  /* 0x000000ff0b00720c */ /* 0x000fc60003fc6270 */
[----:B------:R-:W-:Y:S01]  /*1570*/  @!P1 IMAD.MOV R0, RZ, RZ, -R0 ;  /* 0x000000ffff009224 */ /* 0x000fe200078e0a00 */
[----:B------:R-:W-:Y:S01]  /*1580*/  ISETP.GT.U32.AND P1, PT, R10, R4, PT ;  /* 0x000000040a00720c */ /* 0x000fe20003f24070 */
[----:B------:R-:W-:Y:S02]  /*1590*/  IMAD.MOV R9, RZ, RZ, -R9 ;  /* 0x000000ffff097224 */ /* 0x000fe400078e0a09 */
[----:B------:R-:W-:Y:S01]  /*15a0*/  VIADD R11, R20, 0x2d ;  /* 0x0000002d140b7836 */ /* 0x000fe20000000000 */
[----:B------:R0:W-:Y:S01]  /*15b0*/  STL [R1+0xb8], R0 ;  /* 0x0000b80001007387 */ /* 0x0001e20000100800 */
[----:B------:R-:W-:Y:S02]  /*15c0*/  IMAD R6, R10, R9, R6 ;  /* 0x000000090a067224 */ /* 0x000fe400078e0206 */
[--C-:B------:R-:W-:Y:S01]  /*15d0*/  @!P4 IMAD.IADD R12, R12, 0x1, -R10.reuse ;  /* 0x000000010c0cc824 */ /* 0x100fe200078e0a0a */
[----:B------:R-:W-:Y:S01]  /*15e0*/  IABS R13, R11 ;  /* 0x0000000b000d7213 */ /* 0x000fe20000000000 */
[----:B------:R-:W-:Y:S01]  /*15f0*/  @!P3 IMAD.IADD R16, R16, 0x1, -R10 ;  /* 0x000000011010b824 */ /* 0x000fe200078e0a0a */
[----:B------:R-:W-:-:S03]  /*1600*/  ISETP.GT.U32.AND P3, PT, R10, R6, PT ;  /* 0x000000060a00720c */ /* 0x000fc60003f64070 */
[----:B------:R-:W-:-:S04]  /*1610*/  IMAD.HI.U32 R15, R7, R13, RZ ;  /* 0x0000000d070f7227 */ /* 0x000fc800078e00ff */
[----:B0-----:R-:W-:Y:S02]  /*1620*/  IMAD.MOV.U32 R0, RZ, RZ, R5 ;  /* 0x000000ffff007224 */ /* 0x001fe400078e0005 */
[----:B------:R-:W-:-:S04]  /*1630*/  IMAD.HI.U32 R5, R7, R14, RZ ;  /* 0x0000000e07057227 */ /* 0x000fc800078e00ff */
[----:B------:R-:W-:Y:S02]  /*1640*/  IMAD.MOV R5, RZ, RZ, -R5 ;  /* 0x000000ffff057224 */ /* 0x000fe400078e0a05 */
[----:B------:R-:W-:Y:S01]  /*1650*/  @!P5 IMAD.MOV R0, RZ, RZ, -R0 ;  /* 0x000000ffff00d224 */ /* 0x000fe200078e0a00 */
[----:B------:R-:W-:Y:S01]  /*1660*/  ISETP.GE.AND P5, PT, R8, RZ, PT ;  /* 0x000000ff0800720c */ /* 0x000fe20003fa6270 */
[----:B------:R-:W-:Y:S02]  /*1670*/  IMAD R14, R10, R5, R14 ;  /* 0x000000050a0e7224 */ /* 0x000fe400078e020e */
[----:B------:R-:W-:Y:S01]  /*1680*/  VIADD R5, R20, 0x2c ;  /* 0x0000002c14057836 */ /* 0x000fe20000000000 */
[----:B------:R0:W-:Y:S01]  /*1690*/  STL [R1+0xb0], R0 ;  /* 0x0000b00001007387 */ /* 0x0001e20000100800 */
[--C-:B------:R-:W-:Y:S01]  /*16a0*/  @!P1 IMAD.IADD R4, R4, 0x1, -R10.reuse ;  /* 0x0000000104049824 */ /* 0x100fe200078e0a0a */
[----:B------:R-:W-:Y:S01]  /*16b0*/  ISETP.GT.U32.AND P4, PT, R10, R14, PT ;  /* 0x0000000e0a00720c */ /* 0x000fe20003f84070 */
[----:B------:R-:W-:Y:S01]  /*16c0*/  IMAD.MOV R15, RZ, RZ, -R15 ;  /* 0x000000ffff0f7224 */ /* 0x000fe200078e0a0f */
[----:B------:R-:W-:Y:S01]  /*16d0*/  ISETP.GE.AND P1, PT, R2, RZ, PT ;  /* 0x000000ff0200720c */ /* 0x000fe20003f26270 */
[----:B------:R-:W-:Y:S01]  /*16e0*/  @!P3 IMAD.IADD R6, R6, 0x1, -R10 ;  /* 0x000000010606b824 */ /* 0x000fe200078e0a0a */
[----:B------:R-:W-:Y:S01]  /*16f0*/  IABS R2, R5 ;  /* 0x0000000500027213 */ /* 0x000fe20000000000 */
[----:B------:R-:W-:-:S02]  /*1700*/  IMAD R13, R10, R15, R13 ;  /* 0x0000000f0a0d7224 */ /* 0x000fc400078e020d */
[----:B------:R-:W-:Y:S01]  /*1710*/  VIADD R8, R20, 0x2b ;  /* 0x0000002b14087836 */ /* 0x000fe20000000000 */
[----:B------:R-:W-:Y:S01]  /*1720*/  ISETP.GT.U32.AND P3, PT, R10, R6, PT ;  /* 0x000000060a00720c */ /* 0x000fe20003f64070 */
[----:B0-----:R-:W-:Y:S02]  /*1730*/  IMAD.MOV.U32 R0, RZ, RZ, R16 ;  /* 0x000000ffff007224 */ /* 0x001fe400078e0010 */
[----:B------:R-:W-:Y:S01]  /*1740*/  IMAD.MOV.U32 R16, RZ, RZ, R4 ;  /* 0x000000ffff107224 */ /* 0x000fe200078e0004 */
[----:B------:R-:W-:Y:S01]  /*1750*/  IABS R9, R8 ;  /* 0x0000000800097213 */ /* 0x000fe20000000000 */
[----:B------:R-:W-:Y:S01]  /*1760*/  @!P0 IMAD.MOV R0, RZ, RZ, -R0 ;  /* 0x000000ffff008224 */ /* 0x000fe200078e0a00 */
[----:B------:R-:W-:Y:S01]  /*1770*/  ISETP.GE.AND P0, PT, R11, RZ, PT ;  /* 0x000000ff0b00720c */ /* 0x000fe20003f06270 */
[----:B------:R-:W-:Y:S02]  /*1780*/  @!P4 IMAD.IADD R14, R14, 0x1, -R10 ;  /* 0x000000010e0ec824 */ /* 0x000fe400078e0a0a */
[C---:B------:R-:W-:Y:S01]  /*1790*/  IMAD.HI.U32 R11, R7.reuse, R2, RZ ;  /* 0x00000002070b7227 */ /* 0x040fe200078e00ff */
[----:B------:R0:W-:Y:S02]  /*17a0*/  STL [R1+0xac], R0 ;  /* 0x0000ac0001007387 */ /* 0x0001e40000100800 */
[C---:B------:R-:W-:Y:S01]  /*17b0*/  ISETP.GT.U32.AND P4, PT, R10.reuse, R14, PT ;  /* 0x0000000e0a00720c */ /* 0x040fe20003f84070 */
[----:B------:R-:W-:Y:S01]  /*17c0*/  @!P2 IMAD.MOV R16, RZ, RZ, -R16 ;  /* 0x000000ffff10a224 */ /* 0x000fe200078e0a10 */
[----:B------:R-:W-:Y:S01]  /*17d0*/  ISETP.GT.U32.AND P2, PT, R10, R13, PT ;  /* 0x0000000d0a00720c */ /* 0x000fe20003f44070 */
[----:B------:R-:W-:-:S03]  /*17e0*/  IMAD.HI.U32 R4, R7, R9, RZ ;  /* 0x0000000907047227 */ /* 0x000fc600078e00ff */
[----:B------:R-:W-:Y:S01]  /*17f0*/  STL [R1+0xa8], R16 ;  /* 0x0000a81001007387 */ /* 0x000fe20000100800 */
[----:B------:R-:W-:Y:S02]  /*1800*/  IMAD.MOV R4, RZ, RZ, -R4 ;  /* 0x000000ffff047224 */ /* 0x000fe400078e0a04 */
[----:B0-----:R-:W-:Y:S02]  /*1810*/  IMAD.MOV.U32 R0, RZ, RZ, R12 ;  /* 0x000000ffff007224 */ /* 0x001fe400078e000c */
[----:B------:R-:W-:Y:S01]  /*1820*/  @!P3 IMAD.IADD R6, R6, 0x1, -R10 ;  /* 0x000000010606b824 */ /* 0x000fe200078e0a0a */
[----:B------:R-:W-:Y:S01]  /*1830*/  ISETP.GE.AND P3, PT, R8, RZ, PT ;  /* 0x000000ff0800720c */ /* 0x000fe20003f66270 */
[----:B------:R-:W-:Y:S01]  /*1840*/  @!P6 IMAD.MOV R0, RZ, RZ, -R0 ;  /* 0x000000ffff00e224 */ /* 0x000fe200078e0a00 */
[----:B------:R-:W-:Y:S01]  /*1850*/  ISETP.GE.AND P6, PT, R5, RZ, PT ;  /* 0x000000ff0500720c */ /* 0x000fe20003fc6270 */
[----:B------:R-:W-:Y:S02]  /*1860*/  IMAD.MOV R5, RZ, RZ, -R11 ;  /* 0x000000ffff057224 */ /* 0x000fe400078e0a0b */
[----:B------:R-:W-:Y:S01]  /*1870*/  @!P4 IMAD.IADD R14, R14, 0x1, -R10 ;  /* 0x000000010e0ec824 */ /* 0x000fe200078e0a0a */
[----:B------:R0:W-:Y:S01]  /*1880*/  STL [R1+0xa4], R0 ;  /* 0x0000a40001007387 */ /* 0x0001e20000100800 */
[----:B------:R-:W-:-:S02]  /*1890*/  IMAD R2, R10, R5, R2 ;  /* 0x000000050a027224 */ /* 0x000fc400078e0202 */
[----:B------:R-:W-:Y:S02]  /*18a0*/  @!P2 IMAD.IADD R13, R13, 0x1, -R10 ;  /* 0x000000010d0da824 */ /* 0x000fe400078e0a0a */
[C---:B------:R-:W-:Y:S01]  /*18b0*/  IMAD R9, R10.reuse, R4, R9 ;  /* 0x000000040a097224 */ /* 0x040fe200078e0209 */
[C---:B------:R-:W-:Y:S01]  /*18c0*/  ISETP.GT.U32.AND P4, PT, R10.reuse, R2, PT ;  /* 0x000000020a00720c */ /* 0x040fe20003f84070 */
[----:B------:R-:W-:Y:S01]  /*18d0*/  IMAD.MOV.U32 R15, RZ, RZ, R6 ;  /* 0x000000ffff0f7224 */ /* 0x000fe200078e0006 */
[----:B------:R-:W-:Y:S01]  /*18e0*/  ISETP.GT.U32.AND P2, PT, R10, R13, PT ;  /* 0x0000000d0a00720c */ /* 0x000fe20003f44070 */
[----:B------:R-:W-:Y:S02]  /*18f0*/  VIADD R8, R20, 0x29 ;  /* 0x0000002914087836 */ /* 0x000fe40000000000 */
[----:B------:R-:W-:Y:S01]  /*1900*/  @!P5 IMAD.MOV R15, RZ, RZ, -R15 ;  /* 0x000000ffff0fd224 */ /* 0x000fe200078e0a0f */
[----:B------:R-:W-:Y:S01]  /*1910*/  ISETP.GT.U32.AND P5, PT, R10, R9, PT ;  /* 0x000000090a00720c */ /* 0x000fe20003fa4070 */
[----:B0-----:R-:W-:Y:S01]  /*1920*/  IMAD.MOV.U32 R0, RZ, RZ, R14 ;  /* 0x000000ffff007224 */ /* 0x001fe200078e000e */
[----:B------:R-:W-:Y:S01]  /*1930*/  IABS R12, R8 ;  /* 0x00000008000c7213 */ /* 0x000fe20000000000 */
[----:B------:R-:W-:Y:S01]  /*1940*/  VIADD R11, R20, 0x2a ;  /* 0x0000002a140b7836 */ /* 0x000fe20000000000 */
[----:B------:R-:W-:Y:S01]  /*1950*/  STL [R1+0xa0], R15 ;  /* 0x0000a00f01007387 */ /* 0x000fe20000100800 */
[----:B------:R-:W-:-:S02]  /*1960*/  @!P1 IMAD.MOV R0, RZ, RZ, -R0 ;  /* 0x000000ffff009224 */ /* 0x000fc400078e0a00 */
[--C-:B------:R-:W-:Y:S01]  /*1970*/  @!P4 IMAD.IADD R2, R2, 0x1, -R10.reuse ;  /* 0x000000010202c824 */ /* 0x100fe200078e0a0a */
[----:B------:R-:W-:Y:S01]  /*1980*/  IABS R4, R11 ;  /* 0x0000000b00047213 */ /* 0x000fe20000000000 */
[----:B------:R-:W-:Y:S01]  /*1990*/  @!P2 IMAD.IADD R13, R13, 0x1, -R10 ;  /* 0x000000010d0da824 */ /* 0x000fe200078e0a0a */
[----:B------:R-:W-:Y:S01]  /*19a0*/  ISETP.GE.AND P1, PT, R11, RZ, PT ;  /* 0x000000ff0b00720c */ /* 0x000fe20003f26270 */
[----:B------:R-:W-:Y:S01]  /*19b0*/  IMAD.MOV.U32 R11, RZ, RZ, R12 ;  /* 0x000000ffff0b7224 */ /* 0x000fe200078e000c */
[----:B------:R-:W-:Y:S01]  /*19c0*/  ISETP.GT.U32.AND P4, PT, R10, R2, PT ;  /* 0x000000020a00720c */ /* 0x000fe20003f84070 */
[----:B------:R-:W-:Y:S01]  /*19d0*/  @!P5 IMAD.IADD R9, R9, 0x1, -R10 ;  /* 0x000000010909d824 */ /* 0x000fe200078e0a0a */
[----:B------:R0:W-:Y:S01]  /*19e0*/  STL [R1+0x9c], R0 ;  /* 0x00009c0001007387 */ /* 0x0001e20000100800 */
[----:B------:R-:W-:Y:S01]  /*19f0*/  IMAD.HI.U32 R14, R7, R4, RZ ;  /* 0x00000004070e7227 */ /* 0x000fe200078e00ff */
[----:B------:R-:W-:Y:S02]  /*1a00*/  ISETP.GE.AND P2, PT, R8, RZ, PT ;  /* 0x000000ff0800720c */ /* 0x000fe40003f46270 */
[----:B------:R-:W-:Y:S01]  /*1a10*/  ISETP.GT.U32.AND P5, PT, R10, R9, PT ;  /* 0x000000090a00720c */ /* 0x000fe20003fa4070 */
[----:B------:R-:W-:-:S02]  /*1a20*/  VIADD R5, R20, 0x28 ;  /* 0x0000002814057836 */ /* 0x000fc40000000000 */
[----:B------:R-:W-:-:S03]  /*1a30*/  IMAD.HI.U32 R8, R7, R11, RZ ;  /* 0x0000000b07087227 */ /* 0x000fc600078e00ff */
[----:B------:R-:W-:Y:S01]  /*1a40*/  IABS R6, R5 ;  /* 0x0000000500067213 */ /* 0x000fe20000000000 */
[----:B0-----:R-:W-:Y:S02]  /*1a50*/  IMAD.MOV.U32 R0, RZ, RZ, R13 ;  /* 0x000000ffff007224 */ /* 0x001fe400078e000d */
[----:B------:R-:W-:Y:S02]  /*1a60*/  IMAD.MOV R14, RZ, RZ, -R14 ;  /* 0x000000ffff0e7224 */ /* 0x000fe400078e0a0e */
[----:B------:R-:W-:Y:S01]  /*1a70*/  @!P0 IMAD.MOV R0, RZ, RZ, -R0 ;  /* 0x000000ffff008224 */ /* 0x000fe200078e0a00 */
[----:B------:R-:W-:Y:S01]  /*1a80*/  ISETP.GE.AND P0, PT, R5, RZ, PT ;  /* 0x000000ff0500720c */ /* 0x000fe20003f06270 */
[----:B------:R-:W-:Y:S02]  /*1a90*/  IMAD.MOV R8, RZ, RZ, -R8 ;  /* 0x000000ffff087224 */ /* 0x000fe400078e0a08 */
[----:B------:R-:W-:Y:S01]  /*1aa0*/  @!P4 IMAD.IADD R2, R2, 0x1, -R10 ;  /* 0x000000010202c824 */ /* 0x000fe200078e0a0a */
[----:B------:R0:W-:Y:S01]  /*1ab0*/  STL [R1+0x98], R0 ;  /* 0x0000980001007387 */ /* 0x0001e20000100800 */
[----:B------:R-:W-:-:S02]  /*1ac0*/  IMAD R4, R10, R14, R4 ;  /* 0x0000000e0a047224 */ /* 0x000fc400078e0204 */
[C---:B------:R-:W-:Y:S02]  /*1ad0*/  IMAD R11, R10.reuse, R8, R11 ;  /* 0x000000080a0b7224 */ /* 0x040fe400078e020b */
[----:B------:R-:W-:Y:S01]  /*1ae0*/  IMAD.HI.U32 R12, R7, R6, RZ ;  /* 0x00000006070c7227 */ /* 0x000fe200078e00ff */
[----:B------:R-:W-:-:S03]  /*1af0*/  ISETP.GT.U32.AND P4, PT, R10, R4, PT ;  /* 0x000000040a00720c */ /* 0x000fc60003f84070 */
[----:B------:R-:W-:Y:S02]  /*1b00*/  IMAD.MOV R12, RZ, RZ, -R12 ;  /* 0x000000ffff0c7224 */ /* 0x000fe400078e0a0c */
[----:B0-----:R-:W-:Y:S02]  /*1b10*/  IMAD.MOV.U32 R0, RZ, RZ, R2 ;  /* 0x000000ffff007224 */ /* 0x001fe400078e0002 */
[----:B------:R-:W-:Y:S02]  /*1b20*/  @!P5 IMAD.IADD R9, R9, 0x1, -R10 ;  /* 0x000000010909d824 */ /* 0x000fe400078e0a0a */
[----:B------:R-:W-:Y:S01]  /*1b30*/  @!P6 IMAD.MOV R0, RZ, RZ, -R0 ;  /* 0x000000ffff00e224 */ /* 0x000fe200078e0a00 */
[C---:B------:R-:W-:Y:S01]  /*1b40*/  ISETP.GT.U32.AND P6, PT, R10.reuse, R11, PT ;  /* 0x0000000b0a00720c */ /* 0x040fe20003fc4070 */
[----:B------:R-:W-:Y:S02]  /*1b50*/  IMAD R6, R10, R12, R6 ;  /* 0x0000000c0a067224 */ /* 0x000fe400078e0206 */
[----:B------:R-:W-:Y:S01]  /*1b60*/  @!P4 IMAD.IADD R4, R4, 0x1, -R10 ;  /* 0x000000010404c824 */ /* 0x000fe200078e0a0a */
[----:B------:R0:W-:Y:S01]  /*1b70*/  STL [R1+0x90], R0 ;  /* 0x0000900001007387 */ /* 0x0001e20000100800 */
[----:B------:R-:W-:-:S02]  /*1b80*/  VIADD R16, R20, 0x27 ;  /* 0x0000002714107836 */ /* 0x000fc40000000000 */
[----:B------:R-:W-:Y:S01]  /*1b90*/  VIADD R14, R20, 0x26 ;  /* 0x00000026140e7836 */ /* 0x000fe20000000000 */
[----:B------:R-:W-:Y:S01]  /*1ba0*/  ISETP.GT.U32.AND P4, PT, R10, R4, PT ;  /* 0x000000040a00720c */ /* 0x000fe20003f84070 */
[----:B------:R-:W-:Y:S01]  /*1bb0*/  VIADD R13, R20, 0x24 ;  /* 0x00000024140d7836 */ /* 0x000fe20000000000 */
[----:B------:R-:W-:Y:S01]  /*1bc0*/  ISETP.GE.AND P5, PT, R16, RZ, PT ;  /* 0x000000ff1000720c */ /* 0x000fe20003fa6270 */
[----:B------:R-:W-:Y:S01]  /*1bd0*/  VIADD R2, R20, 0x25 ;  /* 0x0000002514027836 */ /* 0x000fe20000000000 */
[----:B------:R-:W-:Y:S01]  /*1be0*/  IABS R16, R16 ;  /* 0x0000001000107213 */ /* 0x000fe20000000000 */
[----:B------:R-:W-:Y:S01]  /*1bf0*/  @!P6 IMAD.IADD R11, R11, 0x1, -R10 ;  /* 0x000000010b0be824 */ /* 0x000fe200078e0a0a */
[----:B------:R-:W-:Y:S01]  /*1c00*/  IABS R15, R14 ;  /* 0x0000000e000f7213 */ /* 0x000fe20000000000 */
[----:B0-----:R-:W-:Y:S01]  /*1c10*/  IMAD.MOV.U32 R0, RZ, RZ, R9 ;  /* 0x000000ffff007224 */ /* 0x001fe200078e0009 */
[----:B------:R-:W-:Y:S01]  /*1c20*/  IABS R5, R13 ;  /* 0x0000000d00057213 */ /* 0x000fe20000000000 */
[----:B------:R-:W-:Y:S01]  /*1c30*/  IMAD.HI.U32 R17, R7, R16, RZ ;  /* 0x0000001007117227 */ /* 0x000fe200078e00ff */
[----:B------:R-:W-:-:S02]  /*1c40*/  ISETP.GT.U32.AND P6, PT, R10, R11, PT ;  /* 0x0000000b0a00720c */ /* 0x000fc40003fc4070 */
[----:B------:R-:W-:Y:S01]  /*1c50*/  IABS R8, R2 ;  /* 0x0000000200087213 */ /* 0x000fe20000000000 */
[----:B------:R-:W-:Y:S01]  /*1c60*/  @!P3 IMAD.MOV R0, RZ, RZ, -R0 ;  /* 0x000000ffff00b224 */ /* 0x000fe200078e0a00 */
[----:B------:R-:W-:Y:S01]  /*1c70*/  ISETP.GT.U32.AND P3, PT, R10, R6, PT ;  /* 0x000000060a00720c */ /* 0x000fe20003f64070 */
[----:B------:R-:W-:-:S03]  /*1c80*/  IMAD.HI.U32 R12, R7, R15, RZ ;  /* 0x0000000f070c7227 */ /* 0x000fc600078e00ff */
[----:B------:R0:W-:Y:S01]  /*1c90*/  STL [R1+0x88], R0 ;  /* 0x0000880001007387 */ /* 0x0001e20000100800 */
[----:B------:R-:W-:Y:S02]  /*1ca0*/  IMAD.MOV R17, RZ, RZ, -R17 ;  /* 0x000000ffff117224 */ /* 0x000fe400078e0a11 */
[----:B------:R-:W-:Y:S01]  /*1cb0*/  @!P4 IMAD.IADD R4, R4, 0x1, -R10 ;  /* 0x000000010404c824 */ /* 0x000fe200078e0a0a */
[----:B------:R-:W-:Y:S01]  /*1cc0*/  ISETP.GE.AND P4, PT, R14, RZ, PT ;  /* 0x000000ff0e00720c */ /* 0x000fe20003f86270 */
[----:B------:R-:W-:Y:S02]  /*1cd0*/  IMAD.MOV R12, RZ, RZ, -R12 ;  /* 0x000000ffff0c7224 */ /* 0x000fe400078e0a0c */
[--C-:B------:R-:W-:Y:S02]  /*1ce0*/  @!P6 IMAD.IADD R11, R11, 0x1, -R10.reuse ;  /* 0x000000010b0be824 */ /* 0x100fe400078e0a0a */
[----:B------:R-:W-:Y:S02]  /*1cf0*/  @!P3 IMAD.IADD R6, R6, 0x1, -R10 ;  /* 0x000000010606b824 */ /* 0x000fe400078e0a0a */
[----:B------:R-:W-:-:S02]  /*1d00*/  IMAD R14, R10, R17, R16 ;  /* 0x000000110a0e7224 */ /* 0x000fc400078e0210 */
[----:B------:R-:W-:Y:S01]  /*1d10*/  IMAD.MOV.U32 R18, RZ, RZ, R4 ;  /* 0x000000ffff127224 */ /* 0x000fe200078e0004 */
[C---:B------:R-:W-:Y:S01]  /*1d20*/  ISETP.GT.U32.AND P3, PT, R10.reuse, R6, PT ;  /* 0x000000060a00720c */ /* 0x040fe20003f64070 */
[C---:B------:R-:W-:Y:S01]  /*1d30*/  IMAD R15, R10.reuse, R12, R15 ;  /* 0x0000000c0a0f7224 */ /* 0x040fe200078e020f */
[----:B------:R-:W-:Y:S01]  /*1d40*/  ISETP.GT.U32.AND P6, PT, R10, R14, PT ;  /* 0x0000000e0a00720c */ /* 0x000fe20003fc4070 */
[----:B0-----:R-:W-:Y:S02]  /*1d50*/  IMAD.MOV.U32 R0, RZ, RZ, R11 ;  /* 0x000000ffff007224 */ /* 0x001fe400078e000b */
[----:B------:R-:W-:-:S04]  /*1d60*/  IMAD.HI.U32 R12, R7, R5, RZ ;  /* 0x00000005070c7227 */ /* 0x000fc800078e00ff */
[----:B------:R-:W-:Y:S01]  /*1d70*/  @!P1 IMAD.MOV R18, RZ, RZ, -R18 ;  /* 0x000000ffff129224 */ /* 0x000fe200078e0a12 */
[----:B------:R-:W-:Y:S01]  /*1d80*/  ISETP.GT.U32.AND P1, PT, R10, R15, PT ;  /* 0x0000000f0a00720c */ /* 0x000fe20003f24070 */
[----:B------:R-:W-:Y:S01]  /*1d90*/  @!P2 IMAD.MOV R0, RZ, RZ, -R0 ;  /* 0x000000ffff00a224 */ /* 0x000fe200078e0a00 */
[----:B------:R-:W-:Y:S01]  /*1da0*/  ISETP.GE.AND P2, PT, R2, RZ, PT ;  /* 0x000000ff0200720c */ /* 0x000fe20003f46270 */
[----:B------:R-:W-:Y:S01]  /*1db0*/  IMAD.MOV R4, RZ, RZ, -R12 ;  /* 0x000000ffff047224 */ /* 0x000fe200078e0a0c */
[----:B------:R-:W-:Y:S01]  /*1dc0*/  STL [R1+0x84], R18 ;  /* 0x0000841201007387 */ /* 0x000fe20000100800 */
[----:B------:R-:W-:Y:S02]  /*1dd0*/  @!P3 IMAD.IADD R6, R6, 0x1, -R10 ;  /* 0x000000010606b824 */ /* 0x000fe400078e0a0a */
[----:B------:R-:W-:Y:S01]  /*1de0*/  IMAD.HI.U32 R9, R7, R8, RZ ;  /* 0x0000000807097227 */ /* 0x000fe200078e00ff */
[----:B------:R0:W-:Y:S03]  /*1df0*/  STL [R1+0x80], R0 ;  /* 0x0000800001007387 */ /* 0x0001e60000100800 */
[----:B------:R-:W-:-:S02]  /*1e00*/  IMAD R5, R10, R4, R5 ;  /* 0x000000040a057224 */ /* 0x000fc400078e0205 */
[----:B------:R-:W-:Y:S02]  /*1e10*/  IMAD.MOV R9, RZ, RZ, -R9 ;  /* 0x000000ffff097224 */ /* 0x000fe400078e0a09 */
[----:B------:R-:W-:Y:S02]  /*1e20*/  VIADD R2, R20, 0x23 ;  /* 0x0000002314027836 */ /* 0x000fe40000000000 */
[----:B------:R-:W-:Y:S02]  /*1e30*/  IMAD R8, R10, R9, R8 ;  /* 0x000000090a087224 */ /* 0x000fe400078e0208 */
[----:B0-----:R-:W-:Y:S01]  /*1e40*/  IMAD.MOV.U32 R0, RZ, RZ, R6 ;  /* 0x000000ffff007224 */ /* 0x001fe200078e0006 */
[----:B------:R-:W-:Y:S01]  /*1e50*/  IABS R4, R2 ;  /* 0x0000000200047213 */ /* 0x000fe20000000000 */
[----:B------:R-:W-:Y:S01]  /*1e60*/  @!P6 IMAD.IADD R14, R14, 0x1, -R10 ;  /* 0x000000010e0ee824 */ /* 0x000fe200078e0a0a */
[C---:B------:R-:W-:Y:S01]  /*1e70*/  ISETP.GT.U32.AND P3, PT, R10.reuse, R8, PT ;  /* 0x000000080a00720c */ /* 0x040fe20003f64070 */
[----:B------:R-:W-:Y:S01]  /*1e80*/  @!P0 IMAD.MOV R0, RZ, RZ, -R0 ;  /* 0x000000ffff008224 */ /* 0x000fe200078e0a00 */
[C---:B------:R-:W-:Y:S01]  /*1e90*/  ISETP.GT.U32.AND P0, PT, R10.reuse, R5, PT ;  /* 0x000000050a00720c */ /* 0x040fe20003f04070 */
[----:B------:R-:W-:Y:S01]  /*1ea0*/  @!P1 IMAD.IADD R15, R15, 0x1, -R10 ;  /* 0x000000010f0f9824 */ /* 0x000fe200078e0a0a */
[C---:B------:R-:W-:Y:S01]  /*1eb0*/  ISETP.GT.U32.AND P6, PT, R10.reuse, R14, PT ;  /* 0x0000000e0a00720c */ /* 0x040fe20003fc4070 */
[----:B------:R-:W-:Y:S01]  /*1ec0*/  IMAD.HI.U32 R16, R7, R4, RZ ;  /* 0x0000000407107227 */ /* 0x000fe200078e00ff */
[----:B------:R0:W-:Y:S02]  /*1ed0*/  STL [R1+0x7c], R0 ;  /* 0x00007c0001007387 */ /* 0x0001e40000100800 */
[----:B------:R-:W-:Y:S01]  /*1ee0*/  ISETP.GT.U32.AND P1, PT, R10, R15, PT ;  /* 0x0000000f0a00720c */ /* 0x000fe20003f24070 */
[----:B------:R-:W-:-:S02]  /*1ef0*/  VIADD R9, R20, 0x22 ;  /* 0x0000002214097836 */ /* 0x000fc40000000000 */
[----:B------:R-:W-:Y:S02]  /*1f00*/  IMAD.MOV R16, RZ, RZ, -R16 ;  /* 0x000000ffff107224 */ /* 0x000fe400078e0a10 */
[----:B------:R-:W-:Y:S01]  /*1f10*/  VIADD R11, R20, 0x21 ;  /* 0x00000021140b7836 */ /* 0x000fe20000000000 */
[----:B------:R-:W-:Y:S01]  /*1f20*/  IABS R12, R9 ;  /* 0x00000009000c7213 */ /* 0x000fe20000000000 */
[--C-:B------:R-:W-:Y:S02]  /*1f30*/  @!P0 IMAD.IADD R5, R5, 0x1, -R10.reuse ;  /* 0x0000000105058824 */ /* 0x100fe400078e0a0a */
[----:B------:R-:W-:Y:S01]  /*1f40*/  @!P3 IMAD.IADD R8, R8, 0x1, -R10 ;  /* 0x000000010808b824 */ /* 0x000fe200078e0a0a */
[----:B------:R-:W-:Y:S01]  /*1f50*/  IABS R6, R11 ;  /* 0x0000000b00067213 */ /* 0x000fe20000000000 */
[C---:B------:R-:W-:Y:S01]  /*1f60*/  IMAD R4, R10.reuse, R16, R4 ;  /* 0x000000100a047224 */ /* 0x040fe200078e0204 */
[----:B------:R-:W-:Y:S01]  /*1f70*/  ISETP.GT.U32.AND P0, PT, R10, R5, PT ;  /* 0x000000050a00720c */ /* 0x000fe20003f04070 */
[--C-:B------:R-:W-:Y:S01]  /*1f80*/  @!P6 IMAD.IADD R14, R14, 0x1, -R10.reuse ;  /* 0x000000010e0ee824 */ /* 0x100fe200078e0a0a */
[----:B------:R-:W-:Y:S01]  /*1f90*/  ISETP.GE.AND P6, PT, R13, RZ, PT ;  /* 0x000000ff0d00720c */ /* 0x000fe20003fc6270 */
[----:B------:R-:W-:Y:S01]  /*1fa0*/  @!P1 IMAD.IADD R15, R15, 0x1, -R10 ;  /* 0x000000010f0f9824 */ /* 0x000fe200078e0a0a */
[C---:B------:R-:W-:Y:S01]  /*1fb0*/  ISETP.GT.U32.AND P3, PT, R10.reuse, R8, PT ;  /* 0x000000080a00720c */ /* 0x040fe20003f64070 */
[----:B------:R-:W-:Y:S01]  /*1fc0*/  IMAD.HI.U32 R13, R7, R12, RZ ;  /* 0x0000000c070d7227 */ /* 0x000fe200078e00ff */
[----:B------:R-:W-:-:S03]  /*1fd0*/  ISETP.GT.U32.AND P1, PT, R10, R4, PT ;  /* 0x000000040a00720c */ /* 0x000fc60003f24070 */
[----:B------:R-:W-:Y:S02]  /*1fe0*/  IMAD.MOV.U32 R17, RZ, RZ, R14 ;  /* 0x000000ffff117224 */ /* 0x000fe400078e000e */
[----:B0-----:R-:W-:Y:S02]  /*1ff0*/  IMAD.MOV.U32 R0, RZ, RZ, R15 ;  /* 0x000000ffff007224 */ /* 0x001fe400078e000f */
[----:B------:R-:W-:-:S04]  /*2000*/  IMAD.HI.U32 R14, R7, R6, RZ ;  /* 0x00000006070e7227 */ /* 0x000fc800078e00ff */
[----:B------:R-:W-:Y:S02]  /*2010*/  IMAD.MOV R13, RZ, RZ, -R13 ;  /* 0x000000ffff0d7224 */ /* 0x000fe400078e0a0d */
[----:B------:R-:W-:Y:S01]  /*2020*/  @!P5 IMAD.MOV R17, RZ, RZ, -R17 ;  /* 0x000000ffff11d224 */ /* 0x000fe200078e0a11 */
[----:B------:R-:W-:Y:S01]  /*2030*/  ISETP.GE.AND P5, PT, R2, RZ, PT ;  /* 0x000000ff0200720c */ /* 0x000fe20003fa6270 */
[----:B------:R-:W-:Y:S01]  /*2040*/  @!P4 IMAD.MOV R0, RZ, RZ, -R0 ;  /* 0x000000ffff00c224 */ /* 0x000fe200078e0a00 */
[----:B------:R-:W-:Y:S01]  /*2050*/  ISETP.GE.AND P4, PT, R9, RZ, PT ;  /* 0x000000ff0900720c */ /* 0x000fe20003f86270 */
[----:B------:R-:W-:Y:S01]  /*2060*/  IMAD.MOV R14, RZ, RZ, -R14 ;  /* 0x000000ffff0e7224 */ /* 0x000fe200078e0a0e */
[----:B------:R-:W-:Y:S01]  /*2070*/  STL [R1+0x78], R17 ;  /* 0x0000781101007387 */ /* 0x000fe20000100800 */
[C---:B------:R-:W-:Y:S02]  /*2080*/  IMAD R2, R10.reuse, R13, R12 ;  /* 0x0000000d0a027224 */ /* 0x040fe400078e020c */
[----:B------:R-:W-:Y:S01]  /*2090*/  @!P0 IMAD.IADD R5, R5, 0x1, -R10 ;  /* 0x0000000105058824 */ /* 0x000fe200078e0a0a */
[----:B------:R0:W-:Y:S01]  /*20a0*/  STL [R1+0x70], R0 ;  /* 0x0000700001007387 */ /* 0x0001e20000100800 */
[C---:B------:R-:W-:Y:S01]  /*20b0*/  IMAD R6, R10.reuse, R14, R6 ;  /* 0x0000000e0a067224 */ /* 0x040fe200078e0206 */
[----:B------:R-:W-:Y:S01]  /*20c0*/  ISETP.GT.U32.AND P0, PT, R10, R2, PT ;  /* 0x000000020a00720c */ /* 0x000fe20003f04070 */
[--C-:B------:R-:W-:Y:S01]  /*20d0*/  @!P3 IMAD.IADD R8, R8, 0x1, -R10.reuse ;  /* 0x000000010808b824 */ /* 0x100fe200078e0a0a */
[----:B------:R-:W-:Y:S01]  /*20e0*/  ISETP.GE.AND P3, PT, R11, RZ, PT ;  /* 0x000000ff0b00720c */ /* 0x000fe20003f66270 */
[----:B------:R-:W-:-:S02]  /*20f0*/  @!P1 IMAD.IADD R4, R4, 0x1, -R10 ;  /* 0x0000000104049824 */ /* 0x000fc400078e0a0a */
[----:B------:R-:W-:Y:S02]  /*2100*/  IMAD.MOV.U32 R15, RZ, RZ, R8 ;  /* 0x000000ffff0f7224 */ /* 0x000fe400078e0008 */
[----:B------:R-:W-:Y:S01]  /*2110*/  VIADD R9, R20, 0x20 ;  /* 0x0000002014097836 */ /* 0x000fe20000000000 */
[C---:B------:R-:W-:Y:S01]  /*2120*/  ISETP.GT.U32.AND P1, PT, R10.reuse, R4, PT ;  /* 0x000000040a00720c */ /* 0x040fe20003f24070 */
[----:B0-----:R-:W-:Y:S02]  /*2130*/  IMAD.MOV.U32 R0, RZ, RZ, R5 ;  /* 0x000000ffff007224 */ /* 0x001fe400078e0005 */
[----:B------:R-:W-:Y:S01]  /*2140*/  @!P2 IMAD.MOV R15, RZ, RZ, -R15 ;  /* 0x000000ffff0fa224 */ /* 0x000fe200078e0a0f */
[----:B------:R-:W-:Y:S01]  /*2150*/  ISETP.GE.AND P2, PT, R9, RZ, PT ;  /* 0x000000ff0900720c */ /* 0x000fe20003f46270 */
[----:B------:R-:W-:Y:S01]  /*2160*/  @!P6 IMAD.MOV R0, RZ, RZ, -R0 ;  /* 0x000000ffff00e224 */ /* 0x000fe200078e0a00 */
[----:B------:R-:W-:Y:S01]  /*2170*/  ISETP.GT.U32.AND P6, PT, R10, R6, PT ;  /* 0x000000060a00720c */ /* 0x000fe20003fc4070 */
[----:B------:R-:W-:Y:S01]  /*2180*/  VIADD R8, R20, 0x1f ;  /* 0x0000001f14087836 */ /* 0x000fe20000000000 */
[----:B------:R0:W-:Y:S01]  /*2190*/  STL [R1+0x6c], R15 ;  /* 0x00006c0f01007387 */ /* 0x0001e20000100800 */
[----:B------:R-:W-:-:S02]  /*21a0*/  @!P0 IMAD.IADD R2, R2, 0x1, -R10 ;  /* 0x0000000102028824 */ /* 0x000fc400078e0a0a */
[----:B------:R-:W-:Y:S01]  /*21b0*/  VIADD R11, R20, 0x1e ;  /* 0x0000001e140b7836 */ /* 0x000fe20000000000 */
[----:B------:R-:W-:Y:S01]  /*21c0*/  IABS R12, R8 ;  /* 0x00000008000c7213 */ /* 0x000fe20000000000 */
[--C-:B------:R-:W-:Y:S01]  /*21d0*/  @!P1 IMAD.IADD R4, R4, 0x1, -R10.reuse ;  /* 0x0000000104049824 */ /* 0x100fe200078e0a0a */
[----:B------:R-:W-:Y:S01]  /*21e0*/  ISETP.GT.U32.AND P0, PT, R10, R2, PT ;  /* 0x000000020a00720c */ /* 0x000fe20003f04070 */
[----:B------:R3:W-:Y:S01]  /*21f0*/  STL [R1+0x68], R0 ;  /* 0x0000680001007387 */ /* 0x0007e20000100800 */
[----:B------:R-:W-:Y:S01]  /*2200*/  ISETP.GE.AND P1, PT, R8, RZ, PT ;  /* 0x000000ff0800720c */ /* 0x000fe20003f26270 */
[----:B------:R-:W-:Y:S01]  /*2210*/  VIADD R8, R20, 0x1d ;  /* 0x0000001d14087836 */ /* 0x000fe20000000000 */
[----:B0-----:R-:W-:Y:S01]  /*2220*/  IABS R15, R9 ;  /* 0x00000009000f7213 */ /* 0x001fe20000000000 */
[----:B------:R-:W-:Y:S02]  /*2230*/  @!P6 IMAD.IADD R6, R6, 0x1, -R10 ;  /* 0x000000010606e824 */ /* 0x000fe400078e0a0a */
[----:B------:R-:W-:Y:S01]  /*2240*/  VIADD R14, R20, 0x19 ;  /* 0x00000019140e7836 */ /* 0x000fe20000000000 */
[----:B------:R-:W-:Y:S01]  /*2250*/  IABS R17, R8 ;  /* 0x0000000800117213 */ /* 0x000fe20000000000 */
[----:B------:R-:W-:Y:S01]  /*2260*/  IMAD.HI.U32 R5, R7, R15, RZ ;  /* 0x0000000f07057227 */ /* 0x000fe200078e00ff */
[----:B------:R-:W-:-:S03]  /*2270*/  ISETP.GT.U32.AND P6, PT, R10, R6, PT ;  /* 0x000000060a00720c */ /* 0x000fc60003fc4070 */
[----:B---3--:R-:W-:Y:S02]  /*2280*/  IMAD.MOV.U32 R0, RZ, RZ, R4 ;  /* 0x000000ffff007224 */ /* 0x008fe400078e0004 */
[----:B------:R-:W-:-:S04]  /*2290*/  IMAD.HI.U32 R4, R7, R12, RZ ;  /* 0x0000000c07047227 */ /* 0x000fc800078e00ff */
[----:B------:R-:W-:Y:S02]  /*22a0*/  IMAD.MOV R5, RZ, RZ, -R5 ;  /* 0x000000ffff057224 */ /* 0x000fe400078e0a05 */
[----:B------:R-:W-:Y:S02]  /*22b0*/  IMAD.MOV R4, RZ, RZ, -R4 ;  /* 0x000000ffff047224 */ /* 0x000fe400078e0a04 */
[C---:B------:R-:W-:Y:S02]  /*22c0*/  IMAD R15, R10.reuse, R5, R15 ;  /* 0x000000050a0f7224 */ /* 0x040fe400078e020f */
[----:B------:R-:W-:Y:S01]  /*22d0*/  @!P5 IMAD.MOV R0, RZ, RZ, -R0 ;  /* 0x000000ffff00d224 */ /* 0x000fe200078e0a00 */
[----:B------:R-:W-:Y:S01]  /*22e0*/  ISETP.GE.AND P5, PT, R11, RZ, PT ;  /* 0x000000ff0b00720c */ /* 0x000fe20003fa6270 */
[----:B------:R-:W-:Y:S01]  /*22f0*/  IMAD R12, R10, R4, R12 ;  /* 0x000000040a0c7224 */ /* 0x000fe200078e020c */
[----:B------:R-:W-:Y:S01]  /*2300*/  IABS R11, R11 ;  /* 0x0000000b000b7213 */ /* 0x000fe20000000000 */
[--C-:B------:R-:W-:Y:S01]  /*2310*/  @!P0 IMAD.IADD R2, R2, 0x1, -R10.reuse ;  /* 0x0000000102028824 */ /* 0x100fe200078e0a0a */
[----:B------:R-:W-:Y:S01]  /*2320*/  ISETP.GT.U32.AND P0, PT, R10, R15, PT ;  /* 0x0000000f0a00720c */ /* 0x000fe20003f04070 */
[----:B------:R0:W-:Y:S01]  /*2330*/  STL [R1+0x64], R0 ;  /* 0x0000640001007387 */ /* 0x0001e20000100800 */
[----:B------:R-:W-:Y:S01]  /*2340*/  @!P6 IMAD.IADD R6, R6, 0x1, -R10 ;  /* 0x000000010606e824 */ /* 0x000fe200078e0a0a */
[----:B------:R-:W-:Y:S01]  /*2350*/  ISETP.GT.U32.AND P6, PT, R10, R12, PT ;  /* 0x0000000c0a00720c */ /* 0x000fe20003fc4070 */
[----:B------:R-:W-:-:S02]  /*2360*/  VIADD R4, R20, 0x1c ;  /* 0x0000001c14047836 */ /* 0x000fc40000000000 */
[----:B------:R-:W-:-:S03]  /*2370*/  IMAD.HI.U32 R5, R7, R11, RZ ;  /* 0x0000000b07057227 */ /* 0x000fc600078e00ff */
[----:B------:R-:W-:Y:S01]  /*2380*/  IABS R16, R4 ;  /* 0x0000000400107213 */ /* 0x000fe20000000000 */
[----:B------:R-:W-:Y:S02]  /*2390*/  IMAD.MOV R5, RZ, RZ, -R5 ;  /* 0x000000ffff057224 */ /* 0x000fe400078e0a05 */
[----:B0-----:R-:W-:Y:S02]  /*23a0*/  IMAD.MOV.U32 R0, RZ, RZ, R2 ;  /* 0x000000ffff007224 */ /* 0x001fe400078e0002 */
[----:B------:R-:W-:Y:S01]  /*23b0*/  @!P0 IMAD.IADD R15, R15, 0x1, -R10 ;  /* 0x000000010f0f8824 */ /* 0x000fe200078e0a0a */
[----:B------:R-:W-:Y:S01]  /*23c0*/  ISETP.GE.AND P0, PT, R4, RZ, PT ;  /* 0x000000ff0400720c */ /* 0x000fe20003f06270 */
[----:B------:R-:W-:Y:S01]  /*23d0*/  @!P4 IMAD.MOV R0, RZ, RZ, -R0 ;  /* 0x000000ffff00c224 */ /* 0x000fe200078e0a00 */
[----:B------:R-:W-:Y:S01]  /*23e0*/  ISETP.GE.AND P4, PT, R8, RZ, PT ;  /* 0x000000ff0800720c */ /* 0x000fe20003f86270 */
[----:B------:R-:W-:Y:S02]  /*23f0*/  @!P6 IMAD.IADD R12, R12, 0x1, -R10 ;  /* 0x000000010c0ce824 */ /* 0x000fe400078e0a0a */
[----:B------:R-:W-:Y:S01]  /*2400*/  IMAD.HI.U32 R2, R7, R17, RZ ;  /* 0x0000001107027227 */ /* 0x000fe200078e00ff */
[----:B------:R0:W-:Y:S02]  /*2410*/  STL [R1+0x5c], R0 ;  /* 0x00005c0001007387 */ /* 0x0001e40000100800 */
[----:B------:R-:W-:Y:S01]  /*2420*/  ISETP.GT.U32.AND P6, PT, R10, R12, PT ;  /* 0x0000000c0a00720c */ /* 0x000fe20003fc4070 */
[----:B------:R-:W-:-:S02]  /*2430*/  IMAD.MOV R2, RZ, RZ, -R2 ;  /* 0x000000ffff027224 */ /* 0x000fc400078e0a02 */
[----:B------:R-:W-:-:S04]  /*2440*/  IMAD.HI.U32 R4, R7, R16, RZ ;  /* 0x0000001007047227 */ /* 0x000fc800078e00ff */
[C---:B------:R-:W-:Y:S02]  /*2450*/  IMAD R11, R10.reuse, R5, R11 ;  /* 0x000000050a0b7224 */ /* 0x040fe400078e020b */
[----:B0-----:R-:W-:Y:S01]  /*2460*/  IMAD.MOV.U32 R0, RZ, RZ, R6 ;  /* 0x000000ffff007224 */ /* 0x001fe200078e0006 */
[----:B------:R-:W-:Y:S01]  /*2470*/  IABS R6, R14 ;  /* 0x0000000e00067213 */ /* 0x000fe20000000000 */
[C---:B------:R-:W-:Y:S02]  /*2480*/  IMAD R17, R10.reuse, R2, R17 ;  /* 0x000000020a117224 */ /* 0x040fe400078e0211 */
[----:B------:R-:W-:Y:S01]  /*2490*/  @!P3 IMAD.MOV R0, RZ, RZ, -R0 ;  /* 0x000000ffff00b224 */ /* 0x000fe200078e0a00 */
[----:B------:R-:W-:Y:S01]  /*24a0*/  ISETP.GT.U32.AND P3, PT, R10, R15, PT ;  /* 0x0000000f0a00720c */ /* 0x000fe20003f64070 */
[----:B------:R-:W-:Y:S02]  /*24b0*/  IMAD.MOV R4, RZ, RZ, -R4 ;  /* 0x000000ffff047224 */ /* 0x000fe400078e0a04 */
[----:B------:R-:W-:Y:S01]  /*24c0*/  @!P6 IMAD.IADD R12, R12, 0x1, -R10 ;  /* 0x000000010c0ce824 */ /* 0x000fe200078e0a0a */
[C---:B------:R-:W-:Y:S01]  /*24d0*/  ISETP.GT.U32.AND P6, PT, R10.reuse, R17, PT ;  /* 0x000000110a00720c */ /* 0x040fe20003fc4070 */
[----:B------:R-:W-:Y:S01]  /*24e0*/  IMAD R16, R10, R4, R16 ;  /* 0x000000040a107224 */ /* 0x000fe200078e0210 */
[----:B------:R0:W-:Y:S01]  /*24f0*/  STL [R1+0x58], R0 ;  /* 0x0000580001007387 */ /* 0x0001e20000100800 */
[----:B------:R-:W-:-:S02]  /*2500*/  VIADD R5, R20, 0x1b ;  /* 0x0000001b14057836 */ /* 0x000fc40000000000 */
[----:B------:R-:W-:-:S03]  /*2510*/  VIADD R2, R20, 0x1a ;  /* 0x0000001a14027836 */ /* 0x000fc60000000000 */
[----:B------:R-:W-:Y:S01]  /*2520*/  IABS R8, R5 ;  /* 0x0000000500087213 */ /* 0x000fe20000000000 */
[--C-:B------:R-:W-:Y:S01]  /*2530*/  @!P3 IMAD.IADD R15, R15, 0x1, -R10.reuse ;  /* 0x000000010f0fb824 */ /* 0x100fe200078e0a0a */
[C---:B------:R-:W-:Y:S02]  /*2540*/  ISETP.GT.U32.AND P3, PT, R10.reuse, R11, PT ;  /* 0x0000000b0a00720c */ /* 0x040fe40003f64070 */
[----:B------:R-:W-:Y:S01]  /*2550*/  IABS R13, R2 ;  /* 0x00000002000d7213 */ /* 0x000fe20000000000 */
[----:B------:R-:W-:Y:S02]  /*2560*/  IMAD.MOV.U32 R18, RZ, RZ, R15 ;  /* 0x000000ffff127224 */ /* 0x000fe400078e000f */
[----:B------:R-:W-:Y:S02]  /*2570*/  @!P6 IMAD.IADD R17, R17, 0x1, -R10 ;  /* 0x000000011111e824 */ /* 0x000fe400078e0a0a */
[----:B------:R-:W-:Y:S01]  /*2580*/  @!P2 IMAD.MOV R18, RZ, RZ, -R18 ;  /* 0x000000ffff12a224 */ /* 0x000fe200078e0a12 */
[C---:B------:R-:W-:Y:S01]  /*2590*/  ISETP.GT.U32.AND P2, PT, R10.reuse, R16, PT ;  /* 0x000000100a00720c */ /* 0x040fe20003f44070 */
[----:B------:R-:W-:Y:S01]  /*25a0*/  IMAD.HI.U32 R9, R7, R8, RZ ;  /* 0x0000000807097227 */ /* 0x000fe200078e00ff */
[----:B------:R-:W-:-:S02]  /*25b0*/  ISETP.GT.U32.AND P6, PT, R10, R17, PT ;  /* 0x000000110a00720c */ /* 0x000fc40003fc4070 */
[----:B------:R-:W-:Y:S01]  /*25c0*/  STL [R1+0x54], R18 ;  /* 0x0000541201007387 */ /* 0x000fe20000100800 */
[----:B------:R-:W-:Y:S02]  /*25d0*/  @!P3 IMAD.IADD R11, R11, 0x1, -R10 ;  /* 0x000000010b0bb824 */ /* 0x000fe400078e0a0a */
[----:B------:R-:W-:-:S03]  /*25e0*/  IMAD.HI.U32 R4, R7, R13, RZ ;  /* 0x0000000d07047227 */ /* 0x000fc600078e00ff */
[----:B------:R-:W-:Y:S01]  /*25f0*/  ISETP.GT.U32.AND P3, PT, R10, R11, PT ;  /* 0x0000000b0a00720c */ /* 0x000fe20003f64070 */
[----:B0-----:R-:W-:Y:S02]  /*2600*/  IMAD.MOV.U32 R0, RZ, RZ, R12 ;  /* 0x000000ffff007224 */ /* 0x001fe400078e000c */
[----:B------:R-:W-:Y:S02]  /*2610*/  @!P2 IMAD.IADD R16, R16, 0x1, -R10 ;  /* 0x000000011010a824 */ /* 0x000fe400078e0a0a */
[----:B------:R-:W-:Y:S02]  /*2620*/  IMAD.MOV R9, RZ, RZ, -R9 ;  /* 0x000000ffff097224 */ /* 0x000fe400078e0a09 */
[----:B------:R-:W-:Y:S01]  /*2630*/  IMAD.MOV R4, RZ, RZ, -R4 ;  /* 0x000000ffff047224 */ /* 0x000fe200078e0a04 */
[----:B------:R-:W-:Y:S01]  /*2640*/  ISETP.GT.U32.AND P2, PT, R10, R16, PT ;  /* 0x000000100a00720c */ /* 0x000fe20003f44070 */
[----:B------:R-:W-:-:S04]  /*2650*/  IMAD.HI.U32 R12, R7, R6, RZ ;  /* 0x00000006070c7227 */ /* 0x000fc800078e00ff */
[----:B------:R-:W-:Y:S01]  /*2660*/  @!P1 IMAD.MOV R0, RZ, RZ, -R0 ;  /* 0x000000ffff009224 */ /* 0x000fe200078e0a00 */
[----:B------:R-:W-:Y:S01]  /*2670*/  ISETP.GE.AND P1, PT, R5, RZ, PT ;  /* 0x000000ff0500720c */ /* 0x000fe20003f26270 */
[C---:B------:R-:W-:Y:S02]  /*2680*/  IMAD R5, R10.reuse, R9, R8 ;  /* 0x000000090a057224 */ /* 0x040fe400078e0208 */
[C---:B------:R-:W-:Y:S01]  /*2690*/  IMAD R13, R10.reuse, R4, R13 ;  /* 0x000000040a0d7224 */ /* 0x040fe200078e020d */
[----:B------:R0:W-:Y:S01]  /*26a0*/  STL [R1+0x50], R0 ;  /* 0x0000500001007387 */ /* 0x0001e20000100800 */
[----:B------:R-:W-:Y:S02]  /*26b0*/  IMAD.MOV R12, RZ, RZ, -R12 ;  /* 0x000000ffff0c7224 */ /* 0x000fe400078e0a0c */
[----:B------:R-:W-:Y:S01]  /*26c0*/  @!P3 IMAD.IADD R11, R11, 0x1, -R10 ;  /* 0x000000010b0bb824 */ /* 0x000fe200078e0a0a */
[C---:B------:R-:W-:Y:S01]  /*26d0*/  ISETP.GT.U32.AND P3, PT, R10.reuse, R5, PT ;  /* 0x000000050a00720c */ /* 0x040fe20003f64070 */
[----:B------:R-:W-:-:S02]  /*26e0*/  IMAD R6, R10, R12, R6 ;  /* 0x0000000c0a067224 */ /* 0x000fc400078e0206 */
[--C-:B------:R-:W-:Y:S01]  /*26f0*/  @!P6 IMAD.IADD R17, R17, 0x1, -R10.reuse ;  /* 0x000000011111e824 */ /* 0x100fe200078e0a0a */
[----:B------:R-:W-:Y:S01]  /*2700*/  ISETP.GT.U32.AND P6, PT, R10, R13, PT ;  /* 0x0000000d0a00720c */ /* 0x000fe20003fc4070 */
[--C-:B------:R-:W-:Y:S01]  /*2710*/  @!P2 IMAD.IADD R16, R16, 0x1, -R10.reuse ;  /* 0x000000011010a824 */ /* 0x100fe200078e0a0a */
[----:B------:R-:W-:Y:S01]  /*2720*/  ISETP.GT.U32.AND P2, PT, R10, R6, PT ;  /* 0x000000060a00720c */ /* 0x000fe20003f44070 */
[C---:B------:R-:W-:Y:S02]  /*2730*/  VIADD R9, R20.reuse, 0x18 ;  /* 0x0000001814097836 */ /* 0x040fe40000000000 */
[----:B------:R-:W-:Y:S02]  /*2740*/  VIADD R4, R20, 0x16 ;  /* 0x0000001614047836 */ /* 0x000fe40000000000 */
[----:B0-----:R-:W-:Y:S01]  /*2750*/  IMAD.MOV.U32 R0, RZ, RZ, R11 ;  /* 0x000000ffff007224 */ /* 0x001fe200078e000b */
[----:B------:R-:W-:Y:S01]  /*2760*/  IABS R18, R9 ;  /* 0x0000000900127213 */ /* 0x000fe20000000000 */
[----:B------:R-:W-:Y:S01]  /*2770*/  @!P3 IMAD.IADD R5, R5, 0x1, -R10 ;  /* 0x000000010505b824 */ /* 0x000fe200078e0a0a */
[----:B------:R-:W-:Y:S01]  /*2780*/  IABS R12, R4 ;  /* 0x00000004000c7213 */ /* 0x000fe20000000000 */
[----:B------:R-:W-:Y:S01]  /*2790*/  @!P5 IMAD.MOV R0, RZ, RZ, -R0 ;  /* 0x000000ffff00d224 */ /* 0x000fe200078e0a00 */
[----:B------:R-:W-:Y:S01]  /*27a0*/  ISETP.GE.AND P3, PT, R2, RZ, PT ;  /* 0x000000ff0200720c */ /* 0x000fe20003f66270 */
[--C-:B------:R-:W-:Y:S01]  /*27b0*/  @!P6 IMAD.IADD R13, R13, 0x1, -R10.reuse ;  /* 0x000000010d0de824 */ /* 0x100fe200078e0a0a */
[----:B------:R-:W-:Y:S01]  /*27c0*/  ISETP.GT.U32.AND P5, PT, R10, R5, PT ;  /* 0x000000050a00720c */ /* 0x000fe20003fa4070 */
[----:B------:R-:W-:Y:S01]  /*27d0*/  @!P2 IMAD.IADD R6, R6, 0x1, -R10 ;  /* 0x000000010606a824 */ /* 0x000fe200078e0a0a */
[----:B------:R0:W-:Y:S01]  /*27e0*/  STL [R1+0x4c], R0 ;  /* 0x00004c0001007387 */ /* 0x0001e20000100800 */
[----:B------:R-:W-:Y:S01]  /*27f0*/  IMAD.HI.U32 R19, R7, R18, RZ ;  /* 0x0000001207137227 */ /* 0x000fe200078e00ff */
[----:B------:R-:W-:-:S02]  /*2800*/  ISETP.GT.U32.AND P2, PT, R10, R13, PT ;  /* 0x0000000d0a00720c */ /* 0x000fc40003f44070 */
[----:B------:R-:W-:Y:S01]  /*2810*/  ISETP.GE.AND P6, PT, R14, RZ, PT ;  /* 0x000000ff0e00720c */ /* 0x000fe20003fc6270 */
[----:B------:R-:W-:-:S04]  /*2820*/  IMAD.HI.U32 R2, R7, R12, RZ ;  /* 0x0000000c07027227 */ /* 0x000fc800078e00ff */
[----:B------:R-:W-:Y:S02]  /*2830*/  VIADD R8, R20, 0x17 ;  /* 0x0000001714087836 */ /* 0x000fe40000000000 */
[----:B------:R-:W-:Y:S02]  /*2840*/  IMAD.MOV R19, RZ, RZ, -R19 ;  /* 0x000000ffff137224 */ /* 0x000fe400078e0a13 */
[----:B------:R-:W-:Y:S01]  /*2850*/  IMAD.MOV R2, RZ, RZ, -R2 ;  /* 0x000000ffff027224 */ /* 0x000fe200078e0a02 */
[----:B------:R-:W-:Y:S01]  /*2860*/  IABS R15, R8 ;  /* 0x00000008000f7213 */ /* 0x000fe20000000000 */
[----:B0-----:R-:W-:Y:S02]  /*2870*/  IMAD.MOV.U32 R0, RZ, RZ, R16 ;  /* 0x000000ffff007224 */ /* 0x001fe400078e0010 */
[C---:B------:R-:W-:Y:S02]  /*2880*/  IMAD R14, R10.reuse, R19, R18 ;  /* 0x000000130a0e7224 */ /* 0x040fe400078e0212 */
[----:B------:R-:W-:-:S02]  /*2890*/  IMAD R12, R10, R2, R12 ;  /* 0x000000020a0c7224 */ /* 0x000fc400078e020c */
[----:B------:R-:W-:Y:S01]  /*28a0*/  @!P4 IMAD.MOV R17, RZ, RZ, -R17 ;  /* 0x000000ffff11c224 */ /* 0x000fe200078e0a11 */
[C---:B------:R-:W-:Y:S01]  /*28b0*/  ISETP.GT.U32.AND P4, PT, R10.reuse, R6, PT ;  /* 0x000000060a00720c */ /* 0x040fe20003f84070 */
[----:B------:R-:W-:Y:S01]  /*28c0*/  @!P0 IMAD.MOV R0, RZ, RZ, -R0 ;  /* 0x000000ffff008224 */ /* 0x000fe200078e0a00 */
[C---:B------:R-:W-:Y:S01]  /*28d0*/  ISETP.GT.U32.AND P0, PT, R10.reuse, R14, PT ;  /* 0x0000000e0a00720c */ /* 0x040fe20003f04070 */
[----:B------:R-:W-:Y:S01]  /*28e0*/  IMAD.HI.U32 R11, R7, R15, RZ ;  /* 0x0000000f070b7227 */ /* 0x000fe200078e00ff */
[----:B------:R-:W-:Y:S03]  /*28f0*/  STL [R1+0x48], R17 ;  /* 0x0000481101007387 */ /* 0x000fe60000100800 */
[--C-:B------:R-:W-:Y:S01]  /*2900*/  @!P5 IMAD.IADD R5, R5, 0x1, -R10.reuse ;  /* 0x000000010505d824 */ /* 0x100fe200078e0a0a */
[----:B------:R0:W-:Y:S01]  /*2910*/  STL [R1+0x44], R0 ;  /* 0x0000440001007387 */ /* 0x0001e20000100800 */
[----:B------:R-:W-:Y:S01]  /*2920*/  @!P2 IMAD.IADD R13, R13, 0x1, -R10 ;  /* 0x000000010d0da824 */ /* 0x000fe200078e0a0a */
[----:B------:R-:W-:Y:S01]  /*2930*/  ISETP.GT.U32.AND P2, PT, R10, R12, PT ;  /* 0x0000000c0a00720c */ /* 0x000fe20003f44070 */
[----:B------:R-:W-:Y:S01]  /*2940*/  IMAD.MOV R11, RZ, RZ, -R11 ;  /* 0x000000ffff0b7224 */ /* 0x000fe200078e0a0b */
[----:B------:R-:W-:Y:S01]  /*2950*/  ISETP.GE.AND P5, PT, R9, RZ, PT ;  /* 0x000000ff0900720c */ /* 0x000fe20003fa6270 */
[----:B------:R-:W-:-:S02]  /*2960*/  VIADD R2, R20, 0x14 ;  /* 0x0000001414027836 */ /* 0x000fc40000000000 */
[----:B------:R-:W-:Y:S02]  /*2970*/  IMAD R15, R10, R11, R15 ;  /* 0x0000000b0a0f7224 */ /* 0x000fe400078e020f */
[----:B------:R-:W-:Y:S01]  /*2980*/  @!P4 IMAD.IADD R6, R6, 0x1, -R10 ;  /* 0x000000010606c824 */ /* 0x000fe200078e0a0a */
[----:B------:R-:W-:Y:S01]  /*2990*/  ISETP.GE.AND P4, PT, R8, RZ, PT ;  /* 0x000000ff0800720c */ /* 0x000fe20003f86270 */
[----:B0-----:R-:W-:Y:S01]  /*29a0*/  IMAD.MOV.U32 R0, RZ, RZ, R5 ;  /* 0x000000ffff007224 */ /* 0x001fe200078e0005 */
[----:B------:R-:W-:Y:S01]  /*29b0*/  IABS R8, R2 ;  /* 0x0000000200087213 */ /* 0x000fe20000000000 */
[----:B------:R-:W-:Y:S02]  /*29c0*/  VIADD R5, R20, 0x15 ;  /* 0x0000001514057836 */ /* 0x000fe40000000000 */
[----:B------:R-:W-:Y:S01]  /*29d0*/  @!P1 IMAD.MOV R0, RZ, RZ, -R0 ;  /* 0x000000ffff009224 */ /* 0x000fe200078e0a00 */
[----:B------:R-:W-:Y:S01]  /*29e0*/  ISETP.GT.U32.AND P1, PT, R10, R15, PT ;  /* 0x0000000f0a00720c */ /* 0x000fe20003f24070 */
[--C-:B------:R-:W-:Y:S01]  /*29f0*/  @!P0 IMAD.IADD R14, R14, 0x1, -R10.reuse ;  /* 0x000000010e0e8824 */ /* 0x100fe200078e0a0a */
[----:B------:R-:W-:Y:S01]  /*2a00*/  IABS R11, R5 ;  /* 0x00000005000b7213 */ /* 0x000fe20000000000 */
[----:B------:R-:W-:Y:S01]  /*2a10*/  @!P2 IMAD.IADD R12, R12, 0x1, -R10 ;  /* 0x000000010c0ca824 */ /* 0x000fe200078e0a0a */
[----:B------:R0:W-:Y:S01]  /*2a20*/  STL [R1+0x40], R0 ;  /* 0x0000400001007387 */ /* 0x0001e20000100800 */
[----:B------:R-:W-:Y:S01]  /*2a30*/  ISETP.GE.AND P0, PT, R4, RZ, PT ;  /* 0x000000ff0400720c */ /* 0x000fe20003f06270 */
[----:B------:R-:W-:-:S02]  /*2a40*/  VIADD R9, R20, 0x13 ;  /* 0x0000001314097836 */ /* 0x000fc40000000000 */
[----:B------:R-:W-:-:S05]  /*2a50*/  IMAD.HI.U32 R4, R7, R11, RZ ;  /* 0x0000000b07047227 */ /* 0x000fca00078e00ff */
[----:B------:R-:W-:Y:S01]  /*2a60*/  @!P1 IMAD.IADD R15, R15, 0x1, -R10 ;  /* 0x000000010f0f9824 */ /* 0x000fe200078e0a0a */
[C---:B------:R-:W-:Y:S01]  /*2a70*/  ISETP.GT.U32.AND P1, PT, R10.reuse, R14, PT ;  /* 0x0000000e0a00720c */ /* 0x040fe20003f24070 */
[----:B0-----:R-:W-:Y:S02]  /*2a80*/  IMAD.MOV.U32 R0, RZ, RZ, R13 ;  /* 0x000000ffff007224 */ /* 0x001fe400078e000d */
[----:B------:R-:W-:Y:S01]  /*2a90*/  IMAD.MOV R13, RZ, RZ, -R4 ;  /* 0x000000ffff0d7224 */ /* 0x000fe200078e0a04 */
[C---:B------:R-:W-:Y:S01]  /*2aa0*/  ISETP.GT.U32.AND P2, PT, R10.reuse, R15, PT ;  /* 0x0000000f0a00720c */ /* 0x040fe20003f44070 */
[----:B------:R-:W-:Y:S01]  /*2ab0*/  @!P3 IMAD.MOV R0, RZ, RZ, -R0 ;  /* 0x000000ffff00b224 */ /* 0x000fe200078e0a00 */
[----:B------:R-:W-:Y:S01]  /*2ac0*/  ISETP.GT.U32.AND P3, PT, R10, R12, PT ;  /* 0x0000000c0a00720c */ /* 0x000fe20003f64070 */
[----:B------:R-:W-:-:S03]  /*2ad0*/  IMAD.HI.U32 R4, R7, R8, RZ ;  /* 0x0000000807047227 */ /* 0x000fc600078e00ff */
[----:B------:R0:W-:Y:S01]  /*2ae0*/  STL [R1+0x3c], R0 ;  /* 0x00003c0001007387 */ /* 0x0001e20000100800 */
[----:B------:R-:W-:Y:S02]  /*2af0*/  IMAD.MOV R4, RZ, RZ, -R4 ;  /* 0x000000ffff047224 */ /* 0x000fe400078e0a04 */
[C---:B------:R-:W-:Y:S02]  /*2b00*/  IMAD R11, R10.reuse, R13, R11 ;  /* 0x0000000d0a0b7224 */ /* 0x040fe400078e020b */
[----:B------:R-:W-:Y:S02]  /*2b10*/  IMAD R8, R10, R4, R8 ;  /* 0x000000040a087224 */ /* 0x000fe400078e0208 */
[--C-:B------:R-:W-:Y:S01]  /*2b20*/  @!P1 IMAD.IADD R14, R14, 0x1, -R10.reuse ;  /* 0x000000010e0e9824 */ /* 0x100fe200078e0a0a */
[----:B------:R-:W-:Y:S01]  /*2b30*/  ISETP.GE.AND P1, PT, R5, RZ, PT ;  /* 0x000000ff0500720c */ /* 0x000fe20003f26270 */
[----:B------:R-:W-:Y:S01]  /*2b40*/  @!P3 IMAD.IADD R12, R12, 0x1, -R10 ;  /* 0x000000010c0cb824 */ /* 0x000fe200078e0a0a */
[----:B------:R-:W-:Y:S01]  /*2b50*/  ISETP.GT.U32.AND P3, PT, R10, R8, PT ;  /* 0x000000080a00720c */ /* 0x000fe20003f64070 */
[----:B0-----:R-:W-:Y:S01]  /*2b60*/  IMAD.MOV.U32 R0, RZ, RZ, R6 ;  /* 0x000000ffff007224 */ /* 0x001fe200078e0006 */
[----:B------:R-:W-:Y:S01]  /*2b70*/  IABS R6, R9 ;  /* 0x0000000900067213 */ /* 0x000fe20000000000 */
[----:B------:R-:W-:-:S02]  /*2b80*/  VIADD R4, R20, 0x12 ;  /* 0x0000001214047836 */ /* 0x000fc40000000000 */
[----:B------:R-:W-:Y:S01]  /*2b90*/  @!P6 IMAD.MOV R0, RZ, RZ, -R0 ;  /* 0x000000ffff00e224 */ /* 0x000fe200078e0a00 */
[----:B------:R-:W-:Y:S01]  /*2ba0*/  ISETP.GT.U32.AND P6, PT, R10, R11, PT ;  /* 0x0000000b0a00720c */ /* 0x000fe20003fc4070 */
[----:B------:R-:W-:Y:S01]  /*2bb0*/  IMAD.HI.U32 R5, R7, R6, RZ ;  /* 0x0000000607057227 */ /* 0x000fe200078e00ff */
[----:B------:R-:W-:Y:S02]  /*2bc0*/  IABS R13, R4 ;  /* 0x00000004000d7213 */ /* 0x000fe40000000000 */
[----:B------:R0:W-:Y:S01]  /*2bd0*/  STL [R1+0x38], R0 ;  /* 0x0000380001007387 */ /* 0x0001e20000100800 */
[----:B------:R-:W-:Y:S02]  /*2be0*/  IMAD.MOV R5, RZ, RZ, -R5 ;  /* 0x000000ffff057224 */ /* 0x000fe400078e0a05 */
[--C-:B------:R-:W-:Y:S02]  /*2bf0*/  @!P3 IMAD.IADD R8, R8, 0x1, -R10.reuse ;  /* 0x000000010808b824 */ /* 0x100fe400078e0a0a */
[----:B------:R-:W-:Y:S01]  /*2c00*/  @!P2 IMAD.IADD R15, R15, 0x1, -R10 ;  /* 0x000000010f0fa824 */ /* 0x000fe200078e0a0a */
[----:B------:R-:W-:Y:S01]  /*2c10*/  ISETP.GE.AND P2, PT, R2, RZ, PT ;  /* 0x000000ff0200720c */ /* 0x000fe20003f46270 */
[C---:B------:R-:W-:Y:S01]  /*2c20*/  IMAD R6, R10.reuse, R5, R6 ;  /* 0x000000050a067224 */ /* 0x040fe200078e0206 */
[----:B------:R-:W-:Y:S01]  /*2c30*/  ISETP.GT.U32.AND P3, PT, R10, R8, PT ;  /* 0x000000080a00720c */ /* 0x000fe20003f64070 */
[----:B------:R-:W-:-:S02]  /*2c40*/  @!P4 IMAD.MOV R15, RZ, RZ, -R15 ;  /* 0x000000ffff0fc224 */ /* 0x000fc400078e0a0f */
[----:B0-----:R-:W-:Y:S01]  /*2c50*/  IMAD.MOV.U32 R0, RZ, RZ, R14 ;  /* 0x000000ffff007224 */ /* 0x001fe200078e000e */
[----:B------:R-:W-:Y:S01]  /*2c60*/  ISETP.GT.U32.AND P4, PT, R10, R6, PT ;  /* 0x000000060a00720c */ /* 0x000fe20003f84070 */
[----:B------:R-:W-:-:S04]  /*2c70*/  IMAD.HI.U32 R14, R7, R13, RZ ;  /* 0x0000000d070e7227 */ /* 0x000fc800078e00ff */
[----:B------:R-:W-:Y:S02]  /*2c80*/  @!P5 IMAD.MOV R0, RZ, RZ, -R0 ;  /* 0x000000ffff00d224 */ /* 0x000fe400078e0a00 */
[----:B------:R-:W-:Y:S02]  /*2c90*/  IMAD.MOV R14, RZ, RZ, -R14 ;  /* 0x000000ffff0e7224 */ /* 0x000fe400078e0a0e */
[--C-:B------:R-:W-:Y:S01]  /*2ca0*/  @!P6 IMAD.IADD R11, R11, 0x1, -R10.reuse ;  /* 0x000000010b0be824 */ /* 0x100fe200078e0a0a */
[----:B------:R0:W-:Y:S01]  /*2cb0*/  STL [R1+0x34], R0 ;  /* 0x0000340001007387 */ /* 0x0001e20000100800 */
[--C-:B------:R-:W-:Y:S01]  /*2cc0*/  @!P3 IMAD.IADD R8, R8, 0x1, -R10.reuse ;  /* 0x000000010808b824 */ /* 0x100fe200078e0a0a */
[----:B------:R-:W-:Y:S01]  /*2cd0*/  ISETP.GE.AND P6, PT, R9, RZ, PT ;  /* 0x000000ff0900720c */ /* 0x000fe20003fc6270 */
[----:B------:R-:W-:Y:S01]  /*2ce0*/  @!P4 IMAD.IADD R6, R6, 0x1, -R10 ;  /* 0x000000010606c824 */ /* 0x000fe200078e0a0a */
[----:B------:R-:W-:Y:S01]  /*2cf0*/  ISETP.GT.U32.AND P5, PT, R10, R11, PT ;  /* 0x0000000b0a00720c */ /* 0x000fe20003fa4070 */
[----:B------:R3:W-:Y:S01]  /*2d00*/  STL [R1+0x30], R15 ;  /* 0x0000300f01007387 */ /* 0x0007e20000100800 */
[----:B------:R-:W-:-:S02]  /*2d10*/  VIADD R2, R20, 0x11 ;  /* 0x0000001114027836 */ /* 0x000fc40000000000 */
[----:B------:R-:W-:Y:S01]  /*2d20*/  ISETP.GT.U32.AND P4, PT, R10, R6, PT ;  /* 0x000000060a00720c */ /* 0x000fe20003f84070 */
[----:B------:R-:W-:Y:S02]  /*2d30*/  VIADD R5, R20, 0x10 ;  /* 0x0000001014057836 */ /* 0x000fe40000000000 */
[----:B0-----:R-:W-:Y:S01]  /*2d40*/  IMAD.MOV.U32 R0, RZ, RZ, R12 ;  /* 0x000000ffff007224 */ /* 0x001fe200078e000c */
[----:B------:R-:W-:Y:S02]  /*2d50*/  IABS R9, R2 ;  /* 0x0000000200097213 */ /* 0x000fe40000000000 */
[----:B------:R-:W-:Y:S01]  /*2d60*/  IABS R17, R5 ;  /* 0x0000000500117213 */ /* 0x000fe20000000000 */
[----:B------:R-:W-:Y:S01]  /*2d70*/  @!P0 IMAD.MOV R0, RZ, RZ, -R0 ;  /* 0x000000ffff008224 */ /* 0x000fe200078e0a00 */
[----:B------:R-:W-:Y:S01]  /*2d80*/  ISETP.GE.AND P0, PT, R4, RZ, PT ;  /* 0x000000ff0400720c */ /* 0x000fe20003f06270 */
[----:B------:R-:W-:Y:S02]  /*2d90*/  IMAD R4, R10, R14, R13 ;  /* 0x0000000e0a047224 */ /* 0x000fe400078e020d */
[--C-:B------:R-:W-:Y:S01]  /*2da0*/  @!P5 IMAD.IADD R11, R11, 0x1, -R10.reuse ;  /* 0x000000010b0bd824 */ /* 0x100fe200078e0a0a */
[----:B------:R0:W-:Y:S01]  /*2db0*/  STL [R1+0x2c], R0 ;  /* 0x00002c0001007387 */ /* 0x0001e20000100800 */
[----:B------:R-:W-:Y:S01]  /*2dc0*/  @!P4 IMAD.IADD R6, R6, 0x1, -R10 ;  /* 0x000000010606c824 */ /* 0x000fe200078e0a0a */
[----:B------:R-:W-:Y:S01]  /*2dd0*/  ISETP.GT.U32.AND P3, PT, R10, R4, PT ;  /* 0x000000040a00720c */ /* 0x000fe20003f64070 */
[----:B---3--:R-:W-:Y:S01]  /*2de0*/  IMAD.MOV.U32 R15, RZ, RZ, R11 ;  /* 0x000000ffff0f7224 */ /* 0x008fe200078e000b */
[----:B------:R-:W-:Y:S01]  /*2df0*/  ISETP.GE.AND P5, PT, R2, RZ, PT ;  /* 0x000000ff0200720c */ /* 0x000fe20003fa6270 */
[----:B------:R-:W-:-:S04]  /*2e00*/  IMAD.HI.U32 R12, R7, R9, RZ ;  /* 0x00000009070c7227 */ /* 0x000fc800078e00ff */
[----:B------:R-:W-:Y:S02]  /*2e10*/  @!P1 IMAD.MOV R15, RZ, RZ, -R15 ;  /* 0x000000ffff0f9224 */ /* 0x000fe400078e0a0f */
[----:B0-----:R-:W-:Y:S02]  /*2e20*/  IMAD.MOV.U32 R0, RZ, RZ, R8 ;  /* 0x000000ffff007224 */ /* 0x001fe400078e0008 */
[----:B------:R-:W-:Y:S01]  /*2e30*/  IMAD.MOV R12, RZ, RZ, -R12 ;  /* 0x000000ffff0c7224 */ /* 0x000fe200078e0a0c */
[----:B------:R-:W-:Y:S01]  /*2e40*/  STL [R1+0x28], R15 ;  /* 0x0000280f01007387 */ /* 0x000fe20000100800 */
[----:B------:R-:W-:Y:S02]  /*2e50*/  @!P3 IMAD.IADD R4, R4, 0x1, -R10 ;  /* 0x000000010404b824 */ /* 0x000fe400078e0a0a */
[----:B------:R-:W-:Y:S01]  /*2e60*/  @!P2 IMAD.MOV R0, RZ, RZ, -R0 ;  /* 0x000000ffff00a224 */ /* 0x000fe200078e0a00 */
[----:B------:R-:W-:Y:S01]  /*2e70*/  ISETP.GE.AND P2, PT, R5, RZ, PT ;  /* 0x000000ff0500720c */ /* 0x000fe20003f46270 */
[C---:B------:R-:W-:Y:S01]  /*2e80*/  IMAD R9, R10.reuse, R12, R9 ;  /* 0x0000000c0a097224 */ /* 0x040fe200078e0209 */
        /* <DEDUP_REMOVED lines=8> */
[----:B------:R-:W-:Y:S02]  /*2f10*/  IMAD R17, R10, R11, R17 ;  /* 0x0000000b0a117224 */ /* 0x000fe400078e0211 */
[----:B0-----:R-:W-:Y:S01]  /*2f20*/  IMAD.MOV.U32 R0, RZ, RZ, R6 ;  /* 0x000000ffff007224 */ /* 0x001fe200078e0006 */
[----:B------:R-:W-:Y:S01]  /*2f30*/  IABS R12, R5 ;  /* 0x00000005000c7213 */ /* 0x000fe20000000000 */
[----:B------:R-:W-:Y:S01]  /*2f40*/  @!P3 IMAD.IADD R4, R4, 0x1, -R10 ;  /* 0x000000010404b824 */ /* 0x000fe200078e0a0a */
[----:B------:R-:W-:Y:S01]  /*2f50*/  ISETP.GT.U32.AND P4, PT, R10, R17, PT ;  /* 0x000000110a00720c */ /* 0x000fe20003f84070 */
[----:B------:R-:W-:Y:S01]  /*2f60*/  @!P6 IMAD.MOV R0, RZ, RZ, -R0 ;  /* 0x000000ffff00e224 */ /* 0x000fe200078e0a00 */
[----:B------:R-:W-:Y:S01]  /*2f70*/  ISETP.GE.AND P6, PT, R2, RZ, PT ;  /* 0x000000ff0200720c */ /* 0x000fe20003fc6270 */
[----:B------:R-:W-:Y:S01]  /*2f80*/  IMAD.HI.U32 R6, R7, R18, RZ ;  /* 0x0000001207067227 */ /* 0x000fe200078e00ff */
[----:B------:R-:W-:-:S02]  /*2f90*/  ISETP.GE.AND P3, PT, R5, RZ, PT ;  /* 0x000000ff0500720c */ /* 0x000fc40003f66270 */
[----:B------:R0:W-:Y:S01]  /*2fa0*/  STL [R1+0x20], R0 ;  /* 0x0000200001007387 */ /* 0x0001e20000100800 */
[----:B------:R-:W-:Y:S02]  /*2fb0*/  IMAD.MOV R6, RZ, RZ, -R6 ;  /* 0x000000ffff067224 */ /* 0x000fe400078e0a06 */
[----:B------:R-:W-:Y:S02]  /*2fc0*/  @!P1 IMAD.IADD R9, R9, 0x1, -R10 ;  /* 0x0000000109099824 */ /* 0x000fe400078e0a0a */
[C---:B------:R-:W-:Y:S02]  /*2fd0*/  IMAD R18, R10.reuse, R6, R18 ;  /* 0x000000060a127224 */ /* 0x040fe400078e0212 */
[----:B------:R-:W-:Y:S01]  /*2fe0*/  @!P4 IMAD.IADD R17, R17, 0x1, -R10 ;  /* 0x000000011111c824 */ /* 0x000fe200078e0a0a */
[----:B------:R-:W-:Y:S01]  /*2ff0*/  ISETP.GT.U32.AND P1, PT, R10, R9, PT ;  /* 0x000000090a00720c */ /* 0x000fe20003f24070 */
[----:B------:R-:W-:-:S03]  /*3000*/  IMAD.HI.U32 R2, R7, R12, RZ ;  /* 0x0000000c07027227 */ /* 0x000fc600078e00ff */
[----:B------:R-:W-:Y:S01]  /*3010*/  ISETP.GT.U32.AND P4, PT, R10, R17, PT ;  /* 0x000000110a00720c */ /* 0x000fe20003f84070 */
[----:B0-----:R-:W-:Y:S02]  /*3020*/  IMAD.MOV.U32 R0, RZ, RZ, R4 ;  /* 0x000000ffff007224 */ /* 0x001fe400078e0004 */
[----:B------:R-:W-:Y:S02]  /*3030*/  IMAD.MOV R2, RZ, RZ, -R2 ;  /* 0x000000ffff027224 */ /* 0x000fe400078e0a02 */
[----:B------:R-:W-:Y:S02]  /*3040*/  @!P0 IMAD.MOV R0, RZ, RZ, -R0 ;  /* 0x000000ffff008224 */ /* 0x000fe400078e0a00 */
[----:B------:R-:W-:Y:S02]  /*3050*/  VIADD R14, R20, 0xd ;  /* 0x0000000d140e7836 */ /* 0x000fe40000000000 */
[----:B------:R-:W-:Y:S01]  /*3060*/  @!P1 IMAD.IADD R9, R9, 0x1, -R10 ;  /* 0x0000000109099824 */ /* 0x000fe200078e0a0a */
[----:B------:R0:W-:Y:S04]  /*3070*/  STL [R1+0x9a8], R0 ;  /* 0x0009a80001007387 */ /* 0x0001e80000100800 */
[----:B0-----:R-:W3:Y:S01]  /*3080*/  LDL R0, [R1+0x160] ;  /* 0x0001600001007983 */ /* 0x001ee20000100800 */
[C---:B------:R-:W-:Y:S01]  /*3090*/  ISETP.GT.U32.AND P0, PT, R10.reuse, R18, PT ;  /* 0x000000120a00720c */ /* 0x040fe20003f04070 */
[----:B------:R-:W-:Y:S01]  /*30a0*/  IMAD R12, R10, R2, R12 ;  /* 0x000000020a0c7224 */ /* 0x000fe200078e020c */
[----:B------:R-:W-:Y:S01]  /*30b0*/  ISETP.GE.AND P1, PT, R14, RZ, PT ;  /* 0x000000ff0e00720c */ /* 0x000fe20003f26270 */
[----:B------:R-:W-:Y:S01]  /*30c0*/  @!P5 IMAD.MOV R9, RZ, RZ, -R9 ;  /* 0x000000ffff09d224 */ /* 0x000fe200078e0a09 */
[----:B------:R-:W-:Y:S01]  /*30d0*/  IABS R14, R14 ;  /* 0x0000000e000e7213 */ /* 0x000fe20000000000 */
[----:B------:R-:W-:Y:S01]  /*30e0*/  @!P4 IMAD.IADD R17, R17, 0x1, -R10 ;  /* 0x000000011111c824 */ /* 0x000fe200078e0a0a */
[----:B------:R-:W-:-:S02]  /*30f0*/  ISETP.GT.U32.AND P4, PT, R10, R12, PT ;  /* 0x0000000c0a00720c */ /* 0x000fc40003f84070 */
[----:B------:R0:W-:Y:S01]  /*3100*/  STL [R1+0x9ac], R9 ;  /* 0x0009ac0901007387 */ /* 0x0001e20000100800 */
[----:B------:R-:W-:-:S04]  /*3110*/  IMAD.HI.U32 R4, R7, R14, RZ ;  /* 0x0000000e07047227 */ /* 0x000fc800078e00ff */
[----:B------:R-:W-:Y:S02]  /*3120*/  @!P0 IMAD.IADD R18, R18, 0x1, -R10 ;  /* 0x0000000112128824 */ /* 0x000fe400078e0a0a */
[----:B------:R-:W-:Y:S02]  /*3130*/  IMAD.MOV R4, RZ, RZ, -R4 ;  /* 0x000000ffff047224 */ /* 0x000fe400078e0a04 */
[----:B------:R-:W-:Y:S01]  /*3140*/  @!P2 IMAD.MOV R17, RZ, RZ, -R17 ;  /* 0x000000ffff11a224 */ /* 0x000fe200078e0a11 */
[----:B------:R-:W-:Y:S01]  /*3150*/  ISETP.GT.U32.AND P0, PT, R10, R18, PT ;  /* 0x000000120a00720c */ /* 0x000fe20003f04070 */
[----:B------:R-:W-:Y:S01]  /*3160*/  @!P4 IMAD.IADD R12, R12, 0x1, -R10 ;  /* 0x000000010c0cc824 */ /* 0x000fe200078e0a0a */
[----:B0-----:R-:W0:Y:S01]  /*3170*/  S2R R9, SR_TID.X ;  /* 0x0000000000097919 */ /* 0x001e220000002100 */
[----:B------:R-:W-:-:S03]  /*3180*/  IMAD R14, R10, R4, R14 ;  /* 0x000000040a0e7224 */ /* 0x000fc600078e020e */
[----:B------:R-:W-:Y:S01]  /*3190*/  ISETP.GT.U32.AND P4, PT, R10, R12, PT ;  /* 0x0000000c0a00720c */ /* 0x000fe20003f84070 */
[----:B------:R5:W-:Y:S06]  /*31a0*/  STL [R1+0x9b0], R17 ;  /* 0x0009b01101007387 */ /* 0x000bec0000100800 */
[----:B------:R-:W-:Y:S01]  /*31b0*/  @!P0 IMAD.IADD R18, R18, 0x1, -R10 ;  /* 0x0000000112128824 */ /* 0x000fe200078e0a0a */
[----:B------:R-:W-:-:S03]  /*31c0*/  ISETP.GT.U32.AND P0, PT, R10, R14, PT ;  /* 0x0000000e0a00720c */ /* 0x000fc60003f04070 */
[----:B------:R-:W-:Y:S01]  /*31d0*/  @!P6 IMAD.MOV R18, RZ, RZ, -R18 ;  /* 0x000000ffff12e224 */ /* 0x000fe200078e0a12 */
[----:B-----5:R-:W5:Y:S01]  /*31e0*/  S2R R17, SR_TID.X ;  /* 0x0000000000117919 */ /* 0x020f620000002100 */
[----:B------:R-:W-:-:S03]  /*31f0*/  @!P4 IMAD.IADD R12, R12, 0x1, -R10 ;  /* 0x000000010c0cc824 */ /* 0x000fc600078e0a0a */
[----:B------:R-:W-:Y:S01]  /*3200*/  STL [R1+0x9b4], R18 ;  /* 0x0009b41201007387 */ /* 0x000fe20000100800 */
[----:B------:R-:W-:-:S04]  /*3210*/  @!P3 IMAD.MOV R12, RZ, RZ, -R12 ;  /* 0x000000ffff0cb224 */ /* 0x000fc800078e0a0c */
[----:B------:R-:W-:Y:S01]  /*3220*/  @!P0 IMAD.IADD R14, R14, 0x1, -R10 ;  /* 0x000000010e0e8824 */ /* 0x000fe200078e0a0a */
[----:B------:R-:W-:Y:S04]  /*3230*/  STL [R1+0x9b8], R12 ;  /* 0x0009b80c01007387 */ /* 0x000fe80000100800 */
[----:B------:R-:W-:Y:S02]  /*3240*/  ISETP.GT.U32.AND P0, PT, R10, R14, PT ;  /* 0x0000000e0a00720c */ /* 0x000fe40003f04070 */
[----:B0-----:R-:W-:-:S04]  /*3250*/  SHF.R.U32.HI R9, RZ, 0x5, R9 ;  /* 0x00000005ff097819 */ /* 0x001fc80000011609 */
[----:B------:R-:W-:-:S04]  /*3260*/  SGXT.U32 R9, R9, 0x2 ;  /* 0x000000020909781a */ /* 0x000fc80000000000 */
[----:B------:R-:W-:-:S03]  /*3270*/  LOP3.LUT R9, R9, 0xfc, RZ, 0xfc, !PT ;  /* 0x000000fc09097812 */ /* 0x000fc600078efcff */
[----:B------:R-:W-:-:S04]  /*3280*/  @!P0 IMAD.IADD R14, R14, 0x1, -R10 ;  /* 0x000000010e0e8824 */ /* 0x000fc800078e0a0a */
[----:B------:R-:W-:Y:S01]  /*3290*/  @!P1 IMAD.MOV R14, RZ, RZ, -R14 ;  /* 0x000000ffff0e9224 */ /* 0x000fe200078e0a0e */
[----:B-----5:R-:W-:-:S04]  /*32a0*/  LOP3.LUT R17, R17, 0x60, RZ, 0xc0, !PT ;  /* 0x0000006011117812 */ /* 0x020fc800078ec0ff */
[----:B------:R-:W-:Y:S01]  /*32b0*/  STL [R1+0x9bc], R14 ;  /* 0x0009bc0e01007387 */ /* 0x000fe20000100800 */
[C---:B---3--:R-:W-:Y:S02]  /*32c0*/  VIADD R19, R0.reuse, 0xc ;  /* 0x0000000c00137836 */ /* 0x048fe40000000000 */
[C---:B------:R-:W-:Y:S02]  /*32d0*/  VIADD R4, R0.reuse, 0xa ;  /* 0x0000000a00047836 */ /* 0x040fe40000000000 */
[C---:B------:R-:W-:Y:S01]  /*32e0*/  VIADD R6, R0.reuse, 0x9 ;  /* 0x0000000900067836 */ /* 0x040fe20000000000 */
[----:B------:R-:W-:Y:S01]  /*32f0*/  ISETP.GE.AND P5, PT, R19, RZ, PT ;  /* 0x000000ff1300720c */ /* 0x000fe20003fa6270 */
[C---:B------:R-:W-:Y:S01]  /*3300*/  VIADD R15, R0.reuse, 0xb ;  /* 0x0000000b000f7836 */ /* 0x040fe20000000000 */
[----:B------:R-:W-:Y:S01]  /*3310*/  IABS R19, R19 ;  /* 0x0000001300137213 */ /* 0x000fe20000000000 */
[C---:B------:R-:W-:Y:S01]  /*3320*/  VIADD R13, R0.reuse, 0x8 ;  /* 0x00000008000d7836 */ /* 0x040fe20000000000 */
[----:B------:R-:W-:Y:S01]  /*3330*/  IABS R8, R4 ;  /* 0x0000000400087213 */ /* 0x000fe20000000000 */
[----:B------:R-:W-:Y:S01]  /*3340*/  VIADD R20, R0, 0x3 ;  /* 0x0000000300147836 */ /* 0x000fe20000000000 */
[----:B------:R-:W-:Y:S01]  /*3350*/  ISETP.GE.AND P4, PT, R4, RZ, PT ;  /* 0x000000ff0400720c */ /* 0x000fe20003f86270 */
[----:B------:R-:W-:Y:S01]  /*3360*/  IMAD.HI.U32 R2, R7, R19, RZ ;  /* 0x0000001307027227 */ /* 0x000fe200078e00ff */
[----:B------:R-:W-:-:S02]  /*3370*/  ISETP.GE.AND P2, PT, R15, RZ, PT ;  /* 0x000000ff0f00720c */ /* 0x000fc40003f46270 */
[----:B------:R-:W-:Y:S01]  /*3380*/  IABS R15, R15 ;  /* 0x0000000f000f7213 */ /* 0x000fe20000000000 */
[----:B------:R-:W-:Y:S01]  /*3390*/  IMAD.MOV R2, RZ, RZ, -R2 ;  /* 0x000000ffff027224 */ /* 0x000fe200078e0a02 */
[----:B------:R-:W-:Y:S01]  /*33a0*/  ISETP.GE.AND P1, PT, R6, RZ, PT ;  /* 0x000000ff0600720c */ /* 0x000fe20003f26270 */
[----:B------:R-:W-:Y:S01]  /*33b0*/  IMAD.MOV.U32 R4, RZ, RZ, R8 ;  /* 0x000000ffff047224 */ /* 0x000fe200078e0008 */
[----:B------:R-:W-:Y:S01]  /*33c0*/  IABS R23, R20 ;  /* 0x0000001400177213 */ /* 0x000fe20000000000 */
[----:B------:R-:W-:Y:S01]  /*33d0*/  IMAD R19, R10, R2, R19 ;  /* 0x000000020a137224 */ /* 0x000fe200078e0213 */
[----:B------:R-:W-:Y:S01]  /*33e0*/  IABS R2, R6 ;  /* 0x0000000600027213 */ /* 0x000fe20000000000 */
[----:B------:R-:W-:-:S03]  /*33f0*/  IMAD.HI.U32 R11, R7, R4, RZ ;  /* 0x00000004070b7227 */ /* 0x000fc600078e00ff */
[----:B------:R-:W-:Y:S01]  /*3400*/  ISETP.GT.U32.AND P6, PT, R10, R19, PT ;  /* 0x000000130a00720c */ /* 0x000fe20003fc4070 */
[----:B------:R-:W-:-:S04]  /*3410*/  IMAD.HI.U32 R8, R7, R2, RZ ;  /* 0x0000000207087227 */ /* 0x000fc800078e00ff */
[----:B------:R-:W-:Y:S02]  /*3420*/  IMAD.MOV R8, RZ, RZ, -R8 ;  /* 0x000000ffff087224 */ /* 0x000fe400078e0a08 */
[----:B------:R-:W-:Y:S02]  /*3430*/  IMAD.MOV R11, RZ, RZ, -R11 ;  /* 0x000000ffff0b7224 */ /* 0x000fe400078e0a0b */
[----:B------:R-:W-:Y:S01]  /*3440*/  IMAD R2, R10, R8, R2 ;  /* 0x000000080a027224 */ /* 0x000fe200078e0202 */
[----:B------:R-:W-:Y:S01]  /*3450*/  IABS R8, R13 ;  /* 0x0000000d00087213 */ /* 0x000fe20000000000 */
[----:B------:R-:W-:-:S04]  /*3460*/  IMAD.HI.U32 R5, R7, R15, RZ ;  /* 0x0000000f07057227 */ /* 0x000fc800078e00ff */
[----:B------:R-:W-:Y:S02]  /*3470*/  @!P6 IMAD.IADD R19, R19, 0x1, -R10 ;  /* 0x000000011313e824 */ /* 0x000fe400078e0a0a */
[C---:B------:R-:W-:Y:S02]  /*3480*/  IMAD R4, R10.reuse, R11, R4 ;  /* 0x0000000b0a047224 */ /* 0x040fe400078e0204 */
[----:B------:R-:W-:Y:S01]  /*3490*/  IMAD.MOV R5, RZ, RZ, -R5 ;  /* 0x000000ffff057224 */ /* 0x000fe200078e0a05 */
[C---:B------:R-:W-:Y:S01]  /*34a0*/  ISETP.GT.U32.AND P6, PT, R10.reuse, R19, PT ;  /* 0x000000130a00720c */ /* 0x040fe20003fc4070 */
[----:B------:R-:W-:Y:S01]  /*34b0*/  IMAD.HI.U32 R16, R7, R8, RZ ;  /* 0x0000000807107227 */ /* 0x000fe200078e00ff */
[----:B------:R-:W-:-:S03]  /*34c0*/  ISETP.GT.U32.AND P0, PT, R10, R4, PT ;  /* 0x000000040a00720c */ /* 0x000fc60003f04070 */
[----:B------:R-:W-:Y:S02]  /*34d0*/  IMAD R15, R10, R5, R15 ;  /* 0x000000050a0f7224 */ /* 0x000fe400078e020f */
[----:B------:R-:W-:Y:S02]  /*34e0*/  VIADD R5, R0, 0x7 ;  /* 0x0000000700057836 */ /* 0x000fe40000000000 */
[----:B------:R-:W-:Y:S01]  /*34f0*/  IMAD.MOV R16, RZ, RZ, -R16 ;  /* 0x000000ffff107224 */ /* 0x000fe200078e0a10 */
[----:B------:R-:W-:Y:S01]  /*3500*/  ISETP.GT.U32.AND P3, PT, R10, R15, PT ;  /* 0x0000000f0a00720c */ /* 0x000fe20003f64070 */
[----:B------:R-:W-:Y:S01]  /*3510*/  VIADD R29, R0, 0x2 ;  /* 0x00000002001d7836 */ /* 0x000fe20000000000 */
[----:B------:R-:W-:Y:S01]  /*3520*/  IABS R11, R5 ;  /* 0x00000005000b7213 */ /* 0x000fe20000000000 */
[--C-:B------:R-:W-:Y:S01]  /*3530*/  @!P6 IMAD.IADD R19, R19, 0x1, -R10.reuse ;  /* 0x000000011313e824 */ /* 0x100fe200078e0a0a */
[----:B------:R-:W-:Y:S01]  /*3540*/  ISETP.GT.U32.AND P6, PT, R10, R2, PT ;  /* 0x000000020a00720c */ /* 0x000fe20003fc4070 */
[----:B------:R-:W-:Y:S01]  /*3550*/  @!P0 IMAD.IADD R4, R4, 0x1, -R10 ;  /* 0x0000000104048824 */ /* 0x000fe200078e0a0a */
[----:B------:R-:W-:Y:S01]  /*3560*/  IABS R24, R29 ;  /* 0x0000001d00187213 */ /* 0x000fe20000000000 */
[----:B------:R-:W-:Y:S01]  /*3570*/  @!P5 IMAD.MOV R19, RZ, RZ, -R19 ;  /* 0x000000ffff13d224 */ /* 0x000fe200078e0a13 */
[----:B------:R-:W-:Y:S01]  /*3580*/  ISETP.GE.AND P0, PT, R13, RZ, PT ;  /* 0x000000ff0d00720c */ /* 0x000fe20003f06270 */
[C---:B------:R-:W-:Y:S01]  /*3590*/  IMAD R8, R10.reuse, R16, R8 ;  /* 0x000000100a087224 */ /* 0x040fe200078e0208 */
[----:B------:R-:W-:Y:S01]  /*35a0*/  ISETP.GT.U32.AND P5, PT, R10, R4, PT ;  /* 0x000000040a00720c */ /* 0x000fe20003fa4070 */
[----:B------:R-:W-:Y:S01]  /*35b0*/  IMAD.HI.U32 R6, R7, R11, RZ ;  /* 0x0000000b07067227 */ /* 0x000fe200078e00ff */
[----:B------:R-:W-:Y:S03]  /*35c0*/  STL [R1+0x9c0], R19 ;  /* 0x0009c01301007387 */ /* 0x000fe60000100800 */
[----:B------:R-:W-:-:S02]  /*35d0*/  @!P3 IMAD.IADD R15, R15, 0x1, -R10 ;  /* 0x000000010f0fb824 */ /* 0x000fc400078e0a0a */
[----:B------:R-:W-:Y:S02]  /*35e0*/  @!P6 IMAD.IADD R2, R2, 0x1, -R10 ;  /* 0x000000010202e824 */ /* 0x000fe400078e0a0a */
[----:B------:R-:W-:Y:S01]  /*35f0*/  IMAD.MOV R6, RZ, RZ, -R6 ;  /* 0x000000ffff067224 */ /* 0x000fe200078e0a06 */
[----:B------:R-:W-:Y:S01]  /*3600*/  ISETP.GT.U32.AND P3, PT, R10, R15, PT ;  /* 0x0000000f0a00720c */ /* 0x000fe20003f64070 */
[----:B------:R-:W-:Y:S01]  /*3610*/  VIADD R16, R0, 0x6 ;  /* 0x0000000600107836 */ /* 0x000fe20000000000 */
[C---:B------:R-:W-:Y:S01]  /*3620*/  ISETP.GT.U32.AND P6, PT, R10.reuse, R2, PT ;  /* 0x000000020a00720c */ /* 0x040fe20003fc4070 */
[----:B------:R-:W-:Y:S02]  /*3630*/  IMAD R11, R10, R6, R11 ;  /* 0x000000060a0b7224 */ /* 0x000fe400078e020b */
[----:B------:R-:W-:Y:S01]  /*3640*/  @!P5 IMAD.IADD R4, R4, 0x1, -R10 ;  /* 0x000000010404d824 */ /* 0x000fe200078e0a0a */
[----:B------:R-:W-:Y:S01]  /*3650*/  ISETP.GE.AND P5, PT, R16, RZ, PT ;  /* 0x000000ff1000720c */ /* 0x000fe20003fa6270 */
[----:B------:R-:W-:Y:S01]  /*3660*/  VIADD R6, R0, 0x4 ;  /* 0x0000000400067836 */ /* 0x000fe20000000000 */
[----:B------:R-:W-:Y:S01]  /*3670*/  IABS R16, R16 ;  /* 0x0000001000107213 */ /* 0x000fe20000000000 */
[----:B------:R-:W-:-:S02]  /*3680*/  @!P4 IMAD.MOV R4, RZ, RZ, -R4 ;  /* 0x000000ffff04c224 */ /* 0x000fc400078e0a04 */
[----:B------:R-:W-:Y:S01]  /*3690*/  IMAD.HI.U32 R25, R7, R23, RZ ;  /* 0x0000001707197227 */ /* 0x000fe200078e00ff */
[----:B------:R-:W-:-:S03]  /*36a0*/  IABS R22, R6 ;  /* 0x0000000600167213 */ /* 0x000fc60000000000 */
[--C-:B------:R-:W-:Y:S01]  /*36b0*/  @!P6 IMAD.IADD R2, R2, 0x1, -R10.reuse ;  /* 0x000000010202e824 */ /* 0x100fe200078e0a0a */
[----:B------:R-:W-:Y:S01]  /*36c0*/  ISETP.GT.U32.AND P6, PT, R10, R8, PT ;  /* 0x000000080a00720c */ /* 0x000fe20003fc4070 */
[----:B------:R-:W-:Y:S01]  /*36d0*/  @!P3 IMAD.IADD R15, R15, 0x1, -R10 ;  /* 0x000000010f0fb824 */ /* 0x000fe200078e0a0a */
[----:B------:R-:W-:Y:S01]  /*36e0*/  ISETP.GE.AND P3, PT, R5, RZ, PT ;  /* 0x000000ff0500720c */ /* 0x000fe20003f66270 */
[----:B------:R-:W-:-:S04]  /*36f0*/  IMAD.HI.U32 R28, R7, R16, RZ ;  /* 0x00000010071c7227 */ /* 0x000fc800078e00ff */
[----:B------:R-:W-:Y:S02]  /*3700*/  @!P2 IMAD.MOV R15, RZ, RZ, -R15 ;  /* 0x000000ffff0fa224 */ /* 0x000fe400078e0a0f */
[----:B------:R-:W-:Y:S02]  /*3710*/  VIADD R5, R0, 0x5 ;  /* 0x0000000500057836 */ /* 0x000fe40000000000 */
[----:B------:R-:W-:Y:S01]  /*3720*/  IMAD.HI.U32 R26, R7, R22, RZ ;  /* 0x00000016071a7227 */ /* 0x000fe200078e00ff */
[----:B------:R-:W-:Y:S02]  /*3730*/  STL [R1+0x9c4], R15 ;  /* 0x0009c40f01007387 */ /* 0x000fe40000100800 */
[----:B------:R-:W-:Y:S01]  /*3740*/  IABS R21, R5 ;  /* 0x0000000500157213 */ /* 0x000fe20000000000 */
[----:B------:R-:W-:Y:S01]  /*3750*/  @!P6 IMAD.IADD R8, R8, 0x1, -R10 ;  /* 0x000000010808e824 */ /* 0x000fe200078e0a0a */
[C---:B------:R-:W-:Y:S01]  /*3760*/  ISETP.GT.U32.AND P6, PT, R10.reuse, R11, PT ;  /* 0x0000000b0a00720c */ /* 0x040fe20003fc4070 */
[----:B------:R-:W-:Y:S01]  /*3770*/  IMAD.MOV R28, RZ, RZ, -R28 ;  /* 0x000000ffff1c7224 */ /* 0x000fe200078e0a1c */
[----:B------:R-:W-:Y:S01]  /*3780*/  STL [R1+0x9c8], R4 ;  /* 0x0009c80401007387 */ /* 0x000fe20000100800 */
[----:B------:R-:W-:Y:S01]  /*3790*/  IMAD.MOV R26, RZ, RZ, -R26 ;  /* 0x000000ffff1a7224 */ /* 0x000fe200078e0a1a */
[C---:B------:R-:W-:Y:S01]  /*37a0*/  ISETP.GT.U32.AND P2, PT, R10.reuse, R8, PT ;  /* 0x000000080a00720c */ /* 0x040fe20003f44070 */
[----:B------:R-:W-:-:S02]  /*37b0*/  IMAD R16, R10, R28, R16 ;  /* 0x0000001c0a107224 */ /* 0x000fc400078e0210 */
[C---:B------:R-:W-:Y:S01]  /*37c0*/  IMAD R22, R10.reuse, R26, R22 ;  /* 0x0000001a0a167224 */ /* 0x040fe200078e0216 */
[----:B------:R-:W-:Y:S01]  /*37d0*/  IABS R26, R0 ;  /* 0x00000000001a7213 */ /* 0x000fe20000000000 */
[----:B------:R-:W-:Y:S01]  /*37e0*/  IMAD.HI.U32 R27, R7, R21, RZ ;  /* 0x00000015071b7227 */ /* 0x000fe200078e00ff */
[----:B------:R-:W-:-:S03]  /*37f0*/  ISETP.GT.U32.AND P4, PT, R10, R16, PT ;  /* 0x000000100a00720c */ /* 0x000fc60003f84070 */
[--C-:B------:R-:W-:Y:S02]  /*3800*/  @!P6 IMAD.IADD R11, R11, 0x1, -R10.reuse ;  /* 0x000000010b0be824 */ /* 0x100fe400078e0a0a */
[----:B------:R-:W-:Y:S02]  /*3810*/  IMAD.MOV R27, RZ, RZ, -R27 ;  /* 0x000000ffff1b7224 */ /* 0x000fe400078e0a1b */
[----:B------:R-:W-:Y:S01]  /*3820*/  @!P2 IMAD.IADD R8, R8, 0x1, -R10 ;  /* 0x000000010808a824 */ /* 0x000fe200078e0a0a */
[C---:B------:R-:W-:Y:S01]  /*3830*/  ISETP.GT.U32.AND P6, PT, R10.reuse, R11, PT ;  /* 0x0000000b0a00720c */ /* 0x040fe20003fc4070 */
[----:B------:R-:W-:Y:S01]  /*3840*/  IMAD.HI.U32 R13, R7, R24, RZ ;  /* 0x00000018070d7227 */ /* 0x000fe200078e00ff */
[----:B------:R-:W-:-:S03]  /*3850*/  ISETP.GT.U32.AND P2, PT, R10, R22, PT ;  /* 0x000000160a00720c */ /* 0x000fc60003f44070 */
[----:B------:R-:W-:Y:S02]  /*3860*/  IMAD.MOV R25, RZ, RZ, -R25 ;  /* 0x000000ffff197224 */ /* 0x000fe400078e0a19 */
[C---:B------:R-:W-:Y:S02]  /*3870*/  IMAD R21, R10.reuse, R27, R21 ;  /* 0x0000001b0a157224 */ /* 0x040fe400078e0215 */
[----:B------:R-:W-:Y:S02]  /*3880*/  @!P1 IMAD.MOV R2, RZ, RZ, -R2 ;  /* 0x000000ffff029224 */ /* 0x000fe400078e0a02 */
[----:B------:R-:W-:Y:S01]  /*3890*/  IMAD.MOV R13, RZ, RZ, -R13 ;  /* 0x000000ffff0d7224 */ /* 0x000fe200078e0a0d */
[C---:B------:R-:W-:Y:S01]  /*38a0*/  ISETP.GT.U32.AND P1, PT, R10.reuse, R21, PT ;  /* 0x000000150a00720c */ /* 0x040fe20003f24070 */
[----:B------:R-:W-:Y:S01]  /*38b0*/  IMAD R23, R10, R25, R23 ;  /* 0x000000190a177224 */ /* 0x000fe200078e0217 */
[----:B------:R0:W-:Y:S01]  /*38c0*/  STL [R1+0x9cc], R2 ;  /* 0x0009cc0201007387 */ /* 0x0001e20000100800 */
[----:B------:R-:W-:-:S02]  /*38d0*/  @!P4 IMAD.IADD R16, R16, 0x1, -R10 ;  /* 0x000000011010c824 */ /* 0x000fc400078e0a0a */
[C---:B------:R-:W-:Y:S02]  /*38e0*/  IMAD R24, R10.reuse, R13, R24 ;  /* 0x0000000d0a187224 */ /* 0x040fe400078e0218 */
[--C-:B------:R-:W-:Y:S01]  /*38f0*/  @!P6 IMAD.IADD R11, R11, 0x1, -R10.reuse ;  /* 0x000000010b0be824 */ /* 0x100fe200078e0a0a */
[C---:B------:R-:W-:Y:S01]  /*3900*/  ISETP.GT.U32.AND P6, PT, R10.reuse, R23, PT ;  /* 0x000000170a00720c */ /* 0x040fe20003fc4070 */
[----:B-1----:R-:W-:Y:S01]  /*3910*/  IMAD R13, R9, UR6, RZ ;  /* 0x00000006090d7c24 */ /* 0x002fe2000f8e02ff */
[----:B------:R-:W-:Y:S01]  /*3920*/  ISETP.GT.U32.AND P4, PT, R10, R24, PT ;  /* 0x000000180a00720c */ /* 0x000fe20003f84070 */
[----:B------:R-:W-:Y:S01]  /*3930*/  @!P2 IMAD.IADD R22, R22, 0x1, -R10 ;  /* 0x000000011616a824 */ /* 0x000fe200078e0a0a */
[----:B------:R-:W-:Y:S01]  /*3940*/  ISETP.GT.U32.AND P2, PT, R10, R16, PT ;  /* 0x000000100a00720c */ /* 0x000fe20003f44070 */
[----:B0-----:R-:W-:Y:S01]  /*3950*/  IMAD R2, RZ, RZ, -UR6 ;  /* 0x80000006ff027e24 */ /* 0x001fe2000f8e02ff */
[----:B------:R-:W0:Y:S01]  /*3960*/  S2R R9, SR_TID.X ;  /* 0x0000000000097919 */ /* 0x000e220000002100 */
[----:B------:R-:W-:-:S02]  /*3970*/  VIADD R27, R0, 0x1 ;  /* 0x00000001001b7836 */ /* 0x000fc40000000000 */
[C---:B------:R-:W-:Y:S01]  /*3980*/  IMAD R4, R2.reuse, 0x4, R13 ;  /* 0x0000000402047824 */ /* 0x040fe200078e020d */
[----:B------:R-:W-:Y:S01]  /*3990*/  STL [R1+0x9d0], R13 ;  /* 0x0009d00d01007387 */ /* 0x000fe20000100800 */
[----:B------:R-:W-:Y:S01]  /*39a0*/  @!P1 IMAD.IADD R21, R21, 0x1, -R10 ;  /* 0x0000000115159824 */ /* 0x000fe200078e0a0a */
[----:B------:R-:W-:Y:S01]  /*39b0*/  IABS R25, R27 ;  /* 0x0000001b00197213 */ /* 0x000fe20000000000 */
[----:B------:R-:W-:Y:S01]  /*39c0*/  IMAD R4, R2, 0x4, R4 ;  /* 0x0000000402047824 */ /* 0x000fe200078e0204 */
[----:B------:R-:W-:Y:S01]  /*39d0*/  ISETP.GE.AND P1, PT, R5, RZ, PT ;  /* 0x000000ff0500720c */ /* 0x000fe20003f26270 */
[----:B------:R-:W-:Y:S01]  /*39e0*/  @!P6 IMAD.IADD R23, R23, 0x1, -R10 ;  /* 0x000000011717e824 */ /* 0x000fe200078e0a0a */
[----:B------:R-:W-:Y:S01]  /*39f0*/  ISETP.GT.U32.AND P6, PT, R10, R21, PT ;  /* 0x000000150a00720c */ /* 0x000fe20003fc4070 */
[C---:B------:R-:W-:Y:S01]  /*3a00*/  IMAD.HI.U32 R28, R7.reuse, R25, RZ ;  /* 0x00000019071c7227 */ /* 0x040fe200078e00ff */
[----:B------:R1:W-:Y:S03]  /*3a10*/  STL [R1+0x74], R4 ;  /* 0x0000740401007387 */ /* 0x0003e60000100800 */
[----:B------:R-:W-:-:S04]  /*3a20*/  IMAD.HI.U32 R7, R7, R26, RZ ;  /* 0x0000001a07077227 */ /* 0x000fc800078e00ff */
[----:B------:R-:W-:Y:S02]  /*3a30*/  IMAD R5, R2, 0x4, R4 ;  /* 0x0000000402057824 */ /* 0x000fe400078e0204 */
[----:B------:R-:W-:Y:S01]  /*3a40*/  @!P0 IMAD.MOV R8, RZ, RZ, -R8 ;  /* 0x000000ffff088224 */ /* 0x000fe200078e0a08 */
[----:B------:R-:W-:Y:S01]  /*3a50*/  ISETP.GT.U32.AND P0, PT, R10, R22, PT ;  /* 0x000000160a00720c */ /* 0x000fe20003f04070 */
[----:B------:R-:W-:Y:S02]  /*3a60*/  @!P3 IMAD.MOV R11, RZ, RZ, -R11 ;  /* 0x000000ffff0bb224 */ /* 0x000fe400078e0a0b */
[----:B------:R-:W-:Y:S01]  /*3a70*/  @!P2 IMAD.IADD R16, R16, 0x1, -R10 ;  /* 0x000000011010a824 */ /* 0x000fe200078e0a0a */
[----:B------:R-:W-:Y:S01]  /*3a80*/  ISETP.GE.AND P2, PT, R6, RZ, PT ;  /* 0x000000ff0600720c */ /* 0x000fe20003f46270 */
[----:B------:R-:W-:Y:S01]  /*3a90*/  IMAD.MOV R7, RZ, RZ, -R7 ;  /* 0x000000ffff077224 */ /* 0x000fe200078e0a07 */
[----:B------:R-:W-:Y:S01]  /*3aa0*/  STL [R1+0x9d4], R8 ;  /* 0x0009d40801007387 */ /* 0x000fe20000100800 */
[----:B------:R-:W-:-:S02]  /*3ab0*/  IMAD R6, R2, 0x4, R5 ;  /* 0x0000000402067824 */ /* 0x000fc400078e0205 */
[----:B------:R-:W-:Y:S01]  /*3ac0*/  @!P4 IMAD.IADD R24, R24, 0x1, -R10 ;  /* 0x000000011818c824 */ /* 0x000fe200078e0a0a */
[C---:B------:R-:W-:Y:S01]  /*3ad0*/  ISETP.GT.U32.AND P4, PT, R10.reuse, R23, PT ;  /* 0x000000170a00720c */ /* 0x040fe20003f84070 */
[----:B------:R-:W-:Y:S01]  /*3ae0*/  STL [R1+0x9d8], R11 ;  /* 0x0009d80b01007387 */ /* 0x000fe20000100800 */
[----:B------:R-:W-:Y:S02]  /*3af0*/  IMAD R26, R10, R7, R26 ;  /* 0x000000070a1a7224 */ /* 0x000fe400078e021a */
[----:B------:R-:W-:Y:S01]  /*3b00*/  IMAD R7, R2, 0x4, R6 ;  /* 0x0000000402077824 */ /* 0x000fe200078e0206 */
[----:B------:R3:W-:Y:S01]  /*3b10*/  STL [R1+0x9dc], R5 ;  /* 0x0009dc0501007387 */ /* 0x0007e20000100800 */
[----:B------:R-:W-:Y:S01]  /*3b20*/  IMAD.MOV R28, RZ, RZ, -R28 ;  /* 0x000000ffff1c7224 */ /* 0x000fe200078e0a1c */
[C---:B------:R-:W-:Y:S01]  /*3b30*/  ISETP.GT.U32.AND P3, PT, R10.reuse, R24, PT ;  /* 0x000000180a00720c */ /* 0x040fe20003f64070 */
[--C-:B------:R-:W-:Y:S01]  /*3b40*/  @!P6 IMAD.IADD R21, R21, 0x1, -R10.reuse ;  /* 0x000000011515e824 */ /* 0x100fe200078e0a0a */
[----:B------:R5:W-:Y:S01]  /*3b50*/  STL [R1+0x9e0], R6 ;  /* 0x0009e00601007387 */ /* 0x000be20000100800 */
[C---:B------:R-:W-:Y:S01]  /*3b60*/  IMAD R25, R10.reuse, R28, R25 ;  /* 0x0000001c0a197224 */ /* 0x040fe200078e0219 */
[C---:B0-----:R-:W-:Y:S01]  /*3b70*/  LOP3.LUT R28, R9.reuse, 0x7, RZ, 0xc0, !PT ;  /* 0x00000007091c7812 */ /* 0x041fe200078ec0ff */
[----:B-1----:R-:W-:Y:S01]  /*3b80*/  IMAD.SHL.U32 R4, R9, 0x8, RZ ;  /* 0x0000000809047824 */ /* 0x002fe200078e00ff */
[----:B------:R0:W-:Y:S01]  /*3b90*/  STL [R1+0x9e4], R7 ;  /* 0x0009e40701007387 */ /* 0x0001e20000100800 */
[--C-:B------:R-:W-:Y:S01]  /*3ba0*/  @!P4 IMAD.IADD R23, R23, 0x1, -R10.reuse ;  /* 0x000000011717c824 */ /* 0x100fe200078e0a0a */
[C---:B------:R-:W-:Y:S01]  /*3bb0*/  ISETP.GT.U32.AND P6, PT, R10.reuse, R25, PT ;  /* 0x000000190a00720c */ /* 0x040fe20003fc4070 */
[----:B---3--:R-:W-:Y:S01]  /*3bc0*/  IMAD.SHL.U32 R5, R9, 0x2, RZ ;  /* 0x0000000209057824 */ /* 0x008fe200078e00ff */
[----:B------:R-:W-:Y:S01]  /*3bd0*/  ISETP.GT.U32.AND P4, PT, R10, R26, PT ;  /* 0x0000001a0a00720c */ /* 0x000fe20003f84070 */
[--C-:B------:R-:W-:Y:S01]  /*3be0*/  @!P0 IMAD.IADD R22, R22, 0x1, -R10.reuse ;  /* 0x0000000116168824 */ /* 0x100fe200078e0a0a */
[----:B------:R-:W-:Y:S01]  /*3bf0*/  ISETP.GE.AND P0, PT, R20, RZ, PT ;  /* 0x000000ff1400720c */ /* 0x000fe20003f06270 */
[----:B-----5:R-:W-:Y:S01]  /*3c00*/  IMAD R6, RZ, RZ, -UR6 ;  /* 0x80000006ff067e24 */ /* 0x020fe2000f8e02ff */
[----:B------:R-:W-:Y:S01]  /*3c10*/  LOP3.LUT R20, R4, 0x30, RZ, 0xc0, !PT ;  /* 0x0000003004147812 */ /* 0x000fe200078ec0ff */
[----:B------:R-:W-:Y:S01]  /*3c20*/  @!P3 IMAD.IADD R24, R24, 0x1, -R10 ;  /* 0x000000011818b824 */ /* 0x000fe200078e0a0a */
[----:B------:R-:W-:Y:S01]  /*3c30*/  ISETP.GE.AND P3, PT, R29, RZ, PT ;  /* 0x000000ff1d00720c */ /* 0x000fe20003f66270 */
[----:B------:R-:W-:-:S02]  /*3c40*/  IMAD R2, R6, 0x4, R7 ;  /* 0x0000000406027824 */ /* 0x000fc400078e0207 */
[----:B0-----:R-:W-:Y:S02]  /*3c50*/  IMAD.SHL.U32 R7, R28, 0x10, RZ ;  /* 0x000000101c077824 */ /* 0x001fe400078e00ff */
[----:B------:R-:W-:Y:S02]  /*3c60*/  IMAD R2, R6, 0x4, R2 ;  /* 0x0000000406027824 */ /* 0x000fe400078e0202 */
[--C-:B------:R-:W-:Y:S02]  /*3c70*/  @!P6 IMAD.IADD R25, R25, 0x1, -R10.reuse ;  /* 0x000000011919e824 */ /* 0x100fe400078e0a0a */
[----:B------:R-:W-:Y:S01]  /*3c80*/  @!P4 IMAD.IADD R26, R26, 0x1, -R10 ;  /* 0x000000011a1ac824 */ /* 0x000fe200078e0a0a */
[----:B------:R0:W-:Y:S01]  /*3c90*/  STL [R1+0x4], R2 ;  /* 0x0000040201007387 */ /* 0x0001e20000100800 */
[----:B------:R-:W-:Y:S01]  /*3ca0*/  IMAD R20, R28, 0x40, R20 ;  /* 0x000000401c147824 */ /* 0x000fe200078e0214 */
[----:B------:R-:W-:Y:S01]  /*3cb0*/  ISETP.GT.U32.AND P6, PT, R10, R25, PT ;  /* 0x000000190a00720c */ /* 0x000fe20003fc4070 */
[----:B------:R-:W-:Y:S01]  /*3cc0*/  IMAD R29, R28, 0x4, R17 ;  /* 0x000000041c1d7824 */ /* 0x000fe200078e0211 */
[----:B------:R1:W-:Y:S01]  /*3cd0*/  STL [R1+0x888], R4 ;  /* 0x0008880401007387 */ /* 0x0003e20000100800 */
[----:B------:R-:W-:Y:S01]  /*3ce0*/  ISETP.GT.U32.AND P4, PT, R10, R26, PT ;  /* 0x0000001a0a00720c */ /* 0x000fe20003f84070 */
[----:B------:R-:W-:Y:S01]  /*3cf0*/  @!P5 IMAD.MOV R16, RZ, RZ, -R16 ;  /* 0x000000ffff10d224 */ /* 0x000fe200078e0a10 */
[--C-:B------:R-:W-:Y:S01]  /*3d00*/  LOP3.LUT R28, R7, 0x30, R5.reuse, 0x78, !PT ;  /* 0x00000030071c7812 */ /* 0x100fe200078e7805 */
[----:B------:R3:W-:Y:S01]  /*3d10*/  STL [R1+0x87c], R5 ;  /* 0x00087c0501007387 */ /* 0x0007e20000100800 */
[----:B------:R-:W-:Y:S01]  /*3d20*/  LOP3.LUT R20, R20, 0x10, R5, 0x78, !PT ;  /* 0x0000001014147812 */ /* 0x000fe200078e7805 */
[----:B0-----:R-:W-:Y:S01]  /*3d30*/  IMAD R2, R6, 0x4, R2 ;  /* 0x0000000406027824 */ /* 0x001fe200078e0202 */
[----:B------:R-:W-:Y:S01]  /*3d40*/  ISETP.GE.AND P5, PT, R0, RZ, PT ;  /* 0x000000ff0000720c */ /* 0x000fe20003fa6270 */
[----:B-1----:R-:W-:-:S03]  /*3d50*/  IMAD.SHL.U32 R4, R9, 0x20, RZ ;  /* 0x0000002009047824 */ /* 0x002fc600078e00ff */
[----:B------:R0:W-:Y:S01]  /*3d60*/  STL [R1+0x14], R2 ;  /* 0x0000140201007387 */ /* 0x0001e20000100800 */
[----:B------:R-:W-:Y:S01]  /*3d70*/  @!P6 IMAD.IADD R25, R25, 0x1, -R10 ;  /* 0x000000011919e824 */ /* 0x000fe200078e0a0a */
[----:B------:R-:W-:Y:S01]  /*3d80*/  ISETP.GE.AND P6, PT, R27, RZ, PT ;  /* 0x000000ff1b00720c */ /* 0x000fe20003fc6270 */
[----:B---3--:R-:W-:Y:S01]  /*3d90*/  IMAD.U32 R5, R29, 0x80, R28 ;  /* 0x000000801d057824 */ /* 0x008fe200078e001c */
[----:B------:R-:W-:Y:S01]  /*3da0*/  LOP3.LUT R4, R20, 0x200, R4, 0xf8, !PT ;  /* 0x0000020014047812 */ /* 0x000fe200078ef804 */
[----:B------:R-:W-:Y:S01]  /*3db0*/  @!P4 IMAD.IADD R26, R26, 0x1, -R10 ;  /* 0x000000011a1ac824 */ /* 0x000fe200078e0a0a */
[----:B------:R-:W-:Y:S02]  /*3dc0*/  ISETP.NE.AND P4, PT, R3, RZ, PT ;  /* 0x000000ff0300720c */ /* 0x000fe40003f85270 */
[----:B------:R-:W-:Y:S01]  /*3dd0*/  LOP3.LUT R29, RZ, R3, RZ, 0x33, !PT ;  /* 0x00000003ff1d7212 */ /* 0x000fe200078e33ff */
[----:B0-----:R-:W-:-:S05]  /*3de0*/  IMAD R2, R6, 0x4, R2 ;  /* 0x0000000406027824 */ /* 0x001fca00078e0202 */
[----:B------:R0:W-:Y:S02]  /*3df0*/  STL [R1+0x18], R2 ;  /* 0x0000180201007387 */ /* 0x0001e40000100800 */
[----:B0-----:R-:W-:-:S05]  /*3e00*/  IMAD R2, R6, 0x4, R2 ;  /* 0x0000000406027824 */ /* 0x001fca00078e0202 */
[----:B------:R0:W-:Y:S02]  /*3e10*/  STL [R1+0x10], R2 ;  /* 0x0000100201007387 */ /* 0x0001e40000100800 */
[----:B0-----:R-:W-:-:S05]  /*3e20*/  IMAD R2, R6, 0x4, R2 ;  /* 0x0000000406027824 */ /* 0x001fca00078e0202 */
[----:B------:R0:W-:Y:S04]  /*3e30*/  STL [R1+0xc], R2 ;  /* 0x00000c0201007387 */ /* 0x0001e80000100800 */
[----:B------:R1:W-:Y:S04]  /*3e40*/  STL [R1+0x154], R5 ;  /* 0x0001540501007387 */ /* 0x0003e80000100800 */
[----:B------:R-:W-:Y:S01]  /*3e50*/  STL [R1+0x94], R4 ;  /* 0x0000940401007387 */ /* 0x000fe20000100800 */
[----:B0-----:R-:W-:-:S04]  /*3e60*/  IMAD R2, R6, 0x4, R2 ;  /* 0x0000000406027824 */ /* 0x001fc800078e0202 */
[C---:B------:R-:W-:Y:S01]  /*3e70*/  IMAD R10, R6.reuse, 0x4, R2 ;  /* 0x00000004060a7824 */ /* 0x040fe200078e0202 */
[----:B------:R0:W-:Y:S03]  /*3e80*/  STL [R1], R2 ;  /* 0x0000000201007387 */ /* 0x0001e60000100800 */
[C---:B------:R-:W-:Y:S01]  /*3e90*/  IMAD R3, R6.reuse, 0x4, R10 ;  /* 0x0000000406037824 */ /* 0x040fe200078e020a */
[----:B------:R-:W-:Y:S04]  /*3ea0*/  STL [R1+0x9e8], R16 ;  /* 0x0009e81001007387 */ /* 0x000fe80000100800 */
[----:B------:R-:W-:Y:S04]  /*3eb0*/  STL [R1+0x9ec], R10 ;  /* 0x0009ec0a01007387 */ /* 0x000fe80000100800 */
[----:B-1----:R-:W3:Y:S04]  /*3ec0*/  LDL.LU R5, [R1+0xe4] ;  /* 0x0000e40001057983 */ /* 0x002ee80000300800 */
[----:B------:R-:W5:Y:S04]  /*3ed0*/  LDL.LU R11, [R1+0xe0] ;  /* 0x0000e000010b7983 */ /* 0x000f680000300800 */
[----:B------:R-:W2:Y:S04]  /*3ee0*/  LDL.LU R8, [R1+0xdc] ;  /* 0x0000dc0001087983 */ /* 0x000ea80000300800 */
[----:B------:R-:W4:Y:S04]  /*3ef0*/  LDL.LU R13, [R1+0xd8] ;  /* 0x0000d800010d7983 */ /* 0x000f280000300800 */
[----:B0-----:R-:W4:Y:S04]  /*3f00*/  LDL.LU R2, [R1+0xd4] ;  /* 0x0000d40001027983 */ /* 0x001f280000300800 */
[----:B------:R-:W4:Y:S04]  /*3f10*/  LDL.LU R4, [R1+0xd0] ;  /* 0x0000d00001047983 */ /* 0x000f280000300800 */
[----:B------:R-:W4:Y:S04]  /*3f20*/  LDL.LU R15, [R1+0xcc] ;  /* 0x0000cc00010f7983 */ /* 0x000f280000300800 */
[----:B------:R-:W4:Y:S04]  /*3f30*/  LDL.LU R19, [R1+0xc8] ;  /* 0x0000c80001137983 */ /* 0x000f280000300800 */
[----:B------:R-:W4:Y:S04]  /*3f40*/  LDL.LU R14, [R1+0xc4] ;  /* 0x0000c400010e7983 */ /* 0x000f280000300800 */
[----:B------:R-:W4:Y:S04]  /*3f50*/  LDL.LU R12, [R1+0xc0] ;  /* 0x0000c000010c7983 */ /* 0x000f280000300800 */
[----:B------:R-:W4:Y:S04]  /*3f60*/  LDL.LU R18, [R1+0xbc] ;  /* 0x0000bc0001127983 */ /* 0x000f280000300800 */
[----:B------:R-:W4:Y:S01]  /*3f70*/  LDL.LU R17, [R1+0xb8] ;  /* 0x0000b80001117983 */ /* 0x000f220000300800 */
[----:B------:R-:W-:-:S02]  /*3f80*/  IMAD R20, R6, 0x4, R3 ;  /* 0x0000000406147824 */ /* 0x000fc400078e0203 */
[----:B------:R-:W-:Y:S01]  /*3f90*/  @!P1 IMAD.MOV R21, RZ, RZ, -R21 ;  /* 0x000000ffff159224 */ /* 0x000fe200078e0a15 */
[----:B------:R-:W4:Y:S01]  /*3fa0*/  LDL.LU R9, [R1+0xb0] ;  /* 0x0000b00001097983 */ /* 0x000f220000300800 */
[----:B------:R-:W-:Y:S02]  /*3fb0*/  @!P2 IMAD.MOV R22, RZ, RZ, -R22 ;  /* 0x000000ffff16a224 */ /* 0x000fe400078e0a16 */
[----:B------:R-:W-:Y:S01]  /*3fc0*/  IMAD R27, R6, 0x4, R20 ;  /* 0x00000004061b7824 */ /* 0x000fe200078e0214 */
[----:B------:R-:W4:Y:S01]  /*3fd0*/  LDL.LU R0, [R1+0xac] ;  /* 0x0000ac0001007983 */ /* 0x000f220000300800 */
[----:B------:R-:W-:Y:S02]  /*3fe0*/  @!P0 IMAD.MOV R23, RZ, RZ, -R23 ;  /* 0x000000ffff178224 */ /* 0x000fe400078e0a17 */
[----:B------:R-:W-:Y:S01]  /*3ff0*/  @!P3 IMAD.MOV R24, RZ, RZ, -R24 ;  /* 0x000000ffff18b224 */ /* 0x000fe200078e0a18 */
[----:B------:R2:W-:Y:S01]  /*4000*/  STL [R1+0x9f0], R3 ;  /* 0x0009f00301007387 */ /* 0x0005e20000100800 */
[----:B------:R-:W-:-:S02]  /*4010*/  @!P6 IMAD.MOV R25, RZ, RZ, -R25 ;  /* 0x000000ffff19e224 */ /* 0x000fc400078e0a19 */
[----:B------:R-:W-:Y:S01]  /*4020*/  @!P5 IMAD.MOV R26, RZ, RZ, -R26 ;  /* 0x000000ffff1ad224 */ /* 0x000fe200078e0a1a */
[----:B------:R-:W-:Y:S01]  /*4030*/  STL [R1+0x9f4], R20 ;  /* 0x0009f41401007387 */ /* 0x000fe20000100800 */
[----:B------:R-:W-:-:S03]  /*4040*/  IMAD R28, R6, 0x4, R27 ;  /* 0x00000004061c7824 */ /* 0x000fc600078e021b */
[----:B------:R-:W-:Y:S04]  /*4050*/  STL [R1+0x9f8], R21 ;  /* 0x0009f81501007387 */ /* 0x000fe80000100800 */
[----:B------:R-:W-:Y:S04]  /*4060*/  STL [R1+0x9fc], R22 ;  /* 0x0009fc1601007387 */ /* 0x000fe80000100800 */
[----:B------:R-:W-:Y:S04]  /*4070*/  STL [R1+0xa00], R23 ;  /* 0x000a001701007387 */ /* 0x000fe80000100800 */
[----:B------:R-:W-:Y:S04]  /*4080*/  STL [R1+0xa04], R24 ;  /* 0x000a041801007387 */ /* 0x000fe80000100800 */
[----:B------:R-:W-:Y:S04]  /*4090*/  STL [R1+0xa08], R25 ;  /* 0x000a081901007387 */ /* 0x000fe80000100800 */
[----:B------:R-:W-:Y:S04]  /*40a0*/  STL [R1+0xa0c], R26 ;  /* 0x000a0c1a01007387 */ /* 0x000fe80000100800 */
[----:B------:R-:W-:Y:S04]  /*40b0*/  STL [R1+0xa14], R28 ;  /* 0x000a141c01007387 */ /* 0x000fe80000100800 */
[----:B------:R-:W-:Y:S01]  /*40c0*/  STL [R1+0xa10], R27 ;  /* 0x000a101b01007387 */ /* 0x000fe20000100800 */
[----:B---3--:R-:W-:-:S02]  /*40d0*/  SEL R6, R29, R5, !P4 ;  /* 0x000000051d067207 */ /* 0x008fc40006000000 */
[----:B-----5:R-:W-:-:S03]  /*40e0*/  SEL R5, R29, R11, !P4 ;  /* 0x0000000b1d057207 */ /* 0x020fc60006000000 */
[----:B------:R4:W-:Y:S01]  /*40f0*/  STL [R1+0x148], R6 ;  /* 0x0001480601007387 */ /* 0x0009e20000100800 */
[----:B--2---:R-:W-:-:S03]  /*4100*/  SEL R3, R29, R8, !P4 ;  /* 0x000000081d037207 */ /* 0x004fc60006000000 */
[----:B------:R0:W-:Y:S04]  /*4110*/  STL [R1+0x144], R5 ;  /* 0x0001440501007387 */ /* 0x0001e80000100800 */
[----:B------:R1:W-:Y:S01]  /*4120*/  STL [R1+0x140], R3 ;  /* 0x0001400301007387 */ /* 0x0003e20000100800 */
[C---:B----4-:R-:W-:Y:S02]  /*4130*/  SEL R6, R29.reuse, R13, !P4 ;  /* 0x0000000d1d067207 */ /* 0x050fe40006000000 */
[----:B0-----:R-:W-:-:S03]  /*4140*/  SEL R5, R29, R2, !P4 ;  /* 0x000000021d057207 */ /* 0x001fc60006000000 */
[----:B------:R-:W-:Y:S01]  /*4150*/  STL [R1+0x13c], R6 ;  /* 0x00013c0601007387 */ /* 0x000fe20000100800 */
[----:B-1----:R-:W-:-:S03]  /*4160*/  SEL R3, R29, R4, !P4 ;  /* 0x000000041d037207 */ /* 0x002fc60006000000 */
[----:B------:R-:W-:Y:S01]  /*4170*/  STL [R1+0x138], R5 ;  /* 0x0001380501007387 */ /* 0x000fe20000100800 */
[C---:B------:R-:W-:Y:S02]  /*4180*/  SEL R2, R29.reuse, R15, !P4 ;  /* 0x0000000f1d027207 */ /* 0x040fe40006000000 */
[C---:B------:R-:W-:Y:S01]  /*4190*/  SEL R4, R29.reuse, R19, !P4 ;  /* 0x000000131d047207 */ /* 0x040fe20006000000 */
[----:B------:R0:W-:Y:S04]  /*41a0*/  STL [R1+0x134], R3 ;  /* 0x0001340301007387 */ /* 0x0001e80000100800 */
[----:B------:R1:W-:Y:S04]  /*41b0*/  STL [R1+0x130], R2 ;  /* 0x0001300201007387 */ /* 0x0003e80000100800 */
[----:B------:R2:W-:Y:S01]  /*41c0*/  STL [R1+0x12c], R4 ;  /* 0x00012c0401007387 */ /* 0x0005e20000100800 */
[----:B0-----:R-:W-:-:S02]  /*41d0*/  SEL R3, R29, R14, !P4 ;  /* 0x0000000e1d037207 */ /* 0x001fc40006000000 */
[----:B-1----:R-:W-:-:S03]  /*41e0*/  SEL R2, R29, R12, !P4 ;  /* 0x0000000c1d027207 */ /* 0x002fc60006000000 */
[----:B------:R0:W-:Y:S01]  /*41f0*/  STL [R1+0x128], R3 ;  /* 0x0001280301007387 */ /* 0x0001e20000100800 */
[----:B--2---:R-:W-:-:S03]  /*4200*/  SEL R4, R29, R18, !P4 ;  /* 0x000000121d047207 */ /* 0x004fc60006000000 */
[----:B------:R1:W-:Y:S04]  /*4210*/  STL [R1+0x124], R2 ;  /* 0x0001240201007387 */ /* 0x0003e80000100800 */
[----:B------:R-:W-:Y:S01]  /*4220*/  STL [R1+0x120], R4 ;  /* 0x0001200401007387 */ /* 0x000fe20000100800 */
[C---:B------:R-:W-:Y:S02]  /*4230*/  SEL R0, R29.reuse, R0, !P4 ;  /* 0x000000001d007207 */ /* 0x040fe40006000000 */
[C---:B0-----:R-:W-:Y:S02]  /*4240*/  SEL R3, R29.reuse, R17, !P4 ;  /* 0x000000111d037207 */ /* 0x041fe40006000000 */
[----:B-1----:R-:W-:-:S03]  /*4250*/  SEL R2, R29, R9, !P4 ;  /* 0x000000091d027207 */ /* 0x002fc60006000000 */
[----:B------:R-:W-:Y:S04]  /*4260*/  STL [R1+0x11c], R3 ;  /* 0x00011c0301007387 */ /* 0x000fe80000100800 */
[----:B------:R-:W2:Y:S04]  /*4270*/  LDL.LU R28, [R1+0x9c] ;  /* 0x00009c00011c7983 */ /* 0x000ea80000300800 */
[----:B------:R-:W-:Y:S04]  /*4280*/  STL [R1+0x118], R2 ;  /* 0x0001180201007387 */ /* 0x000fe80000100800 */
[----:B--2---:R0:W-:Y:S04]  /*4290*/  STL [R1+0xa18], R28 ;  /* 0x000a181c01007387 */ /* 0x0041e80000100800 */
[----:B------:R-:W-:Y:S04]  /*42a0*/  STL [R1+0x114], R0 ;  /* 0x0001140001007387 */ /* 0x000fe80000100800 */
[----:B0-----:R-:W2:Y:S04]  /*42b0*/  LDL.LU R28, [R1+0xa0] ;  /* 0x0000a000011c7983 */ /* 0x001ea80000300800 */
[----:B--2---:R0:W-:Y:S04]  /*42c0*/  STL [R1+0xa1c], R28 ;  /* 0x000a1c1c01007387 */ /* 0x0041e80000100800 */
[----:B0-----:R-:W2:Y:S04]  /*42d0*/  LDL.LU R28, [R1+0xa4] ;  /* 0x0000a400011c7983 */ /* 0x001ea80000300800 */
[----:B--2---:R0:W-:Y:S04]  /*42e0*/  STL [R1+0xa20], R28 ;  /* 0x000a201c01007387 */ /* 0x0041e80000100800 */
[----:B0-----:R-:W2:Y:S04]  /*42f0*/  LDL.LU R28, [R1+0xa8] ;  /* 0x0000a800011c7983 */ /* 0x001ea80000300800 */
[----:B------:R-:W3:Y:S04]  /*4300*/  LDL.LU R27, [R1+0x98] ;  /* 0x00009800011b7983 */ /* 0x000ee80000300800 */
[----:B------:R-:W4:Y:S04]  /*4310*/  LDL.LU R26, [R1+0x90] ;  /* 0x00009000011a7983 */ /* 0x000f280000300800 */
[----:B------:R-:W5:Y:S04]  /*4320*/  LDL.LU R25, [R1+0x88] ;  /* 0x0000880001197983 */ /* 0x000f680000300800 */
[----:B------:R-:W3:Y:S04]  /*4330*/  LDL.LU R24, [R1+0x84] ;  /* 0x0000840001187983 */ /* 0x000ee80000300800 */
        /* <DEDUP_REMOVED lines=22> */
[----:B------:R-:W3:Y:S01]  /*44a0*/  LDL.LU R0, [R1+0x20] ;  /* 0x0000200001007983 */ /* 0x000ee20000300800 */
[----:B--2---:R-:W-:-:S05]  /*44b0*/  SEL R28, R29, R28, !P4 ;  /* 0x0000001c1d1c7207 */ /* 0x004fca0006000000 */
[----:B------:R0:W-:Y:S04]  /*44c0*/  STL [R1+0x110], R28 ;  /* 0x0001101c01007387 */ /* 0x0001e80000100800 */
[----:B0-----:R-:W2:Y:S02]  /*44d0*/  LDL.LU R28, [R1+0xa20] ;  /* 0x000a2000011c7983 */ /* 0x001ea40000300800 */
[----:B--2---:R-:W-:-:S05]  /*44e0*/  SEL R28, R29, R28, !P4 ;  /* 0x0000001c1d1c7207 */ /* 0x004fca0006000000 */
[----:B------:R0:W-:Y:S04]  /*44f0*/  STL [R1+0x10c], R28 ;  /* 0x00010c1c01007387 */ /* 0x0001e80000100800 */
[----:B0-----:R-:W2:Y:S02]  /*4500*/  LDL.LU R28, [R1+0xa1c] ;  /* 0x000a1c00011c7983 */ /* 0x001ea40000300800 */
[----:B--2---:R-:W-:-:S05]  /*4510*/  SEL R28, R29, R28, !P4 ;  /* 0x0000001c1d1c7207 */ /* 0x004fca0006000000 */
[----:B------:R0:W-:Y:S04]  /*4520*/  STL [R1+0x108], R28 ;  /* 0x0001081c01007387 */ /* 0x0001e80000100800 */
[----:B0-----:R-:W2:Y:S01]  /*4530*/  LDL.LU R28, [R1+0xa18] ;  /* 0x000a1800011c7983 */ /* 0x001ea20000300800 */
[C---:B---3--:R-:W-:Y:S02]  /*4540*/  SEL R27, R29.reuse, R27, !P4 ;  /* 0x0000001b1d1b7207 */ /* 0x048fe40006000000 */
[C---:B----4-:R-:W-:Y:S02]  /*4550*/  SEL R26, R29.reuse, R26, !P4 ;  /* 0x0000001a1d1a7207 */ /* 0x050fe40006000000 */
[C---:B-----5:R-:W-:Y:S02]  /*4560*/  SEL R25, R29.reuse, R25, !P4 ;  /* 0x000000191d197207 */ /* 0x060fe40006000000 */
[----:B------:R-:W-:-:S02]  /*4570*/  SEL R24, R29, R24, !P4 ;  /* 0x000000181d187207 */ /* 0x000fc40006000000 */
[C---:B------:R-:W-:Y:S02]  /*4580*/  SEL R23, R29.reuse, R23, !P4 ;  /* 0x000000171d177207 */ /* 0x040fe40006000000 */
[C---:B------:R-:W-:Y:S02]  /*4590*/  SEL R22, R29.reuse, R22, !P4 ;  /* 0x000000161d167207 */ /* 0x040fe40006000000 */
[C---:B------:R-:W-:Y:S02]  /*45a0*/  SEL R21, R29.reuse, R21, !P4 ;  /* 0x000000151d157207 */ /* 0x040fe40006000000 */
[C---:B------:R-:W-:Y:S02]  /*45b0*/  SEL R20, R29.reuse, R20, !P4 ;  /* 0x000000141d147207 */ /* 0x040fe40006000000 */
[C---:B------:R-:W-:Y:S02]  /*45c0*/  SEL R3, R29.reuse, R3, !P4 ;  /* 0x000000031d037207 */ /* 0x040fe40006000000 */
        /* <DEDUP_REMOVED lines=18> */
[----:B--2---:R-:W-:-:S05]  /*46f0*/  SEL R28, R29, R28, !P4 ;  /* 0x0000001c1d1c7207 */ /* 0x004fca0006000000 */
[----:B------:R0:W-:Y:S04]  /*4700*/  STL [R1+0xf0], R28 ;  /* 0x0000f01c01007387 */ /* 0x0001e80000100800 */
[----:B0-----:R-:W2:Y:S04]  /*4710*/  LDL.LU R28, [R1+0xa14] ;  /* 0x000a1400011c7983 */ /* 0x001ea80000300800 */
[----:B------:R0:W-:Y:S04]  /*4720*/  STL [R1+0x104], R27 ;  /* 0x0001041b01007387 */ /* 0x0001e80000100800 */
[----:B0-----:R-:W3:Y:S04]  /*4730*/  LDL.LU R27, [R1+0xa10] ;  /* 0x000a1000011b7983 */ /* 0x001ee80000300800 */
[----:B------:R0:W-:Y:S04]  /*4740*/  STL [R1+0x100], R26 ;  /* 0x0001001a01007387 */ /* 0x0001e80000100800 */
[----:B0-----:R-:W4:Y:S04]  /*4750*/  LDL.LU R26, [R1+0xa0c] ;  /* 0x000a0c00011a7983 */ /* 0x001f280000300800 */
[----:B------:R0:W-:Y:S04]  /*4760*/  STL [R1+0xfc], R25 ;  /* 0x0000fc1901007387 */ /* 0x0001e80000100800 */
[----:B0-----:R-:W5:Y:S04]  /*4770*/  LDL.LU R25, [R1+0xa08] ;  /* 0x000a080001197983 */ /* 0x001f680000300800 */
[----:B------:R0:W-:Y:S04]  /*4780*/  STL [R1+0xf8], R24 ;  /* 0x0000f81801007387 */ /* 0x0001e80000100800 */
[----:B0-----:R-:W2:Y:S04]  /*4790*/  LDL.LU R24, [R1+0xa04] ;  /* 0x000a040001187983 */ /* 0x001ea80000300800 */
        /* <DEDUP_REMOVED lines=25> */
[----:B0-----:R-:W3:Y:S04]  /*4930*/  LDL.LU R13, [R1+0x9d0] ;  /* 0x0009d000010d7983 */ /* 0x001ee80000300800 */
        /* <DEDUP_REMOVED lines=13> */
[----:B0-----:R-:W4:Y:S04]  /*4a10*/  LDL.LU R18, [R1+0x9b4] ;  /* 0x0009b40001127983 */ /* 0x001f280000300800 */
[----:B------:R0:W-:Y:S04]  /*4a20*/  STL [R1+0x9c], R17 ;  /* 0x00009c1101007387 */ /* 0x0001e80000100800 */
[----:B0-----:R-:W4:Y:S04]  /*4a30*/  LDL.LU R17, [R1+0x9b0] ;  /* 0x0009b00001117983 */ /* 0x001f280000300800 */
[----:B------:R0:W-:Y:S04]  /*4a40*/  STL [R1+0x98], R9 ;  /* 0x0000980901007387 */ /* 0x0001e80000100800 */
[----:B0-----:R-:W4:Y:S04]  /*4a50*/  LDL.LU R9, [R1+0x9ac] ;  /* 0x0009ac0001097983 */ /* 0x001f280000300800 */
[----:B------:R0:W-:Y:S04]  /*4a60*/  STL [R1+0x90], R0 ;  /* 0x0000900001007387 */ /* 0x0001e80000100800 */
[----:B0-----:R-:W5:Y:S01]  /*4a70*/  LDL.LU R0, [R1+0x9a8] ;  /* 0x0009a80001007983 */ /* 0x001f620000300800 */
[----:B--2---:R-:W-:-:S02]  /*4a80*/  SEL R8, R29, R8, !P4 ;  /* 0x000000081d087207 */ /* 0x004fc40006000000 */
[C---:B---3--:R-:W-:Y:S02]  /*4a90*/  SEL R12, R29.reuse, R12, !P4 ;  /* 0x0000000c1d0c7207 */ /* 0x048fe40006000000 */
[C---:B----4-:R-:W-:Y:S02]  /*4aa0*/  SEL R9, R29.reuse, R9, !P4 ;  /* 0x000000091d097207 */ /* 0x050fe40006000000 */
[----:B-----5:R-:W-:-:S05]  /*4ab0*/  SEL R0, R29, R0, !P4 ;  /* 0x000000001d007207 */ /* 0x020fca0006000000 */
[----:B------:R0:W-:Y:S04]  /*4ac0*/  STL [R1+0x88], R0 ;  /* 0x0000880001007387 */ /* 0x0001e80000100800 */
[----:B0-----:R-:W2:Y:S04]  /*4ad0*/  LDL.LU R0, [R1+0x9a4] ;  /* 0x0009a40001007983 */ /* 0x001ea80000300800 */
[----:B------:R0:W-:Y:S02]  /*4ae0*/  STL [R1+0x84], R9 ;  /* 0x0000840901007387 */ /* 0x0001e40000100800 */
[----:B0-----:R-:W-:-:S02]  /*4af0*/  SEL R9, R29, R17, !P4 ;  /* 0x000000111d097207 */ /* 0x001fc40006000000 */
[----:B------:R-:W-:-:S03]  /*4b00*/  SEL R17, R29, R18, !P4 ;  /* 0x000000121d117207 */ /* 0x000fc60006000000 */
[----:B------:R0:W-:Y:S04]  /*4b10*/  STL [R1+0x7c], R9 ;  /* 0x00007c0901007387 */ /* 0x0001e80000100800 */
[----:B------:R1:W-:Y:S04]  /*4b20*/  STL [R1+0x70], R17 ;  /* 0x0000701101007387 */ /* 0x0003e80000100800 */
[----:B------:R3:W-:Y:S01]  /*4b30*/  STL [R1+0x6c], R12 ;  /* 0x00006c0c01007387 */ /* 0x0007e20000100800 */
[C---:B0-----:R-:W-:Y:S02]  /*4b40*/  SEL R9, R29.reuse, R14, !P4 ;  /* 0x0000000e1d097207 */ /* 0x041fe40006000000 */
[C---:B------:R-:W-:Y:S01]  /*4b50*/  SEL R14, R29.reuse, R19, !P4 ;  /* 0x000000131d0e7207 */ /* 0x040fe20006000000 */
[----:B-1----:R-:W0:Y:S01]  /*4b60*/  S2R R17, SR_TID.X ;  /* 0x0000000000117919 */ /* 0x002e220000002100 */
[C---:B---3--:R-:W-:Y:S01]  /*4b70*/  SEL R12, R29.reuse, R15, !P4 ;  /* 0x0000000f1d0c7207 */ /* 0x048fe20006000000 */
[----:B------:R1:W-:Y:S04]  /*4b80*/  STL [R1+0x64], R9 ;  /* 0x0000640901007387 */ /* 0x0003e80000100800 */
[----:B------:R-:W-:Y:S04]  /*4b90*/  STL [R1+0x5c], R14 ;  /* 0x00005c0e01007387 */ /* 0x000fe80000100800 */
[----:B------:R-:W-:Y:S01]  /*4ba0*/  STL [R1+0x54], R12 ;  /* 0x0000540c01007387 */ /* 0x000fe20000100800 */
[----:B-1----:R-:W-:-:S02]  /*4bb0*/  SEL R9, R29, R4, !P4 ;  /* 0x000000041d097207 */ /* 0x002fc40006000000 */
[C---:B------:R-:W-:Y:S02]  /*4bc0*/  SEL R4, R29.reuse, R2, !P4 ;  /* 0x000000021d047207 */ /* 0x040fe40006000000 */
[----:B------:R-:W-:Y:S01]  /*4bd0*/  SEL R2, R29, R11, !P4 ;  /* 0x0000000b1d027207 */ /* 0x000fe20006000000 */
[----:B------:R1:W-:Y:S04]  /*4be0*/  STL [R1+0x4c], R9 ;  /* 0x00004c0901007387 */ /* 0x0003e80000100800 */
[----:B------:R3:W-:Y:S04]  /*4bf0*/  STL [R1+0x48], R4 ;  /* 0x0000480401007387 */ /* 0x0007e80000100800 */
[----:B------:R4:W-:Y:S01]  /*4c00*/  STL [R1+0x44], R8 ;  /* 0x0000440801007387 */ /* 0x0009e20000100800 */
[----:B-1----:R-:W-:-:S03]  /*4c10*/  IMAD R9, RZ, RZ, -UR6 ;  /* 0x80000006ff097e24 */ /* 0x002fc6000f8e02ff */
[----:B------:R1:W-:Y:S01]  /*4c20*/  STL [R1+0x3c], R2 ;  /* 0x00003c0201007387 */ /* 0x0003e20000100800 */
[C---:B---3--:R-:W-:Y:S02]  /*4c30*/  SEL R4, R29.reuse, R16, !P4 ;  /* 0x000000101d047207 */ /* 0x048fe40006000000 */
[----:B----4-:R-:W-:-:S03]  /*4c40*/  SEL R8, R29, R21, !P4 ;  /* 0x000000151d087207 */ /* 0x010fc60006000000 */
[----:B------:R3:W-:Y:S01]  /*4c50*/  STL [R1+0x38], R4 ;  /* 0x0000380401007387 */ /* 0x0007e20000100800 */
[----:B-1----:R-:W-:-:S03]  /*4c60*/  SEL R2, R29, R22, !P4 ;  /* 0x000000161d027207 */ /* 0x002fc60006000000 */
[----:B------:R-:W-:Y:S04]  /*4c70*/  STL [R1+0x34], R8 ;  /* 0x0000340801007387 */ /* 0x000fe80000100800 */
[----:B------:R1:W-:Y:S01]  /*4c80*/  STL [R1+0x2c], R2 ;  /* 0x00002c0201007387 */ /* 0x0003e20000100800 */
[----:B---3--:R-:W-:-:S05]  /*4c90*/  SEL R4, R29, R23, !P4 ;  /* 0x000000171d047207 */ /* 0x008fca0006000000 */
[----:B------:R-:W-:Y:S01]  /*4ca0*/  STL [R1+0x28], R4 ;  /* 0x0000280401007387 */ /* 0x000fe20000100800 */
[----:B-1----:R-:W-:-:S03]  /*4cb0*/  SEL R2, R29, R24, !P4 ;  /* 0x000000181d027207 */ /* 0x002fc60006000000 */
[----:B------:R-:W3:Y:S01]  /*4cc0*/  LDL.LU R21, [R1+0x74] ;  /* 0x0000740001157983 */ /* 0x000ee20000300800 */
[----:B0-----:R-:W-:Y:S02]  /*4cd0*/  LOP3.LUT R17, R17, 0x7f, RZ, 0xc0, !PT ;  /* 0x0000007f11117812 */ /* 0x001fe400078ec0ff */
[C---:B------:R-:W-:Y:S01]  /*4ce0*/  SEL R8, R29.reuse, R25, !P4 ;  /* 0x000000191d087207 */ /* 0x040fe20006000000 */
[----:B------:R0:W-:Y:S01]  /*4cf0*/  STL [R1+0x24], R2 ;  /* 0x0000240201007387 */ /* 0x0001e20000100800 */
[----:B------:R-:W-:-:S03]  /*4d00*/  SEL R29, R29, R26, !P4 ;  /* 0x0000001a1d1d7207 */ /* 0x000fc60006000000 */
[----:B------:R-:W-:Y:S04]  /*4d10*/  STL [R1+0x1c], R8 ;  /* 0x00001c0801007387 */ /* 0x000fe80000100800 */
[----:B------:R1:W-:Y:S01]  /*4d20*/  STL [R1+0x998], R29 ;  /* 0x0009981d01007387 */ /* 0x0003e20000100800 */
[----:B0-----:R-:W-:Y:S02]  /*4d30*/  IMAD R2, R9, 0x4, R28 ;  /* 0x0000000409027824 */ /* 0x001fe400078e021c */
[----:B------:R-:W0:Y:S01]  /*4d40*/  LDC R9, c[0x0][0x3ac] ;  /* 0x0000eb00ff097b82 */ /* 0x000e220000000800 */
[----:B------:R-:W4:Y:S04]  /*4d50*/  LDL.LU R22, [R1+0x14] ;  /* 0x0000140001167983 */ /* 0x000f280000300800 */
[----:B------:R-:W5:Y:S01]  /*4d60*/  LDL.LU R23, [R1+0x10] ;  /* 0x0000100001177983 */ /* 0x000f620000300800 */
[----:B-1----:R-:W-:-:S03]  /*4d70*/  IMAD R29, RZ, RZ, -UR6 ;  /* 0x80000006ff1d7e24 */ /* 0x002fc6000f8e02ff */
[----:B------:R-:W4:Y:S01]  /*4d80*/  LDL.LU R24, [R1+0xc] ;  /* 0x00000c0001187983 */ /* 0x000f220000300800 */
[----:B------:R-:W-:-:S03]  /*4d90*/  IMAD R11, R29, 0x4, R2 ;  /* 0x000000041d0b7824 */ /* 0x000fc600078e0202 */
[----:B------:R-:W4:Y:S01]  /*4da0*/  LDL.LU R26, [R1] ;  /* 0x00000000011a7983 */ /* 0x000f220000300800 */
[----:B0-----:R-:W-:-:S04]  /*4db0*/  IMAD R17, R17, R9, RZ ;  /* 0x0000000911117224 */ /* 0x001fc800078e02ff */
[----:B------:R-:W-:Y:S01]  /*4dc0*/  IMAD R15, R9, 0x80, R17 ;  /* 0x00000080090f7824 */ /* 0x000fe200078e0211 */
[----:B------:R-:W-:-:S04]  /*4dd0*/  LEA R8, P1, R17, UR14, 0x1 ;  /* 0x0000000e11087c11 */ /* 0x000fc8000f8208ff */
[----:B------:R-:W-:-:S05]  /*4de0*/  LEA.HI.X.SX32 R9, R17, UR15, 0x1, P1 ;  /* 0x0000000f11097c11 */ /* 0x000fca00088f0eff */
[----:B------:R0:W-:Y:S04]  /*4df0*/  STL.64 [R1+0x960], R8 ;  /* 0x0009600801007387 */ /* 0x0001e80000100a00 */
[----:B0-----:R-:W4:Y:S04]  /*4e00*/  LDL.LU R8, [R1+0x4] ;  /* 0x0000040001087983 */ /* 0x001f280000300800 */
[----:B------:R-:W5:Y:S01]  /*4e10*/  LDL.LU R9, [R1+0x18] ;  /* 0x0000180001097983 */ /* 0x000f620000300800 */
[----:B------:R-:W0:Y:S01]  /*4e20*/  S2R R17, SR_TID.X ;  /* 0x0000000000117919 */ /* 0x000e220000002100 */
[----:B------:R-:W-:-:S04]  /*4e30*/  LEA R14, P2, R15, UR14, 0x1 ;  /* 0x0000000e0f0e7c11 */ /* 0x000fc8000f8408ff */
[----:B------:R-:W-:Y:S01]  /*4e40*/  LEA.HI.X.SX32 R15, R15, UR15, 0x1, P2 ;  /* 0x0000000f0f0f7c11 */ /* 0x000fe200090f0eff */
[----:B------:R-:W-:Y:S04]  /*4e50*/  STL [R1+0x9a0], R14 ;  /* 0x0009a00e01007387 */ /* 0x000fe80000100800 */
[----:B------:R1:W-:Y:S02]  /*4e60*/  STL [R1+0x99c], R15 ;  /* 0x00099c0f01007387 */ /* 0x0003e40000100800 */
[----:B-1----:R-:W-:-:S04]  /*4e70*/  IMAD R15, RZ, RZ, -UR6 ;  /* 0x80000006ff0f7e24 */ /* 0x002fc8000f8e02ff */
[----:B------:R-:W-:Y:S01]  /*4e80*/  IMAD R15, R15, 0x4, R13 ;  /* 0x000000040f0f7824 */ /* 0x000fe200078e020d */
[----:B0-----:R-:W-:-:S04]  /*4e90*/  SHF.R.U32.HI R17, RZ, 0x5, R17 ;  /* 0x00000005ff117819 */ /* 0x001fc80000011611 */
[----:B------:R-:W-:-:S05]  /*4ea0*/  SGXT.U32 R17, R17, 0x2 ;  /* 0x000000021111781a */ /* 0x000fca0000000000 */
[----:B------:R-:W-:Y:S02]  /*4eb0*/  IMAD R25, R17, UR6, RZ ;  /* 0x0000000611197c24 */ /* 0x000fe4000f8e02ff */
[C---:B------:R-:W-:Y:S02]  /*4ec0*/  IMAD R18, R29.reuse, 0x4, R11 ;  /* 0x000000041d127824 */ /* 0x040fe400078e020b */
[----:B--2---:R-:W-:Y:S01]  /*4ed0*/  IMAD R4, R0, UR7, RZ ;  /* 0x0000000700047c24 */ /* 0x004fe2000f8e02ff */
[----:B------:R-:W0:Y:S04]  /*4ee0*/  LDCU UR7, c[0x0][0x3b0] ;  /* 0x00007600ff0777ac */ /* 0x000e280008000800 */
[----:B------:R-:W-:Y:S01]  /*4ef0*/  LEA R0, P0, R4, UR12, 0x1 ;  /* 0x0000000c04007c11 */ /* 0x000fe2000f8008ff */
[----:B------:R-:W-:Y:S01]  /*4f00*/  IMAD R12, R29, 0x4, R18 ;  /* 0x000000041d0c7824 */ /* 0x000fe200078e0212 */
[----:B------:R-:W1:Y:S02]  /*4f10*/  LDCU UR12, c[0x0][0x3a0] ;  /* 0x00007400ff0c77ac */ /* 0x000e640008000800 */
[----:B------:R-:W-:-:S02]  /*4f20*/  LEA R19, P3, R13, R0, 0x1 ;  /* 0x000000000d137211 */ /* 0x000fc400078608ff */
[----:B------:R-:W-:Y:S02]  /*4f30*/  LEA R14, P5, R15, R0, 0x1 ;  /* 0x000000000f0e7211 */ /* 0x000fe400078a08ff */
[----:B------:R-:W-:Y:S01]  /*4f40*/  LEA.HI.X.SX32 R4, R4, UR13, 0x1, P0 ;  /* 0x0000000d04047c11 */ /* 0x000fe200080f0eff */
[----:B------:R-:W-:Y:S04]  /*4f50*/  STL [R1+0x74c], R19 ;  /* 0x00074c1301007387 */ /* 0x000fe80000100800 */
[----:B------:R2:W-:Y:S01]  /*4f60*/  STL [R1+0x750], R14 ;  /* 0x0007500e01007387 */ /* 0x0005e20000100800 */
[----:B------:R-:W-:Y:S02]  /*4f70*/  LEA.HI.X.SX32 R13, R13, R4, 0x1, P3 ;  /* 0x000000040d0d7211 */ /* 0x000fe400018f0eff */
[----:B--2---:R-:W-:-:S02]  /*4f80*/  LEA R14, P0, R5, R0, 0x1 ;  /* 0x00000000050e7211 */ /* 0x004fc400078008ff */
[----:B------:R-:W-:Y:S02]  /*4f90*/  LEA.HI.X.SX32 R15, R15, R4, 0x1, P5 ;  /* 0x000000040f0f7211 */ /* 0x000fe400028f0eff */
[----:B---3--:R-:W-:-:S05]  /*4fa0*/  LEA R17, P4, R21, R0, 0x1 ;  /* 0x0000000015117211 */ /* 0x008fca00078808ff */
[----:B------:R2:W-:Y:S04]  /*4fb0*/  STL [R1+0x754], R17 ;  /* 0x0007541101007387 */ /* 0x0005e80000100800 */
[----:B------:R3:W-:Y:S01]  /*4fc0*/  STL [R1+0x758], R14 ;  /* 0x0007580e01007387 */ /* 0x0007e20000100800 */
[----:B--2---:R-:W-:Y:S01]  /*4fd0*/  LEA R17, P1, R6, R0, 0x1 ;  /* 0x0000000006117211 */ /* 0x004fe200078208ff */
[----:B---3--:R-:W-:-:S04]  /*4fe0*/  IMAD R14, RZ, RZ, -UR6 ;  /* 0x80000006ff0e7e24 */ /* 0x008fc8000f8e02ff */
[----:B------:R2:W-:Y:S01]  /*4ff0*/  STL [R1+0x75c], R17 ;  /* 0x00075c1101007387 */ /* 0x0005e20000100800 */
[----:B------:R-:W-:Y:S01]  /*5000*/  IMAD R14, R14, 0x4, R7 ;  /* 0x000000040e0e7824 */ /* 0x000fe200078e0207 */
[----:B--2---:R-:W-:-:S05]  /*5010*/  LEA R17, P2, R7, R0, 0x1 ;  /* 0x0000000007117211 */ /* 0x004fca00078408ff */
[----:B------:R-:W-:Y:S04]  /*5020*/  STL [R1+0x760], R17 ;  /* 0x0007601101007387 */ /* 0x000fe80000100800 */
[----:B------:R2:W-:Y:S02]  /*5030*/  STL [R1+0x734], R13 ;  /* 0x0007340d01007387 */ /* 0x0005e40000100800 */
[----:B--2---:R-:W-:-:S05]  /*5040*/  LEA R13, P3, R14, R0, 0x1 ;  /* 0x000000000e0d7211 */ /* 0x004fca00078608ff */
[----:B------:R-:W-:Y:S04]  /*5050*/  STL [R1+0x740], R13 ;  /* 0x0007400d01007387 */ /* 0x000fe80000100800 */
[----:B------:R4:W-:Y:S01]  /*5060*/  STL [R1+0x738], R15 ;  /* 0x0007380f01007387 */ /* 0x0009e20000100800 */
[----:B------:R-:W-:Y:S02]  /*5070*/  LEA.HI.X.SX32 R21, R21, R4, 0x1, P4 ;  /* 0x0000000415157211 */ /* 0x000fe400020f0eff */
[----:B----4-:R-:W-:-:S05]  /*5080*/  LEA R15, P5, R8, R0, 0x1 ;  /* 0x00000000080f7211 */ /* 0x010fca00078a08ff */
[----:B------:R2:W-:Y:S04]  /*5090*/  STL [R1+0x744], R15 ;  /* 0x0007440f01007387 */ /* 0x0005e80000100800 */
[----:B------:R-:W-:Y:S01]  /*50a0*/  STL [R1+0x73c], R21 ;  /* 0x00073c1501007387 */ /* 0x000fe20000100800 */
[----:B--2---:R-:W-:-:S05]  /*50b0*/  LEA R15, P4, R22, R0, 0x1 ;  /* 0x00000000160f7211 */ /* 0x004fca00078808ff */
[----:B------:R2:W-:Y:S01]  /*50c0*/  STL [R1+0x748], R15 ;  /* 0x0007480f01007387 */ /* 0x0005e20000100800 */
[-C--:B------:R-:W-:Y:S02]  /*50d0*/  LEA.HI.X.SX32 R7, R7, R4.reuse, 0x1, P2 ;  /* 0x0000000407077211 */ /* 0x080fe400010f0eff */
[----:B--2---:R-:W-:Y:S02]  /*50e0*/  LEA.HI.X.SX32 R15, R5, R4, 0x1, P0 ;  /* 0x00000004050f7211 */ /* 0x004fe400000f0eff */
[----:B-----5:R-:W-:-:S03]  /*50f0*/  LEA R5, P0, R9, R0, 0x1 ;  /* 0x0000000009057211 */ /* 0x020fc600078008ff */
[----:B------:R2:W-:Y:S04]  /*5100*/  STL [R1+0x72c], R15 ;  /* 0x00072c0f01007387 */ /* 0x0005e80000100800 */
[----:B------:R-:W-:Y:S01]  /*5110*/  STL [R1+0x730], R5 ;  /* 0x0007300501007387 */ /* 0x000fe20000100800 */
[----:B--2---:R-:W-:Y:S02]  /*5120*/  LEA.HI.X.SX32 R15, R6, R4, 0x1, P1 ;  /* 0x00000004060f7211 */ /* 0x004fe400008f0eff */
[----:B------:R-:W-:-:S03]  /*5130*/  LEA R6, P1, R23, R0, 0x1 ;  /* 0x0000000017067211 */ /* 0x000fc600078208ff */
[----:B------:R2:W-:Y:S04]  /*5140*/  STL [R1+0x724], R15 ;  /* 0x0007240f01007387 */ /* 0x0005e80000100800 */
[----:B------:R-:W-:Y:S04]  /*5150*/  STL [R1+0x728], R6 ;  /* 0x0007280601007387 */ /* 0x000fe80000100800 */
[----:B------:R3:W-:Y:S01]  /*5160*/  STL [R1+0x71c], R7 ;  /* 0x00071c0701007387 */ /* 0x0007e20000100800 */
[----:B--2---:R-:W-:Y:S02]  /*5170*/  LEA R15, P2, R24, R0, 0x1 ;  /* 0x00000000180f7211 */ /* 0x004fe400078408ff */
[----:B------:R-:W-:-:S02]  /*5180*/  LEA.HI.X.SX32 R8, R8, R4, 0x1, P5 ;  /* 0x0000000408087211 */ /* 0x000fc400028f0eff */
[----:B---3--:R-:W-:Y:S02]  /*5190*/  LEA.HI.X.SX32 R7, R14, R4, 0x1, P3 ;  /* 0x000000040e077211 */ /* 0x008fe400018f0eff */
[-C--:B------:R-:W-:Y:S01]  /*51a0*/  LEA R14, P3, R26, R0.reuse, 0x1 ;  /* 0x000000001a0e7211 */ /* 0x080fe200078608ff */
[----:B------:R2:W-:Y:S04]  /*51b0*/  STL [R1+0x720], R15 ;  /* 0x0007200f01007387 */ /* 0x0005e80000100800 */
[----:B------:R-:W-:Y:S04]  /*51c0*/  STL [R1+0x714], R7 ;  /* 0x0007140701007387 */ /* 0x000fe80000100800 */
[----:B------:R3:W-:Y:S01]  /*51d0*/  STL [R1+0x718], R14 ;  /* 0x0007180e01007387 */ /* 0x0007e20000100800 */
[----:B--2---:R-:W-:-:S03]  /*51e0*/  LEA R15, P5, R10, R0, 0x1 ;  /* 0x000000000a0f7211 */ /* 0x004fc600078a08ff */
[----:B------:R2:W-:Y:S01]  /*51f0*/  STL [R1+0x70c], R8 ;  /* 0x00070c0801007387 */ /* 0x0005e20000100800 */
[----:B---3--:R-:W-:-:S03]  /*5200*/  LEA.HI.X.SX32 R14, R22, R4, 0x1, P4 ;  /* 0x00000004160e7211 */ /* 0x008fc600020f0eff */
[----:B------:R-:W-:Y:S01]  /*5210*/  STL [R1+0x710], R15 ;  /* 0x0007100f01007387 */ /* 0x000fe20000100800 */
[----:B--2---:R-:W-:-:S03]  /*5220*/  LEA R8, P4, R3, R0, 0x1 ;  /* 0x0000000003087211 */ /* 0x004fc600078808ff */
[----:B------:R2:W-:Y:S04]  /*5230*/  STL [R1+0x704], R14 ;  /* 0x0007040e01007387 */ /* 0x0005e80000100800 */
[----:B------:R3:W-:Y:S01]  /*5240*/  STL [R1+0x708], R8 ;  /* 0x0007080801007387 */ /* 0x0007e20000100800 */
[----:B--2---:R-:W-:Y:S02]  /*5250*/  LEA.HI.X.SX32 R14, R9, R4, 0x1, P0 ;  /* 0x00000004090e7211 */ /* 0x004fe400000f0eff */
[----:B------:R-:W-:Y:S02]  /*5260*/  LEA R9, P0, R20, R0, 0x1 ;  /* 0x0000000014097211 */ /* 0x000fe400078008ff */
[----:B---3--:R-:W-:Y:S01]  /*5270*/  LEA.HI.X.SX32 R8, R23, R4, 0x1, P1 ;  /* 0x0000000417087211 */ /* 0x008fe200008f0eff */
[----:B------:R2:W-:Y:S04]  /*5280*/  STL [R1+0x6fc], R14 ;  /* 0x0006fc0e01007387 */ /* 0x0005e80000100800 */
[----:B------:R3:W-:Y:S04]  /*5290*/  STL [R1+0x700], R9 ;  /* 0x0007000901007387 */ /* 0x0007e80000100800 */
[----:B------:R4:W-:Y:S01]  /*52a0*/  STL [R1+0x6f4], R8 ;  /* 0x0006f40801007387 */ /* 0x0009e20000100800 */
[----:B--2---:R-:W-:-:S02]  /*52b0*/  LEA R14, P1, R27, R0, 0x1 ;  /* 0x000000001b0e7211 */ /* 0x004fc400078208ff */
[----:B---3--:R-:W-:-:S03]  /*52c0*/  LEA.HI.X.SX32 R9, R24, R4, 0x1, P2 ;  /* 0x0000000418097211 */ /* 0x008fc600010f0eff */
[----:B------:R2:W-:Y:S01]  /*52d0*/  STL [R1+0x6f8], R14 ;  /* 0x0006f80e01007387 */ /* 0x0005e20000100800 */
[----:B----4-:R-:W-:-:S03]  /*52e0*/  LEA R8, P2, R28, R0, 0x1 ;  /* 0x000000001c087211 */ /* 0x010fc600078408ff */
[----:B------:R3:W-:Y:S04]  /*52f0*/  STL [R1+0x6ec], R9 ;  /* 0x0006ec0901007387 */ /* 0x0007e80000100800 */
[----:B------:R4:W-:Y:S01]  /*5300*/  STL [R1+0x6f0], R8 ;  /* 0x0006f00801007387 */ /* 0x0009e20000100800 */
[----:B--2---:R-:W-:Y:S02]  /*5310*/  LEA.HI.X.SX32 R14, R26, R4, 0x1, P3 ;  /* 0x000000041a0e7211 */ /* 0x004fe400018f0eff */
[----:B---3--:R-:W-:-:S03]  /*5320*/  LEA R9, P3, R2, R0, 0x1 ;  /* 0x0000000002097211 */ /* 0x008fc600078608ff */
[----:B------:R2:W-:Y:S01]  /*5330*/  STL [R1+0x6e4], R14 ;  /* 0x0006e40e01007387 */ /* 0x0005e20000100800 */
[----:B----4-:R-:W-:-:S03]  /*5340*/  LEA.HI.X.SX32 R8, R10, R4, 0x1, P5 ;  /* 0x000000040a087211 */ /* 0x010fc600028f0eff */
[----:B------:R3:W-:Y:S04]  /*5350*/  STL [R1+0x6e8], R9 ;  /* 0x0006e80901007387 */ /* 0x0007e80000100800 */
[----:B------:R4:W-:Y:S01]  /*5360*/  STL [R1+0x6dc], R8 ;  /* 0x0006dc0801007387 */ /* 0x0009e20000100800 */
[----:B--2---:R-:W-:Y:S02]  /*5370*/  LEA R14, P5, R11, R0, 0x1 ;  /* 0x000000000b0e7211 */ /* 0x004fe400078a08ff */
        /* <DEDUP_REMOVED lines=9> */
[----:B------:R3:W-:Y:S01]  /*5410*/  STL [R1+0x6d0], R9 ;  /* 0x0006d00901007387 */ /* 0x0007e20000100800 */
[----:B------:R-:W-:-:S03]  /*5420*/  IMAD R16, R29, 0x4, R12 ;  /* 0x000000041d107824 */ /* 0x000fc600078e020c */
[----:B------:R4:W-:Y:S01]  /*5430*/  STL [R1+0x6c8], R8 ;  /* 0x0006c80801007387 */ /* 0x0009e20000100800 */
[-C--:B--2---:R-:W-:Y:S02]  /*5440*/  LEA.HI.X.SX32 R14, R28, R4.reuse, 0x1, P2 ;  /* 0x000000041c0e7211 */ /* 0x084fe400010f0eff */
[----:B---3--:R-:W-:-:S03]  /*5450*/  LEA.HI.X.SX32 R9, R2, R4, 0x1, P3 ;  /* 0x0000000402097211 */ /* 0x008fc600018f0eff */
[----:B------:R-:W-:Y:S01]  /*5460*/  STL [R1+0x6c4], R14 ;  /* 0x0006c40e01007387 */ /* 0x000fe20000100800 */
[----:B----4-:R-:W-:-:S03]  /*5470*/  LEA.HI.X.SX32 R8, R11, R4, 0x1, P5 ;  /* 0x000000040b087211 */ /* 0x010fc600028f0eff */
[----:B------:R2:W-:Y:S01]  /*5480*/  STL [R1+0x6c0], R9 ;  /* 0x0006c00901007387 */ /* 0x0005e20000100800 */
[----:B------:R-:W-:Y:S01]  /*5490*/  LEA.HI.X.SX32 R11, R18, R4, 0x1, P4 ;  /* 0x00000004120b7211 */ /* 0x000fe200020f0eff */
[C---:B------:R-:W-:Y:S02]  /*54a0*/  IMAD R19, R29.reuse, 0x4, R16 ;  /* 0x000000041d137824 */ /* 0x040fe400078e0210 */
[----:B------:R3:W-:Y:S02]  /*54b0*/  STL [R1+0x6bc], R8 ;  /* 0x0006bc0801007387 */ /* 0x0007e40000100800 */
[----:B------:R-:W-:Y:S01]  /*54c0*/  IMAD R17, R29, 0x4, R19 ;  /* 0x000000041d117824 */ /* 0x000fe200078e0213 */
[-C--:B--2---:R-:W-:Y:S01]  /*54d0*/  LEA R9, P1, R12, R0.reuse, 0x1 ;  /* 0x000000000c097211 */ /* 0x084fe200078208ff */
[----:B------:R-:W-:Y:S01]  /*54e0*/  STL [R1+0x6ac], R11 ;  /* 0x0006ac0b01007387 */ /* 0x000fe20000100800 */
[----:B---3--:R-:W-:-:S03]  /*54f0*/  LEA R8, P2, R16, R0, 0x1 ;  /* 0x0000000010087211 */ /* 0x008fc600078408ff */
[----:B------:R2:W-:Y:S01]  /*5500*/  STL [R1+0x6b0], R9 ;  /* 0x0006b00901007387 */ /* 0x0005e20000100800 */
[-C--:B------:R-:W-:Y:S01]  /*5510*/  LEA.HI.X.SX32 R14, R25, R4.reuse, 0x1, P0 ;  /* 0x00000004190e7211 */ /* 0x080fe200000f0eff */
[----:B------:R-:W-:Y:S02]  /*5520*/  IMAD R13, R29, 0x4, R17 ;  /* 0x000000041d0d7824 */ /* 0x000fe400078e0211 */
[----:B------:R3:W-:Y:S01]  /*5530*/  STL [R1+0x6b4], R8 ;  /* 0x0006b40801007387 */ /* 0x0007e20000100800 */
[----:B--2---:R-:W-:-:S03]  /*5540*/  LEA.HI.X.SX32 R9, R12, R4, 0x1, P1 ;  /* 0x000000040c097211 */ /* 0x004fc600008f0eff */
[----:B------:R-:W-:Y:S01]  /*5550*/  STL [R1+0x6b8], R14 ;  /* 0x0006b80e01007387 */ /* 0x000fe20000100800 */
[----:B---3--:R-:W-:-:S03]  /*5560*/  LEA.HI.X.SX32 R8, R16, R4, 0x1, P2 ;  /* 0x0000000410087211 */ /* 0x008fc600010f0eff */
[----:B------:R2:W-:Y:S01]  /*5570*/  STL [R1+0x6a8], R9 ;  /* 0x0006a80901007387 */ /* 0x0005e20000100800 */
[-C--:B------:R-:W-:Y:S01]  /*5580*/  LEA R12, P0, R19, R0.reuse, 0x1 ;  /* 0x00000000130c7211 */ /* 0x080fe200078008ff */
        /* <DEDUP_REMOVED lines=11> */
[----:B------:R2:W-:Y:S01]  /*5640*/  STL [R1+0x694], R14 ;  /* 0x0006940e01007387 */ /* 0x0005e20000100800 */
[----:B---3--:R-:W-:-:S03]  /*5650*/  LEA.HI.X.SX32 R8, R13, R4, 0x1, P2 ;  /* 0x000000040d087211 */ /* 0x008fc600010f0eff */
[----:B------:R3:W-:Y:S01]  /*5660*/  STL [R1+0x690], R9 ;  /* 0x0006900901007387 */ /* 0x0007e20000100800 */
[----:B------:R-:W-:-:S03]  /*5670*/  IMAD R7, R29, 0x4, R6 ;  /* 0x000000041d077824 */ /* 0x000fc600078e0206 */
[----:B------:R4:W-:Y:S01]  /*5680*/  STL [R1+0x680], R8 ;  /* 0x0006800801007387 */ /* 0x0009e20000100800 */
[-C--:B--2---:R-:W-:Y:S02]  /*5690*/  LEA R14, P0, R21, R0.reuse, 0x1 ;  /* 0x00000000150e7211 */ /* 0x084fe400078008ff */
[----:B---3--:R-:W-:-:S03]  /*56a0*/  LEA R9, P1, R5, R0, 0x1 ;  /* 0x0000000005097211 */ /* 0x008fc600078208ff */
[----:B------:R-:W-:Y:S01]  /*56b0*/  STL [R1+0x684], R14 ;  /* 0x0006840e01007387 */ /* 0x000fe20000100800 */
[----:B----4-:R-:W-:-:S03]  /*56c0*/  LEA R8, P2, R6, R0, 0x1 ;  /* 0x0000000006087211 */ /* 0x010fc600078408ff */
[----:B------:R2:W-:Y:S01]  /*56d0*/  STL [R1+0x688], R9 ;  /* 0x0006880901007387 */ /* 0x0005e20000100800 */
[----:B------:R-:W-:-:S03]  /*56e0*/  IMAD R22, R29, 0x4, R7 ;  /* 0x000000041d167824 */ /* 0x000fc600078e0207 */
[----:B------:R3:W-:Y:S01]  /*56f0*/  STL [R1+0x68c], R8 ;  /* 0x00068c0801007387 */ /* 0x0007e20000100800 */
[----:B------:R-:W-:Y:S01]  /*5700*/  IMAD R23, R29, 0x4, R22 ;  /* 0x000000041d177824 */ /* 0x000fe200078e0216 */
[-C--:B--2---:R-:W-:Y:S02]  /*5710*/  LEA.HI.X.SX32 R9, R21, R4.reuse, 0x1, P0 ;  /* 0x0000000415097211 */ /* 0x084fe400000f0eff */
[-C--:B---3--:R-:W-:Y:S02]  /*5720*/  LEA.HI.X.SX32 R8, R5, R4.reuse, 0x1, P1 ;  /* 0x0000000405087211 */ /* 0x088fe400008f0eff */
[----:B------:R-:W-:Y:S01]  /*5730*/  LEA.HI.X.SX32 R5, R6, R4, 0x1, P2 ;  /* 0x0000000406057211 */ /* 0x000fe200010f0eff */
[----:B------:R-:W-:Y:S01]  /*5740*/  STL [R1+0x67c], R9 ;  /* 0x00067c0901007387 */ /* 0x000fe20000100800 */
[----:B------:R-:W-:-:S03]  /*5750*/  LEA R6, P1, R22, R0, 0x1 ;  /* 0x0000000016067211 */ /* 0x000fc600078208ff */
[----:B------:R2:W-:Y:S01]  /*5760*/  STL [R1+0x678], R8 ;  /* 0x0006780801007387 */ /* 0x0005e20000100800 */
[----:B------:R-:W-:-:S03]  /*5770*/  IMAD R24, R29, 0x4, R23 ;  /* 0x000000041d187824 */ /* 0x000fc600078e0217 */
[----:B------:R3:W-:Y:S01]  /*5780*/  STL [R1+0x668], R5 ;  /* 0x0006680501007387 */ /* 0x0007e20000100800 */
[-C--:B--2---:R-:W-:Y:S02]  /*5790*/  LEA R8, P0, R7, R0.reuse, 0x1 ;  /* 0x0000000007087211 */ /* 0x084fe400078008ff */
[----:B---3--:R-:W-:-:S03]  /*57a0*/  LEA R5, P2, R23, R0, 0x1 ;  /* 0x0000000017057211 */ /* 0x008fc600078408ff */
[----:B------:R-:W-:Y:S01]  /*57b0*/  STL [R1+0x66c], R8 ;  /* 0x00066c0801007387 */ /* 0x000fe20000100800 */
[----:B------:R-:W-:-:S03]  /*57c0*/  IMAD R10, R29, 0x4, R24 ;  /* 0x000000041d0a7824 */ /* 0x000fc600078e0218 */
[----:B------:R2:W-:Y:S04]  /*57d0*/  STL [R1+0x670], R6 ;  /* 0x0006700601007387 */ /* 0x0005e80000100800 */
[----:B------:R3:W-:Y:S01]  /*57e0*/  STL [R1+0x674], R5 ;  /* 0x0006740501007387 */ /* 0x0007e20000100800 */
[----:B------:R-:W-:Y:S01]  /*57f0*/  IMAD R3, R29, 0x4, R10 ;  /* 0x000000041d037824 */ /* 0x000fe200078e020a */
[-C--:B--2---:R-:W-:Y:S02]  /*5800*/  LEA.HI.X.SX32 R6, R7, R4.reuse, 0x1, P0 ;  /* 0x0000000407067211 */ /* 0x084fe400000f0eff */
[-C--:B------:R-:W-:Y:S02]  /*5810*/  LEA.HI.X.SX32 R7, R23, R4.reuse, 0x1, P2 ;  /* 0x0000000417077211 */ /* 0x080fe400010f0eff */
[----:B---3--:R-:W-:Y:S01]  /*5820*/  LEA.HI.X.SX32 R5, R22, R4, 0x1, P1 ;  /* 0x0000000416057211 */ /* 0x008fe200008f0eff */
[----:B------:R-:W-:Y:S01]  /*5830*/  STL [R1+0x664], R6 ;  /* 0x0006640601007387 */ /* 0x000fe20000100800 */
[----:B------:R-:W-:Y:S01]  /*5840*/  IMAD R20, R29, 0x4, R3 ;  /* 0x000000041d147824 */ /* 0x000fe200078e0203 */
[----:B------:R-:W-:-:S02]  /*5850*/  LEA R8, P1, R10, R0, 0x1 ;  /* 0x000000000a087211 */ /* 0x000fc400078208ff */
[----:B------:R2:W-:Y:S04]  /*5860*/  STL [R1+0x660], R5 ;  /* 0x0006600501007387 */ /* 0x0005e80000100800 */
[----:B------:R3:W-:Y:S01]  /*5870*/  STL [R1+0x650], R7 ;  /* 0x0006500701007387 */ /* 0x0007e20000100800 */
[----:B------:R-:W-:Y:S01]  /*5880*/  IMAD R2, R29, 0x4, R20 ;  /* 0x000000041d027824 */ /* 0x000fe200078e0214 */
[-C--:B--2---:R-:W-:Y:S02]  /*5890*/  LEA R5, P0, R24, R0.reuse, 0x1 ;  /* 0x0000000018057211 */ /* 0x084fe400078008ff */
[----:B---3--:R-:W-:-:S03]  /*58a0*/  LEA R7, P2, R3, R0, 0x1 ;  /* 0x0000000003077211 */ /* 0x008fc600078408ff */
[----:B------:R-:W-:Y:S01]  /*58b0*/  STL [R1+0x654], R5 ;  /* 0x0006540501007387 */ /* 0x000fe20000100800 */
[----:B------:R-:W-:-:S03]  /*58c0*/  LEA.HI.X.SX32 R9, R24, R4, 0x1, P0 ;  /* 0x0000000418097211 */ /* 0x000fc600000f0eff */
[----:B------:R2:W-:Y:S01]  /*58d0*/  STL [R1+0x658], R8 ;  /* 0x0006580801007387 */ /* 0x0005e20000100800 */
[----:B------:R-:W-:-:S03]  /*58e0*/  IMAD R11, R29, 0x4, R2 ;  /* 0x000000041d0b7824 */ /* 0x000fc600078e0202 */
        /* <DEDUP_REMOVED lines=8> */
[-C--:B---3--:R-:W-:Y:S01]  /*5970*/  LEA R8, P1, R2, R0.reuse, 0x1 ;  /* 0x0000000002087211 */ /* 0x088fe200078208ff */
[----:B------:R-:W-:Y:S01]  /*5980*/  IMAD R12, R29, 0x4, R16 ;  /* 0x000000041d0c7824 */ /* 0x000fe200078e0210 */
[----:B----4-:R-:W-:Y:S01]  /*5990*/  LEA R7, P2, R11, R0, 0x1 ;  /* 0x000000000b077211 */ /* 0x010fe200078408ff */
[----:B------:R2:W-:Y:S02]  /*59a0*/  STL [R1+0x63c], R9 ;  /* 0x00063c0901007387 */ /* 0x0005e40000100800 */
[----:B------:R-:W-:Y:S02]  /*59b0*/  IMAD R13, R29, 0x4, R12 ;  /* 0x000000041d0d7824 */ /* 0x000fe400078e020c */
[----:B------:R3:W-:Y:S04]  /*59c0*/  STL [R1+0x640], R8 ;  /* 0x0006400801007387 */ /* 0x0007e80000100800 */
[----:B------:R4:W-:Y:S01]  /*59d0*/  STL [R1+0x644], R7 ;  /* 0x0006440701007387 */ /* 0x0009e20000100800 */
[----:B--2---:R-:W-:-:S02]  /*59e0*/  LEA.HI.X.SX32 R9, R20, R4, 0x1, P0 ;  /* 0x0000000414097211 */ /* 0x004fc400000f0eff */
[----:B---3--:R-:W-:-:S03]  /*59f0*/  LEA.HI.X.SX32 R8, R2, R4, 0x1, P1 ;  /* 0x0000000402087211 */ /* 0x008fc600008f0eff */
[----:B------:R2:W-:Y:S01]  /*5a00*/  STL [R1+0x634], R9 ;  /* 0x0006340901007387 */ /* 0x0005e20000100800 */
[----:B----4-:R-:W-:-:S03]  /*5a10*/  LEA.HI.X.SX32 R7, R11, R4, 0x1, P2 ;  /* 0x000000040b077211 */ /* 0x010fc600010f0eff */
[----:B------:R3:W-:Y:S01]  /*5a20*/  STL [R1+0x630], R8 ;  /* 0x0006300801007387 */ /* 0x0007e20000100800 */
[----:B------:R-:W-:-:S03]  /*5a30*/  IMAD R17, R29, 0x4, R13 ;  /* 0x000000041d117824 */ /* 0x000fc600078e020d */
[----:B------:R4:W-:Y:S01]  /*5a40*/  STL [R1+0x620], R7 ;  /* 0x0006200701007387 */ /* 0x0009e20000100800 */
[-C--:B--2---:R-:W-:Y:S02]  /*5a50*/  LEA R9, P0, R16, R0.reuse, 0x1 ;  /* 0x0000000010097211 */ /* 0x084fe400078008ff */
[----:B---3--:R-:W-:-:S03]  /*5a60*/  LEA R8, P1, R12, R0, 0x1 ;  /* 0x000000000c087211 */ /* 0x008fc600078208ff */
[----:B------:R2:W-:Y:S01]  /*5a70*/  STL [R1+0x624], R9 ;  /* 0x0006240901007387 */ /* 0x0005e20000100800 */
[----:B----4-:R-:W-:-:S03]  /*5a80*/  LEA R7, P2, R13, R0, 0x1 ;  /* 0x000000000d077211 */ /* 0x010fc600078408ff */
[----:B------:R3:W-:Y:S01]  /*5a90*/  STL [R1+0x628], R8 ;  /* 0x0006280801007387 */ /* 0x0007e20000100800 */
[----:B------:R-:W-:-:S03]  /*5aa0*/  IMAD R19, R29, 0x4, R17 ;  /* 0x000000041d137824 */ /* 0x000fc600078e0211 */
[----:B------:R4:W-:Y:S01]  /*5ab0*/  STL [R1+0x62c], R7 ;  /* 0x00062c0701007387 */ /* 0x0009e20000100800 */
[-C--:B--2---:R-:W-:Y:S02]  /*5ac0*/  LEA.HI.X.SX32 R9, R16, R4.reuse, 0x1, P0 ;  /* 0x0000000410097211 */ /* 0x084fe400000f0eff */
[-C--:B---3--:R-:W-:Y:S01]  /*5ad0*/  LEA.HI.X.SX32 R8, R12, R4.reuse, 0x1, P1 ;  /* 0x000000040c087211 */ /* 0x088fe200008f0eff */
[----:B------:R-:W-:Y:S01]  /*5ae0*/  IMAD R18, R29, 0x4, R19 ;  /* 0x000000041d127824 */ /* 0x000fe200078e0213 */
[----:B----4-:R-:W-:Y:S01]  /*5af0*/  LEA.HI.X.SX32 R7, R13, R4, 0x1, P2 ;  /* 0x000000040d077211 */ /* 0x010fe200010f0eff */
[----:B------:R2:W-:Y:S04]  /*5b00*/  STL [R1+0x61c], R9 ;  /* 0x00061c0901007387 */ /* 0x0005e80000100800 */
[----:B------:R3:W-:Y:S04]  /*5b10*/  STL [R1+0x618], R8 ;  /* 0x0006180801007387 */ /* 0x0007e80000100800 */
[----:B------:R4:W-:Y:S01]  /*5b20*/  STL [R1+0x608], R7 ;  /* 0x0006080701007387 */ /* 0x0009e20000100800 */
[-C--:B--2---:R-:W-:Y:S01]  /*5b30*/  LEA R9, P0, R17, R0.reuse, 0x1 ;  /* 0x0000000011097211 */ /* 0x084fe200078008ff */
[----:B------:R-:W-:Y:S01]  /*5b40*/  IMAD R6, R29, 0x4, R18 ;  /* 0x000000041d067824 */ /* 0x000fe200078e0212 */
[----:B---3--:R-:W-:-:S02]  /*5b50*/  LEA R8, P2, R18, R0, 0x1 ;  /* 0x0000000012087211 */ /* 0x008fc400078408ff */
[----:B----4-:R-:W-:Y:S01]  /*5b60*/  LEA R7, P1, R19, R0, 0x1 ;  /* 0x0000000013077211 */ /* 0x010fe200078208ff */
[----:B------:R2:W-:Y:S01]  /*5b70*/  STL [R1+0x60c], R9 ;  /* 0x00060c0901007387 */ /* 0x0005e20000100800 */
[----:B------:R-:W-:-:S03]  /*5b80*/  IMAD R5, R29, 0x4, R6 ;  /* 0x000000041d057824 */ /* 0x000fc600078e0206 */
[----:B------:R3:W-:Y:S04]  /*5b90*/  STL [R1+0x610], R7 ;  /* 0x0006100701007387 */ /* 0x0007e80000100800 */
[----:B------:R4:W-:Y:S01]  /*5ba0*/  STL [R1+0x614], R8 ;  /* 0x0006140801007387 */ /* 0x0009e20000100800 */
[-C--:B--2---:R-:W-:Y:S02]  /*5bb0*/  LEA.HI.X.SX32 R9, R19, R4.reuse, 0x1, P1 ;  /* 0x0000000413097211 */ /* 0x084fe400008f0eff */
[-C--:B---3--:R-:W-:Y:S02]  /*5bc0*/  LEA.HI.X.SX32 R7, R17, R4.reuse, 0x1, P0 ;  /* 0x0000000411077211 */ /* 0x088fe400000f0eff */
[----:B----4-:R-:W-:-:S03]  /*5bd0*/  LEA.HI.X.SX32 R8, R18, R4, 0x1, P2 ;  /* 0x0000000412087211 */ /* 0x010fc600010f0eff */
[----:B------:R-:W-:Y:S01]  /*5be0*/  STL [R1+0x578], R7 ;  /* 0x0005780701007387 */ /* 0x000fe20000100800 */
[C---:B------:R-:W-:Y:S01]  /*5bf0*/  IMAD R3, R29.reuse, 0x4, R5 ;  /* 0x000000041d037824 */ /* 0x040fe200078e0205 */
[----:B------:R-:W-:Y:S02]  /*5c00*/  LEA R13, P0, R6, R0, 0x1 ;  /* 0x00000000060d7211 */ /* 0x000fe400078008ff */
[----:B------:R2:W-:Y:S01]  /*5c10*/  STL [R1+0x57c], R9 ;  /* 0x00057c0901007387 */ /* 0x0005e20000100800 */
[----:B------:R-:W-:-:S03]  /*5c20*/  IMAD R21, R29, 0x4, R3 ;  /* 0x000000041d157824 */ /* 0x000fc600078e0203 */
[----:B------:R3:W-:Y:S01]  /*5c30*/  STL [R1+0x580], R8 ;  /* 0x0005800801007387 */ /* 0x0007e20000100800 */
[----:B------:R-:W-:-:S03]  /*5c40*/  IMAD R2, R29, 0x4, R21 ;  /* 0x000000041d027824 */ /* 0x000fc600078e0215 */
[----:B------:R-:W-:Y:S01]  /*5c50*/  STL [R1+0x588], R13 ;  /* 0x0005880d01007387 */ /* 0x000fe20000100800 */
[-C--:B--2---:R-:W-:Y:S02]  /*5c60*/  LEA R9, P2, R3, R0.reuse, 0x1 ;  /* 0x0000000003097211 */ /* 0x084fe400078408ff */
[----:B---3--:R-:W-:-:S05]  /*5c70*/  LEA R8, P1, R5, R0, 0x1 ;  /* 0x0000000005087211 */ /* 0x008fca00078208ff */
[----:B------:R2:W-:Y:S01]  /*5c80*/  STL [R1+0x590], R8 ;  /* 0x0005900801007387 */ /* 0x0005e20000100800 */
[-C--:B------:R-:W-:Y:S01]  /*5c90*/  LEA.HI.X.SX32 R5, R5, R4.reuse, 0x1, P1 ;  /* 0x0000000405057211 */ /* 0x080fe200008f0eff */
[----:B------:R-:W-:Y:S02]  /*5ca0*/  IMAD R10, R29, 0x4, R2 ;  /* 0x000000041d0a7824 */ /* 0x000fe400078e0202 */
[----:B------:R-:W-:Y:S01]  /*5cb0*/  STL [R1+0x598], R9 ;  /* 0x0005980901007387 */ /* 0x000fe20000100800 */
[-C--:B--2---:R-:W-:Y:S02]  /*5cc0*/  LEA.HI.X.SX32 R8, R6, R4.reuse, 0x1, P0 ;  /* 0x0000000406087211 */ /* 0x084fe400000f0eff */
[----:B------:R-:W-:-:S03]  /*5cd0*/  LEA.HI.X.SX32 R6, R3, R4, 0x1, P2 ;  /* 0x0000000403067211 */ /* 0x000fc600010f0eff */
[----:B------:R2:W-:Y:S04]  /*5ce0*/  STL [R1+0x584], R8 ;  /* 0x0005840801007387 */ /* 0x0005e80000100800 */
[----:B------:R3:W-:Y:S01]  /*5cf0*/  STL [R1+0x58c], R5 ;  /* 0x00058c0501007387 */ /* 0x0007e20000100800 */
[----:B------:R-:W-:-:S03]  /*5d00*/  IMAD R11, R29, 0x4, R10 ;  /* 0x000000041d0b7824 */ /* 0x000fc600078e020a */
[----:B------:R4:W-:Y:S01]  /*5d10*/  STL [R1+0x594], R6 ;  /* 0x0005940601007387 */ /* 0x0009e20000100800 */
[-C--:B--2---:R-:W-:Y:S02]  /*5d20*/  LEA R8, P2, R10, R0.reuse, 0x1 ;  /* 0x000000000a087211 */ /* 0x084fe400078408ff */
[-C--:B---3--:R-:W-:Y:S02]  /*5d30*/  LEA R5, P0, R21, R0.reuse, 0x1 ;  /* 0x0000000015057211 */ /* 0x088fe400078008ff */
[----:B----4-:R-:W-:-:S03]  /*5d40*/  LEA R6, P1, R2, R0, 0x1 ;  /* 0x0000000002067211 */ /* 0x010fc600078208ff */
[----:B------:R-:W-:Y:S01]  /*5d50*/  STL [R1+0x5a0], R5 ;  /* 0x0005a00501007387 */ /* 0x000fe20000100800 */
[----:B------:R-:W-:-:S03]  /*5d60*/  IMAD R12, R29, 0x4, R11 ;  /* 0x000000041d0c7824 */ /* 0x000fc600078e020b */
[----:B------:R2:W-:Y:S04]  /*5d70*/  STL [R1+0x5a8], R6 ;  /* 0x0005a80601007387 */ /* 0x0005e80000100800 */
        /* <DEDUP_REMOVED lines=10> */
[----:B------:R-:W-:Y:S01]  /*5e20*/  IMAD R3, R29, 0x4, R13 ;  /* 0x000000041d037824 */ /* 0x000fe200078e020d */
[CC--:B--2---:R-:W-:Y:S02]  /*5e30*/  LEA R8, P2, R7.reuse, R0.reuse, 0x1 ;  /* 0x0000000007087211 */ /* 0x0c4fe400078408ff */
[----:B---3--:R-:W-:Y:S01]  /*5e40*/  LEA R2, P1, R12, R0, 0x1 ;  /* 0x000000000c027211 */ /* 0x008fe200078208ff */
[----:B------:R-:W-:Y:S01]  /*5e50*/  STL [R1+0x5b8], R9 ;  /* 0x0005b80901007387 */ /* 0x000fe20000100800 */
[----:B------:R-:W-:-:S03]  /*5e60*/  LEA.HI.X.SX32 R7, R7, R4, 0x1, P2 ;  /* 0x0000000407077211 */ /* 0x000fc600010f0eff */
[----:B------:R2:W-:Y:S04]  /*5e70*/  STL [R1+0x5c0], R2 ;  /* 0x0005c00201007387 */ /* 0x0005e80000100800 */
[----:B------:R3:W-:Y:S01]  /*5e80*/  STL [R1+0x5c8], R8 ;  /* 0x0005c80801007387 */ /* 0x0007e20000100800 */
[----:B------:R-:W-:Y:S01]  /*5e90*/  IMAD R5, R29, 0x4, R3 ;  /* 0x000000041d057824 */ /* 0x000fe200078e0203 */
[-C--:B--2---:R-:W-:Y:S02]  /*5ea0*/  LEA.HI.X.SX32 R2, R11, R4.reuse, 0x1, P0 ;  /* 0x000000040b027211 */ /* 0x084fe400000f0eff */
[----:B---3--:R-:W-:-:S03]  /*5eb0*/  LEA.HI.X.SX32 R8, R12, R4, 0x1, P1 ;  /* 0x000000040c087211 */ /* 0x008fc600008f0eff */
[----:B------:R-:W-:Y:S01]  /*5ec0*/  STL [R1+0x5b4], R2 ;  /* 0x0005b40201007387 */ /* 0x000fe20000100800 */
[----:B------:R-:W-:-:S03]  /*5ed0*/  LEA R9, P0, R13, R0, 0x1 ;  /* 0x000000000d097211 */ /* 0x000fc600078008ff */
[----:B------:R2:W-:Y:S04]  /*5ee0*/  STL [R1+0x5bc], R8 ;  /* 0x0005bc0801007387 */ /* 0x0005e80000100800 */
[----:B------:R3:W-:Y:S01]  /*5ef0*/  STL [R1+0x5c4], R7 ;  /* 0x0005c40701007387 */ /* 0x0007e20000100800 */
[----:B------:R-:W-:-:S03]  /*5f00*/  LEA.HI.X.SX32 R11, R13, R4, 0x1, P0 ;  /* 0x000000040d0b7211 */ /* 0x000fc600000f0eff */
[----:B------:R4:W-:Y:S01]  /*5f10*/  STL [R1+0x5d0], R9 ;  /* 0x0005d00901007387 */ /* 0x0009e20000100800 */
[-C--:B--2---:R-:W-:Y:S02]  /*5f20*/  LEA R8, P2, R5, R0.reuse, 0x1 ;  /* 0x0000000005087211 */ /* 0x084fe400078408ff */
[----:B---3--:R-:W-:Y:S01]  /*5f30*/  LEA R7, P1, R3, R0, 0x1 ;  /* 0x0000000003077211 */ /* 0x008fe200078208ff */
[C---:B------:R-:W-:Y:S01]  /*5f40*/  IMAD R6, R29.reuse, 0x4, R5 ;  /* 0x000000041d067824 */ /* 0x040fe200078e0205 */
[----:B----4-:R-:W0:Y:S04]  /*5f50*/  LDL.LU R9, [R1+0x148] ;  /* 0x0001480001097983 */ /* 0x010e280000300800 */
[----:B------:R-:W-:Y:S04]  /*5f60*/  STL [R1+0x5d8], R7 ;  /* 0x0005d80701007387 */ /* 0x000fe80000100800 */
[----:B------:R2:W-:Y:S01]  /*5f70*/  STL [R1+0x5e0], R8 ;  /* 0x0005e00801007387 */ /* 0x0005e20000100800 */
[----:B------:R-:W-:Y:S01]  /*5f80*/  IMAD R10, R29, 0x4, R6 ;  /* 0x000000041d0a7824 */ /* 0x000fe200078e0206 */
[----:B------:R-:W-:-:S02]  /*5f90*/  LEA.HI.X.SX32 R5, R5, R4, 0x1, P2 ;  /* 0x0000000405057211 */ /* 0x000fc400010f0eff */
[----:B------:R3:W-:Y:S01]  /*5fa0*/  STL [R1+0x5cc], R11 ;  /* 0x0005cc0b01007387 */ /* 0x0007e20000100800 */
[----:B--2---:R-:W-:Y:S01]  /*5fb0*/  LEA.HI.X.SX32 R8, R3, R4, 0x1, P1 ;  /* 0x0000000403087211 */ /* 0x004fe200008f0eff */
[----:B------:R-:W-:-:S04]  /*5fc0*/  IMAD R2, R29, 0x4, R10 ;  /* 0x000000041d027824 */ /* 0x000fc800078e020a */
[----:B------:R2:W-:Y:S01]  /*5fd0*/  STL [R1+0x5d4], R8 ;  /* 0x0005d40801007387 */ /* 0x0005e20000100800 */
[----:B---3--:R-:W-:-:S03]  /*5fe0*/  LEA R11, P1, R10, R0, 0x1 ;  /* 0x000000000a0b7211 */ /* 0x008fc600078208ff */
[----:B------:R3:W-:Y:S01]  /*5ff0*/  STL [R1+0x5dc], R5 ;  /* 0x0005dc0501007387 */ /* 0x0007e20000100800 */
[----:B--2---:R-:W-:-:S05]  /*6000*/  LEA R8, P0, R6, R0, 0x1 ;  /* 0x0000000006087211 */ /* 0x004fca00078008ff */
[----:B------:R2:W-:Y:S01]  /*6010*/  STL [R1+0x5e8], R8 ;  /* 0x0005e80801007387 */ /* 0x0005e20000100800 */
[----:B---3--:R-:W-:Y:S02]  /*6020*/  LEA R5, P2, R2, R0, 0x1 ;  /* 0x0000000002057211 */ /* 0x008fe400078408ff */
[-C--:B------:R-:W-:Y:S01]  /*6030*/  LEA.HI.X.SX32 R6, R6, R4.reuse, 0x1, P0 ;  /* 0x0000000406067211 */ /* 0x080fe200000f0eff */
[----:B--2---:R-:W2:Y:S01]  /*6040*/  LDL.LU R8, [R1+0x144] ;  /* 0x0001440001087983 */ /* 0x004ea20000300800 */
[----:B------:R-:W-:-:S03]  /*6050*/  LEA.HI.X.SX32 R10, R10, R4, 0x1, P1 ;  /* 0x000000040a0a7211 */ /* 0x000fc600008f0eff */
[----:B------:R-:W-:Y:S01]  /*6060*/  STL [R1+0x5f0], R11 ;  /* 0x0005f00b01007387 */ /* 0x000fe20000100800 */
[----:B------:R-:W-:-:S03]  /*6070*/  IMAD R7, R29, 0x4, R2 ;  /* 0x000000041d077824 */ /* 0x000fc600078e0202 */
[----:B------:R-:W3:Y:S04]  /*6080*/  LDL.LU R22, [R1+0x140] ;  /* 0x0001400001167983 */ /* 0x000ee80000300800 */
[----:B------:R-:W-:Y:S04]  /*6090*/  STL [R1+0x5f8], R5 ;  /* 0x0005f80501007387 */ /* 0x000fe80000100800 */
[----:B------:R-:W4:Y:S04]  /*60a0*/  LDL.LU R25, [R1+0x13c] ;  /* 0x00013c0001197983 */ /* 0x000f280000300800 */
[----:B------:R5:W-:Y:S01]  /*60b0*/  STL [R1+0x5e4], R6 ;  /* 0x0005e40601007387 */ /* 0x000be20000100800 */
[----:B------:R-:W-:-:S03]  /*60c0*/  IMAD R3, R29, 0x4, R7 ;  /* 0x000000041d037824 */ /* 0x000fc600078e0207 */
[----:B------:R-:W3:Y:S01]  /*60d0*/  LDL.LU R28, [R1+0x138] ;  /* 0x00013800011c7983 */ /* 0x000ee20000300800 */
[----:B-----5:R-:W-:-:S03]  /*60e0*/  LEA.HI.X.SX32 R6, R2, R4, 0x1, P2 ;  /* 0x0000000402067211 */ /* 0x020fc600010f0eff */
[----:B------:R-:W-:Y:S01]  /*60f0*/  STL [R1+0x5ec], R10 ;  /* 0x0005ec0a01007387 */ /* 0x000fe20000100800 */
[----:B------:R-:W-:-:S03]  /*6100*/  IMAD R5, R29, 0x4, R3 ;  /* 0x000000041d057824 */ /* 0x000fc600078e0203 */
[----:B------:R-:W5:Y:S04]  /*6110*/  LDL.LU R26, [R1+0x134] ;  /* 0x00013400011a7983 */ /* 0x000f680000300800 */
[----:B------:R1:W-:Y:S04]  /*6120*/  STL [R1+0x5f4], R6 ;  /* 0x0005f40601007387 */ /* 0x0003e80000100800 */
[----:B------:R-:W5:Y:S04]  /*6130*/  LDL.LU R27, [R1+0x130] ;  /* 0x00013000011b7983 */ /* 0x000f680000300800 */
[----:B------:R-:W5:Y:S01]  /*6140*/  LDL.LU R15, [R1+0x12c] ;  /* 0x00012c00010f7983 */ /* 0x000f620000300800 */
[----:B------:R-:W-:-:S03]  /*6150*/  IMAD R2, R29, 0x4, R5 ;  /* 0x000000041d027824 */ /* 0x000fc600078e0205 */
[----:B------:R-:W5:Y:S04]  /*6160*/  LDL.LU R14, [R1+0x128] ;  /* 0x00012800010e7983 */ /* 0x000f680000300800 */
[----:B------:R-:W5:Y:S01]  /*6170*/  LDL.LU R29, [R1+0x124] ;  /* 0x00012400011d7983 */ /* 0x000f620000300800 */
[-C--:B-1----:R-:W-:Y:S02]  /*6180*/  LEA R6, P0, R7, R0.reuse, 0x1 ;  /* 0x0000000007067211 */ /* 0x082fe400078008ff */
[----:B------:R-:W-:-:S03]  /*6190*/  LEA R11, P1, R3, R0, 0x1 ;  /* 0x00000000030b7211 */ /* 0x000fc600078208ff */
[----:B------:R1:W-:Y:S01]  /*61a0*/  STL [R1+0x5fc], R6 ;  /* 0x0005fc0601007387 */ /* 0x0003e20000100800 */
[----:B------:R-:W-:-:S03]  /*61b0*/  LEA R10, P3, R2, R0, 0x1 ;  /* 0x00000000020a7211 */ /* 0x000fc600078608ff */
[----:B------:R-:W-:Y:S01]  /*61c0*/  STL [R1+0x600], R11 ;  /* 0x0006000b01007387 */ /* 0x000fe20000100800 */
[----:B-1----:R-:W-:Y:S02]  /*61d0*/  LEA R6, P2, R5, R0, 0x1 ;  /* 0x0000000005067211 */ /* 0x002fe400078408ff */
[----:B------:R-:W-:-:S03]  /*61e0*/  LEA.HI.X.SX32 R0, R7, R4, 0x1, P0 ;  /* 0x0000000407007211 */ /* 0x000fc600000f0eff */
[----:B------:R1:W-:Y:S04]  /*61f0*/  STL [R1+0x604], R6 ;  /* 0x0006040601007387 */ /* 0x0003e80000100800 */
[----:B------:R-:W-:Y:S01]  /*6200*/  STL [R1+0x574], R10 ;  /* 0x0005740a01007387 */ /* 0x000fe20000100800 */
[-C--:B-1----:R-:W-:Y:S02]  /*6210*/  LEA.HI.X.SX32 R6, R3, R4.reuse, 0x1, P1 ;  /* 0x0000000403067211 */ /* 0x082fe400008f0eff */
[-C--:B------:R-:W-:Y:S01]  /*6220*/  LEA.HI.X.SX32 R3, R5, R4.reuse, 0x1, P2 ;  /* 0x0000000405037211 */ /* 0x080fe200010f0eff */
[----:B------:R1:W-:Y:S04]  /*6230*/  STL [R1+0x568], R0 ;  /* 0x0005680001007387 */ /* 0x0003e80000100800 */
[----:B------:R-:W-:Y:S04]  /*6240*/  STL [R1+0x56c], R6 ;  /* 0x00056c0601007387 */ /* 0x000fe80000100800 */
[----:B------:R1:W-:Y:S02]  /*6250*/  STL [R1+0x570], R3 ;  /* 0x0005700301007387 */ /* 0x0003e40000100800 */
[----:B-1----:R-:W-:-:S02]  /*6260*/  LEA.HI.X.SX32 R0, R2, R4, 0x1, P3 ;  /* 0x0000000402007211 */ /* 0x002fc400018f0eff */
[----:B------:R-:W5:Y:S04]  /*6270*/  LDL.LU R2, [R1+0x120] ;  /* 0x0001200001027983 */ /* 0x000f680000300800 */
[----:B------:R3:W-:Y:S04]  /*6280*/  STL [R1+0x564], R0 ;  /* 0x0005640001007387 */ /* 0x0007e80000100800 */
[----:B------:R-:W5:Y:S04]  /*6290*/  LDL.LU R5, [R1+0x11c] ;  /* 0x00011c0001057983 */ /* 0x000f680000300800 */
[----:B------:R-:W5:Y:S04]  /*62a0*/  LDL.LU R3, [R1+0x118] ;  /* 0x0001180001037983 */ /* 0x000f680000300800 */
[----:B------:R-:W5:Y:S04]  /*62b0*/  LDL.LU R7, [R1+0x114] ;  /* 0x0001140001077983 */ /* 0x000f680000300800 */
[----:B------:R-:W5:Y:S04]  /*62c0*/  LDL.LU R6, [R1+0x110] ;  /* 0x0001100001067983 */ /* 0x000f680000300800 */
[----:B------:R-:W5:Y:S04]  /*62d0*/  LDL.LU R12, [R1+0x10c] ;  /* 0x00010c00010c7983 */ /* 0x000f680000300800 */
[----:B------:R-:W5:Y:S01]  /*62e0*/  LDL.LU R21, [R1+0x108] ;  /* 0x0001080001157983 */ /* 0x000f620000300800 */
[----:B0-----:R-:W-:-:S03]  /*62f0*/  IMAD R4, R9, UR7, RZ ;  /* 0x0000000709047c24 */ /* 0x001fc6000f8e02ff */
[----:B------:R-:W5:Y:S01]  /*6300*/  LDL.LU R9, [R1+0xf0] ;  /* 0x0000f00001097983 */ /* 0x000f620000300800 */
[----:B--2---:R-:W-:-:S03]  /*6310*/  IMAD R10, R8, UR7, RZ ;  /* 0x00000007080a7c24 */ /* 0x004fc6000f8e02ff */
[----:B------:R-:W2:Y:S04]  /*6320*/  LDL.LU R8, [R1+0x104] ;  /* 0x0001040001087983 */ /* 0x000ea80000300800 */
[----:B------:R-:W2:Y:S04]  /*6330*/  LDL.LU R17, [R1+0x100] ;  /* 0x0001000001117983 */ /* 0x000ea80000300800 */
[----:B------:R-:W2:Y:S04]  /*6340*/  LDL.LU R16, [R1+0xfc] ;  /* 0x0000fc0001107983 */ /* 0x000ea80000300800 */
[----:B------:R-:W2:Y:S04]  /*6350*/  LDL.LU R20, [R1+0xf8] ;  /* 0x0000f80001147983 */ /* 0x000ea80000300800 */
[----:B------:R-:W2:Y:S01]  /*6360*/  LDL.LU R24, [R1+0xf4] ;  /* 0x0000f40001187983 */ /* 0x000ea20000300800 */
[----:B----4-:R-:W-:-:S03]  /*6370*/  IMAD R18, R25, UR7, RZ ;  /* 0x0000000719127c24 */ /* 0x010fc6000f8e02ff */
[----:B------:R-:W4:Y:S01]  /*6380*/  LDL.LU R25, [R1+0xec] ;  /* 0x0000ec0001197983 */ /* 0x000f220000300800 */
[----:B---3--:R-:W-:Y:S02]  /*6390*/  IMAD R0, R22, UR7, RZ ;  /* 0x0000000716007c24 */ /* 0x008fe4000f8e02ff */
[----:B------:R-:W-:Y:S02]  /*63a0*/  IMAD R22, R28, UR7, RZ ;  /* 0x000000071c167c24 */ /* 0x000fe4000f8e02ff */
[----:B-----5:R-:W-:Y:S02]  /*63b0*/  IMAD R13, R15, UR7, RZ ;  /* 0x000000070f0d7c24 */ /* 0x020fe4000f8e02ff */
[----:B------:R-:W-:-:S03]  /*63c0*/  IMAD R11, R14, UR7, RZ ;  /* 0x000000070e0b7c24 */ /* 0x000fc6000f8e02ff */
[----:B------:R0:W-:Y:S01]  /*63d0*/  STL [R1+0x8], R13 ;  /* 0x0000080d01007387 */ /* 0x0001e20000100800 */
[----:B------:R-:W-:-:S03]  /*63e0*/  IMAD R14, R29, UR7, RZ ;  /* 0x000000071d0e7c24 */ /* 0x000fc6000f8e02ff */
[----:B------:R1:W-:Y:S04]  /*63f0*/  STL [R1+0x18], R11 ;  /* 0x0000180b01007387 */ /* 0x0003e80000100800 */
[----:B0-----:R-:W3:Y:S04]  /*6400*/  LDL.LU R13, [R1+0xe8] ;  /* 0x0000e800010d7983 */ /* 0x001ee80000300800 */
[----:B-1----:R-:W5:Y:S04]  /*6410*/  LDL.LU R11, [R1+0xe4] ;  /* 0x0000e400010b7983 */ /* 0x002f680000300800 */
[----:B------:R0:W-:Y:S01]  /*6420*/  STL [R1+0x20], R14 ;  /* 0x0000200e01007387 */ /* 0x0001e20000100800 */
[----:B------:R-:W-:-:S03]  /*6430*/  IMAD R28, R27, UR7, RZ ;  /* 0x000000071b1c7c24 */ /* 0x000fc6000f8e02ff */
[----:B------:R-:W5:Y:S04]  /*6440*/  LDL.LU R19, [R1+0xe0] ;  /* 0x0000e00001137983 */ /* 0x000f680000300800 */
[----:B------:R-:W5:Y:S04]  /*6450*/  LDL.LU R23, [R1+0xdc] ;  /* 0x0000dc0001177983 */ /* 0x000f680000300800 */
[----:B------:R-:W5:Y:S04]  /*6460*/  LDL.LU R27, [R1+0xd8] ;  /* 0x0000d800011b7983 */ /* 0x000f680000300800 */
[----:B------:R-:W5:Y:S04]  /*6470*/  LDL.LU R15, [R1+0xd4] ;  /* 0x0000d400010f7983 */ /* 0x000f680000300800 */
[----:B0-----:R-:W5:Y:S04]  /*6480*/  LDL.LU R14, [R1+0xd0] ;  /* 0x0000d000010e7983 */ /* 0x001f680000300800 */
[----:B------:R-:W5:Y:S01]  /*6490*/  LDL.LU R29, [R1+0xcc] ;  /* 0x0000cc00011d7983 */ /* 0x000f620000300800 */
[----:B------:R-:W-:-:S05]  /*64a0*/  IMAD R2, R2, UR7, RZ ;  /* 0x0000000702027c24 */ /* 0x000fca000f8e02ff */
[----:B------:R0:W-:Y:S02]  /*64b0*/  STL [R1+0x30], R2 ;  /* 0x0000300201007387 */ /* 0x0001e40000100800 */
[----:B0-----:R-:W-:Y:S02]  /*64c0*/  IMAD R2, R5, UR7, RZ ;  /* 0x0000000705027c24 */ /* 0x001fe4000f8e02ff */
[----:B------:R-:W-:-:S03]  /*64d0*/  IMAD R5, R3, UR7, RZ ;  /* 0x0000000703057c24 */ /* 0x000fc6000f8e02ff */
[----:B------:R0:W-:Y:S01]  /*64e0*/  STL [R1+0x40], R2 ;  /* 0x0000400201007387 */ /* 0x0001e20000100800 */
[----:B------:R-:W-:-:S03]  /*64f0*/  IMAD R3, R6, UR7, RZ ;  /* 0x0000000706037c24 */ /* 0x000fc6000f8e02ff */
[----:B------:R1:W-:Y:S01]  /*6500*/  STL [R1+0x50], R5 ;  /* 0x0000500501007387 */ /* 0x0003e20000100800 */
[----:B0-----:R-:W-:Y:S02]  /*6510*/  IMAD R2, R7, UR7, RZ ;  /* 0x0000000707027c24 */ /* 0x001fe4000f8e02ff */
[----:B-1----:R-:W-:-:S03]  /*6520*/  IMAD R5, R12, UR7, RZ ;  /* 0x000000070c057c24 */ /* 0x002fc6000f8e02ff */
[----:B------:R0:W-:Y:S04]  /*6530*/  STL [R1+0x58], R2 ;  /* 0x0000580201007387 */ /* 0x0001e80000100800 */
[----:B------:R1:W-:Y:S01]  /*6540*/  STL [R1+0x68], R3 ;  /* 0x0000680301007387 */ /* 0x0003e20000100800 */
[----:B0-----:R-:W-:-:S03]  /*6550*/  IMAD R2, R21, UR7, RZ ;  /* 0x0000000715027c24 */ /* 0x001fc6000f8e02ff */
[----:B------:R-:W-:Y:S01]  /*6560*/  STL [R1+0x78], R5 ;  /* 0x0000780501007387 */ /* 0x000fe20000100800 */
[----:B-1----:R-:W-:-:S03]  /*6570*/  IMAD R3, R9, UR7, RZ ;  /* 0x0000000709037c24 */ /* 0x002fc6000f8e02ff */
[----:B------:R-:W5:Y:S04]  /*6580*/  LDL.LU R9, [R1+0xc8] ;  /* 0x0000c80001097983 */ /* 0x000f680000300800 */
[----:B------:R2:W-:Y:S04]  /*6590*/  STL [R1+0x80], R2 ;  /* 0x0000800201007387 */ /* 0x0005e80000100800 */
[----:B------:R0:W-:Y:S01]  /*65a0*/  STL [R1+0xf0], R3 ;  /* 0x0000f00301007387 */ /* 0x0001e20000100800 */
[----:B--2---:R-:W-:-:S03]  /*65b0*/  IMAD R2, R8, UR7, RZ ;  /* 0x0000000708027c24 */ /* 0x004fc6000f8e02ff */
[----:B------:R-:W2:Y:S01]  /*65c0*/  LDL.LU R8, [R1+0xc4] ;  /* 0x0000c40001087983 */ /* 0x000ea20000300800 */
[----:B0-----:R-:W-:-:S03]  /*65d0*/  IMAD R3, R17, UR7, RZ ;  /* 0x0000000711037c24 */ /* 0x001fc6000f8e02ff */
[----:B------:R0:W-:Y:S04]  /*65e0*/  STL [R1+0x104], R2 ;  /* 0x0001040201007387 */ /* 0x0001e80000100800 */
[----:B------:R-:W2:Y:S04]  /*65f0*/  LDL.LU R12, [R1+0xc0] ;  /* 0x0000c000010c7983 */ /* 0x000ea80000300800 */
[----:B------:R1:W-:Y:S01]  /*6600*/  STL [R1+0x100], R3 ;  /* 0x0001000301007387 */ /* 0x0003e20000100800 */
[----:B0-----:R-:W-:-:S03]  /*6610*/  IMAD R2, R16, UR7, RZ ;  /* 0x0000000710027c24 */ /* 0x001fc6000f8e02ff */
[----:B------:R-:W2:Y:S04]  /*6620*/  LDL.LU R21, [R1+0xbc] ;  /* 0x0000bc0001157983 */ /* 0x000ea80000300800 */
[----:B------:R0:W-:Y:S01]  /*6630*/  STL [R1+0x110], R2 ;  /* 0x0001100201007387 */ /* 0x0001e20000100800 */
[----:B-1----:R-:W-:-:S03]  /*6640*/  IMAD R3, R20, UR7, RZ ;  /* 0x0000000714037c24 */ /* 0x002fc6000f8e02ff */
[----:B------:R-:W2:Y:S04]  /*6650*/  LDL.LU R17, [R1+0xb8] ;  /* 0x0000b80001117983 */ /* 0x000ea80000300800 */
[----:B------:R-:W-:Y:S01]  /*6660*/  STL [R1+0x114], R3 ;  /* 0x0001140301007387 */ /* 0x000fe20000100800 */
[----:B0-----:R-:W-:-:S03]  /*6670*/  IMAD R2, R24, UR7, RZ ;  /* 0x0000000718027c24 */ /* 0x001fc6000f8e02ff */
[----:B------:R-:W2:Y:S04]  /*6680*/  LDL.LU R16, [R1+0xb0] ;  /* 0x0000b00001107983 */ /* 0x000ea80000300800 */
[----:B------:R-:W2:Y:S04]  /*6690*/  LDL.LU R20, [R1+0xac] ;  /* 0x0000ac0001147983 */ /* 0x000ea80000300800 */
[----:B------:R4:W-:Y:S04]  /*66a0*/  STL [R1+0xf4], R2 ;  /* 0x0000f40201007387 */ /* 0x0009e80000100800 */
[----:B------:R-:W2:Y:S01]  /*66b0*/  LDL.LU R24, [R1+0xa8] ;  /* 0x0000a80001187983 */ /* 0x000ea20000300800 */
[----:B----4-:R-:W-:-:S03]  /*66c0*/  IMAD R2, R25, UR7, RZ ;  /* 0x0000000719027c24 */ /* 0x010fc6000f8e02ff */
[----:B------:R-:W4:Y:S04]  /*66d0*/  LDL.LU R25, [R1+0xa4] ;  /* 0x0000a40001197983 */ /* 0x000f280000300800 */
[----:B------:R5:W-:Y:S01]  /*66e0*/  STL [R1+0x120], R2 ;  /* 0x0001200201007387 */ /* 0x000be20000100800 */
[----:B---3--:R-:W-:-:S05]  /*66f0*/  IMAD R3, R13, UR7, RZ ;  /* 0x000000070d037c24 */ /* 0x008fca000f8e02ff */
[----:B------:R0:W-:Y:S01]  /*6700*/  STL [R1+0x124], R3 ;  /* 0x0001240301007387 */ /* 0x0001e20000100800 */
[----:B-----5:R-:W-:Y:S02]  /*6710*/  IMAD R2, R11, UR7, RZ ;  /* 0x000000070b027c24 */ /* 0x020fe4000f8e02ff */
[----:B------:R-:W-:-:S03]  /*6720*/  IMAD R5, R19, UR7, RZ ;  /* 0x0000000713057c24 */ /* 0x000fc6000f8e02ff */
[----:B------:R1:W-:Y:S01]  /*6730*/  STL [R1+0x138], R2 ;  /* 0x0001380201007387 */ /* 0x0003e20000100800 */
[----:B0-----:R-:W-:-:S03]  /*6740*/  IMAD R3, R23, UR7, RZ ;  /* 0x0000000717037c24 */ /* 0x001fc6000f8e02ff */
[----:B------:R0:W-:Y:S01]  /*6750*/  STL [R1+0x13c], R5 ;  /* 0x00013c0501007387 */ /* 0x0001e20000100800 */
[----:B-1----:R-:W-:-:S03]  /*6760*/  IMAD R2, R27, UR7, RZ ;  /* 0x000000071b027c24 */ /* 0x002fc6000f8e02ff */
[----:B------:R1:W-:Y:S01]  /*6770*/  STL [R1+0x148], R3 ;  /* 0x0001480301007387 */ /* 0x0003e20000100800 */
[----:B0-----:R-:W-:-:S03]  /*6780*/  IMAD R5, R15, UR7, RZ ;  /* 0x000000070f057c24 */ /* 0x001fc6000f8e02ff */
[----:B------:R0:W-:Y:S01]  /*6790*/  STL [R1+0x14c], R2 ;  /* 0x00014c0201007387 */ /* 0x0001e20000100800 */
[----:B-1----:R-:W-:-:S03]  /*67a0*/  IMAD R3, R14, UR7, RZ ;  /* 0x000000070e037c24 */ /* 0x002fc6000f8e02ff */
[----:B------:R-:W-:Y:S01]  /*67b0*/  STL [R1+0x174], R5 ;  /* 0x0001740501007387 */ /* 0x000fe20000100800 */
[----:B0-----:R-:W-:-:S03]  /*67c0*/  IMAD R2, R29, UR7, RZ ;  /* 0x000000071d027c24 */ /* 0x001fc6000f8e02ff */
[----:B------:R-:W3:Y:S04]  /*67d0*/  LDL.LU R14, [R1+0xa0] ;  /* 0x0000a000010e7983 */ /* 0x000ee80000300800 */
[----:B------:R-:W-:Y:S04]  /*67e0*/  STL [R1+0x178], R3 ;  /* 0x0001780301007387 */ /* 0x000fe80000100800 */
[----:B------:R-:W5:Y:S04]  /*67f0*/  LDL.LU R15, [R1+0x9c] ;  /* 0x00009c00010f7983 */ /* 0x000f680000300800 */
[----:B------:R0:W-:Y:S04]  /*6800*/  STL [R1+0x17c], R2 ;  /* 0x00017c0201007387 */ /* 0x0001e80000100800 */
[----:B------:R-:W5:Y:S04]  /*6810*/  LDL.LU R29, [R1+0x98] ;  /* 0x00009800011d7983 */ /* 0x000f680000300800 */
[----:B0-----:R-:W5:Y:S04]  /*6820*/  LDL.LU R2, [R1+0x90] ;  /* 0x0000900001027983 */ /* 0x001f680000300800 */
[----:B------:R-:W5:Y:S04]  /*6830*/  LDL.LU R27, [R1+0x88] ;  /* 0x00008800011b7983 */ /* 0x000f680000300800 */
[----:B------:R-:W5:Y:S04]  /*6840*/  LDL.LU R23, [R1+0x84] ;  /* 0x0000840001177983 */ /* 0x000f680000300800 */
[----:B------:R-:W5:Y:S04]  /*6850*/  LDL.LU R19, [R1+0x7c] ;  /* 0x00007c0001137983 */ /* 0x000f680000300800 */
[----:B------:R-:W5:Y:S01]  /*6860*/  LDL.LU R11, [R1+0x70] ;  /* 0x00007000010b7983 */ /* 0x000f620000300800 */
[----:B------:R-:W-:-:S03]  /*6870*/  IMAD R3, R9, UR7, RZ ;  /* 0x0000000709037c24 */ /* 0x000fc6000f8e02ff */
[----:B------:R-:W5:Y:S04]  /*6880*/  LDL.LU R9, [R1+0x6c] ;  /* 0x00006c0001097983 */ /* 0x000f680000300800 */
[----:B------:R0:W-:Y:S01]  /*6890*/  STL [R1+0x180], R3 ;  /* 0x0001800301007387 */ /* 0x0001e20000100800 */
[----:B--2---:R-:W-:-:S03]  /*68a0*/  IMAD R5, R8, UR7, RZ ;  /* 0x0000000708057c24 */ /* 0x004fc6000f8e02ff */
[----:B------:R-:W2:Y:S01]  /*68b0*/  LDL.LU R8, [R1+0x64] ;  /* 0x0000640001087983 */ /* 0x000ea20000300800 */
[----:B0-----:R-:W-:-:S03]  /*68c0*/  IMAD R3, R12, UR7, RZ ;  /* 0x000000070c037c24 */ /* 0x001fc6000f8e02ff */
[----:B------:R0:W-:Y:S01]  /*68d0*/  STL [R1+0x184], R5 ;  /* 0x0001840501007387 */ /* 0x0001e20000100800 */
[----:B------:R-:W-:-:S03]  /*68e0*/  IMAD R6, R21, UR7, RZ ;  /* 0x0000000715067c24 */ /* 0x000fc6000f8e02ff */
[----:B0-----:R-:W2:Y:S04]  /*68f0*/  LDL.LU R5, [R1+0x5c] ;  /* 0x00005c0001057983 */ /* 0x001ea80000300800 */
[----:B------:R0:W-:Y:S01]  /*6900*/  STL [R1+0x188], R3 ;  /* 0x0001880301007387 */ /* 0x0001e20000100800 */
[----:B------:R-:W-:-:S03]  /*6910*/  IMAD R12, R17, UR7, RZ ;  /* 0x00000007110c7c24 */ /* 0x000fc6000f8e02ff */
[----:B0-----:R-:W2:Y:S04]  /*6920*/  LDL.LU R3, [R1+0x54] ;  /* 0x0000540001037983 */ /* 0x001ea80000300800 */
[----:B------:R0:W-:Y:S01]  /*6930*/  STL [R1+0x18c], R6 ;  /* 0x00018c0601007387 */ /* 0x0001e20000100800 */
[----:B------:R-:W-:-:S03]  /*6940*/  IMAD R13, R20, UR7, RZ ;  /* 0x00000007140d7c24 */ /* 0x000fc6000f8e02ff */
[----:B------:R-:W2:Y:S04]  /*6950*/  LDL.LU R7, [R1+0x4c] ;  /* 0x00004c0001077983 */ /* 0x000ea80000300800 */
[----:B------:R1:W-:Y:S01]  /*6960*/  STL [R1+0x190], R12 ;  /* 0x0001900c01007387 */ /* 0x0003e20000100800 */
[----:B0-----:R-:W-:-:S05]  /*6970*/  IMAD R6, R16, UR7, RZ ;  /* 0x0000000710067c24 */ /* 0x001fca000f8e02ff */
[----:B------:R0:W-:Y:S01]  /*6980*/  STL [R1+0x194], R6 ;  /* 0x0001940601007387 */ /* 0x0001e20000100800 */
[----:B-1----:R-:W-:Y:S02]  /*6990*/  IMAD R12, R24, UR7, RZ ;  /* 0x00000007180c7c24 */ /* 0x002fe4000f8e02ff */
[----:B----4-:R-:W-:Y:S01]  /*69a0*/  IMAD R16, R25, UR7, RZ ;  /* 0x0000000719107c24 */ /* 0x010fe2000f8e02ff */
[----:B0-----:R-:W4:Y:S04]  /*69b0*/  LDL.LU R6, [R1+0x48] ;  /* 0x0000480001067983 */ /* 0x001f280000300800 */
[----:B------:R0:W-:Y:S04]  /*69c0*/  STL [R1+0x198], R13 ;  /* 0x0001980d01007387 */ /* 0x0001e80000100800 */
[----:B------:R1:W-:Y:S04]  /*69d0*/  STL [R1+0x19c], R12 ;  /* 0x00019c0c01007387 */ /* 0x0003e80000100800 */
[----:B0-----:R-:W4:Y:S04]  /*69e0*/  LDL.LU R13, [R1+0x44] ;  /* 0x00004400010d7983 */ /* 0x001f280000300800 */
[----:B-1----:R-:W4:Y:S04]  /*69f0*/  LDL.LU R12, [R1+0x3c] ;  /* 0x00003c00010c7983 */ /* 0x002f280000300800 */
[----:B------:R0:W-:Y:S04]  /*6a00*/  STL [R1+0x1a0], R16 ;  /* 0x0001a01001007387 */ /* 0x0001e80000100800 */
[----:B------:R-:W4:Y:S04]  /*6a10*/  LDL.LU R21, [R1+0x38] ;  /* 0x0000380001157983 */ /* 0x000f280000300800 */
[----:B------:R-:W4:Y:S04]  /*6a20*/  LDL.LU R17, [R1+0x34] ;  /* 0x0000340001117983 */ /* 0x000f280000300800 */
[----:B0-----:R-:W4:Y:S01]  /*6a30*/  LDL.LU R16, [R1+0x2c] ;  /* 0x00002c0001107983 */ /* 0x001f220000300800 */
[----:B---3--:R-:W-:-:S03]  /*6a40*/  IMAD R14, R14, UR7, RZ ;  /* 0x000000070e0e7c24 */ /* 0x008fc6000f8e02ff */
[----:B------:R-:W3:Y:S04]  /*6a50*/  LDL.LU R20, [R1+0x28] ;  /* 0x0000280001147983 */ /* 0x000ee80000300800 */
[----:B------:R-:W3:Y:S01]  /*6a60*/  LDL.LU R24, [R1+0x24] ;  /* 0x0000240001187983 */ /* 0x000ee20000300800 */
[----:B-----5:R-:W-:-:S03]  /*6a70*/  IMAD R15, R15, UR7, RZ ;  /* 0x000000070f0f7c24 */ /* 0x020fc6000f8e02ff */
[----:B------:R-:W5:Y:S04]  /*6a80*/  LDL.LU R25, [R1+0x1c] ;  /* 0x00001c0001197983 */ /* 0x000f680000300800 */
[----:B------:R0:W-:Y:S01]  /*6a90*/  STL [R1+0x1a4], R14 ;  /* 0x0001a40e01007387 */ /* 0x0001e20000100800 */
[----:B------:R-:W-:-:S03]  /*6aa0*/  IMAD R29, R29, UR7, RZ ;  /* 0x000000071d1d7c24 */ /* 0x000fc6000f8e02ff */
[----:B0-----:R-:W5:Y:S04]  /*6ab0*/  LDL.LU R14, [R1+0x9a0] ;  /* 0x0009a000010e7983 */ /* 0x001f680000300800 */
[----:B------:R0:W-:Y:S04]  /*6ac0*/  STL [R1+0x1a8], R15 ;  /* 0x0001a80f01007387 */ /* 0x0001e80000100800 */
[----:B0-----:R-:W5:Y:S04]  /*6ad0*/  LDL.LU R15, [R1+0x99c] ;  /* 0x00099c00010f7983 */ /* 0x001f680000300800 */
[----:B------:R0:W-:Y:S04]  /*6ae0*/  STL [R1+0x1ac], R29 ;  /* 0x0001ac1d01007387 */ /* 0x0001e80000100800 */
[----:B0-----:R-:W5:Y:S01]  /*6af0*/  LDL.LU R29, [R1+0x998] ;  /* 0x00099800011d7983 */ /* 0x001f620000300800 */
[----:B------:R-:W-:-:S02]  /*6b00*/  IMAD R2, R2, UR7, RZ ;  /* 0x0000000702027c24 */ /* 0x000fc4000f8e02ff */
[----:B------:R-:W-:Y:S02]  /*6b10*/  IMAD R27, R27, UR7, RZ ;  /* 0x000000071b1b7c24 */ /* 0x000fe4000f8e02ff */
[----:B------:R-:W-:Y:S02]  /*6b20*/  IMAD R23, R23, UR7, RZ ;  /* 0x0000000717177c24 */ /* 0x000fe4000f8e02ff */
[----:B------:R-:W-:Y:S01]  /*6b30*/  IMAD R19, R19, UR7, RZ ;  /* 0x0000000713137c24 */ /* 0x000fe2000f8e02ff */
[----:B------:R0:W-:Y:S01]  /*6b40*/  STL [R1+0x1b0], R2 ;  /* 0x0001b00201007387 */ /* 0x0001e20000100800 */
[----:B------:R-:W-:-:S03]  /*6b50*/  IMAD R11, R11, UR7, RZ ;  /* 0x000000070b0b7c24 */ /* 0x000fc6000f8e02ff */
[----:B------:R-:W-:Y:S04]  /*6b60*/  STL [R1+0x1b4], R27 ;  /* 0x0001b41b01007387 */ /* 0x000fe80000100800 */
[----:B------:R-:W-:Y:S04]  /*6b70*/  STL [R1+0x1b8], R23 ;  /* 0x0001b81701007387 */ /* 0x000fe80000100800 */
[----:B------:R-:W-:Y:S04]  /*6b80*/  STL [R1+0x1bc], R19 ;  /* 0x0001bc1301007387 */ /* 0x000fe80000100800 */
[----:B------:R-:W-:Y:S01]  /*6b90*/  STL [R1+0x1c0], R11 ;  /* 0x0001c00b01007387 */ /* 0x000fe20000100800 */
[----:B------:R-:W-:-:S05]  /*6ba0*/  IMAD R9, R9, UR7, RZ ;  /* 0x0000000709097c24 */ /* 0x000fca000f8e02ff */
[----:B------:R-:W-:Y:S01]  /*6bb0*/  STL [R1+0x1c4], R9 ;  /* 0x0001c40901007387 */ /* 0x000fe20000100800 */
[----:B--2---:R-:W-:Y:S02]  /*6bc0*/  IMAD R8, R8, UR7, RZ ;  /* 0x0000000708087c24 */ /* 0x004fe4000f8e02ff */
[----:B------:R-:W-:Y:S02]  /*6bd0*/  IMAD R5, R5, UR7, RZ ;  /* 0x0000000705057c24 */ /* 0x000fe4000f8e02ff */
[----:B------:R-:W-:-:S05]  /*6be0*/  IMAD R3, R3, UR7, RZ ;  /* 0x0000000703037c24 */ /* 0x000fca000f8e02ff */
[----:B------:R-:W-:Y:S01]  /*6bf0*/  STL [R1+0x1d0], R3 ;  /* 0x0001d00301007387 */ /* 0x000fe20000100800 */
[----:B0-----:R-:W-:-:S03]  /*6c00*/  IMAD R2, R7, UR7, RZ ;  /* 0x0000000707027c24 */ /* 0x001fc6000f8e02ff */
[----:B------:R-:W-:Y:S04]  /*6c10*/  STL [R1+0x1c8], R8 ;  /* 0x0001c80801007387 */ /* 0x000fe80000100800 */
[----:B------:R-:W-:Y:S04]  /*6c20*/  STL [R1+0x968], R8 ;  /* 0x0009680801007387 */ /* 0x000fe80000100800 */
[----:B------:R4:W-:Y:S04]  /*6c30*/  STL [R1+0x1d4], R2 ;  /* 0x0001d40201007387 */ /* 0x0009e80000100800 */
[----:B------:R-:W-:Y:S04]  /*6c40*/  STL [R1+0x96c], R9 ;  /* 0x00096c0901007387 */ /* 0x000fe80000100800 */
[----:B------:R-:W-:Y:S01]  /*6c50*/  STL [R1+0x1cc], R5 ;  /* 0x0001cc0501007387 */ /* 0x000fe20000100800 */
[----:B----4-:R-:W-:-:S05]  /*6c60*/  IMAD R2, R6, UR7, RZ ;  /* 0x0000000706027c24 */ /* 0x010fca000f8e02ff */
[----:B------:R0:W-:Y:S01]  /*6c70*/  STL [R1+0x1d8], R2 ;  /* 0x0001d80201007387 */ /* 0x0001e20000100800 */
[----:B------:R-:W-:Y:S02]  /*6c80*/  IMAD R6, R13, UR7, RZ ;  /* 0x000000070d067c24 */ /* 0x000fe4000f8e02ff */
[----:B------:R-:W-:-:S03]  /*6c90*/  IMAD R3, R12, UR7, RZ ;  /* 0x000000070c037c24 */ /* 0x000fc6000f8e02ff */
[----:B------:R1:W-:Y:S04]  /*6ca0*/  STL [R1+0x1dc], R6 ;  /* 0x0001dc0601007387 */ /* 0x0003e80000100800 */
[----:B------:R2:W-:Y:S01]  /*6cb0*/  STL [R1+0x170], R3 ;  /* 0x0001700301007387 */ /* 0x0005e20000100800 */
[----:B0-----:R-:W-:Y:S02]  /*6cc0*/  IMAD R2, R21, UR7, RZ ;  /* 0x0000000715027c24 */ /* 0x001fe4000f8e02ff */
[----:B-1----:R-:W-:-:S03]  /*6cd0*/  IMAD R6, R17, UR7, RZ ;  /* 0x0000000711067c24 */ /* 0x002fc6000f8e02ff */
[----:B------:R3:W-:Y:S01]  /*6ce0*/  STL [R1+0x16c], R2 ;  /* 0x00016c0201007387 */ /* 0x0007e20000100800 */
[----:B--2---:R-:W-:-:S03]  /*6cf0*/  IMAD R3, R16, UR7, RZ ;  /* 0x0000000710037c24 */ /* 0x004fc6000f8e02ff */
[----:B------:R0:W-:Y:S01]  /*6d00*/  STL [R1+0x168], R6 ;  /* 0x0001680601007387 */ /* 0x0001e20000100800 */
[----:B---3--:R-:W-:-:S03]  /*6d10*/  IMAD R2, R20, UR7, RZ ;  /* 0x0000000714027c24 */ /* 0x008fc6000f8e02ff */
[----:B------:R5:W-:Y:S01]  /*6d20*/  STL [R1+0x164], R3 ;  /* 0x0001640301007387 */ /* 0x000be20000100800 */
[----:B0-----:R-:W-:-:S03]  /*6d30*/  IMAD R6, R24, UR7, RZ ;  /* 0x0000000718067c24 */ /* 0x001fc6000f8e02ff */
[----:B------:R-:W-:Y:S01]  /*6d40*/  STL [R1+0x150], R2 ;  /* 0x0001500201007387 */ /* 0x000fe20000100800 */
[----:B-----5:R-:W-:-:S03]  /*6d50*/  IMAD R3, R25, UR7, RZ ;  /* 0x0000000719037c24 */ /* 0x020fc6000f8e02ff */
[----:B------:R0:W-:Y:S02]  /*6d60*/  STL [R1+0x134], R6 ;  /* 0x0001340601007387 */ /* 0x0001e40000100800 */
[----:B0-----:R-:W-:-:S04]  /*6d70*/  IMAD.WIDE R6, R10, 0x2, R14 ;  /* 0x000000020a067825 */ /* 0x001fc800078e020e */
[----:B------:R-:W-:Y:S02]  /*6d80*/  IMAD R2, R29, UR7, RZ ;  /* 0x000000071d027c24 */ /* 0x000fe4000f8e02ff */
[----:B------:R-:W2:Y:S04]  /*6d90*/  LDL R29, [R1+0x120] ;  /* 0x00012000011d7983 */ /* 0x000ea80000100800 */
[----:B------:R-:W-:Y:S04]  /*6da0*/  STL [R1+0x130], R3 ;  /* 0x0001300301007387 */ /* 0x000fe80000100800 */
[----:B------:R-:W3:Y:S04]  /*6db0*/  LDL R9, [R1+0x124] ;  /* 0x0001240001097983 */ /* 0x000ee80000100800 */
[----:B------:R0:W-:Y:S04]  /*6dc0*/  STL [R1+0x90], R2 ;  /* 0x0000900201007387 */ /* 0x0001e80000100800 */
[----:B------:R-:W4:Y:S01]  /*6dd0*/  LDL R8, [R1+0x138] ;  /* 0x0001380001087983 */ /* 0x000f220000100800 */
[----:B0-----:R-:W-:-:S03]  /*6de0*/  IMAD.WIDE R2, R4, 0x2, R14 ;  /* 0x0000000204027825 */ /* 0x001fc600078e020e */
[----:B------:R0:W-:Y:S01]  /*6df0*/  STL.64 [R1+0x970], R4 ;  /* 0x0009700401007387 */ /* 0x0001e20000100a00 */
[----:B------:R-:W-:-:S03]  /*6e00*/  IMAD.WIDE R12, R0, 0x2, R14 ;  /* 0x00000002000c7825 */ /* 0x000fc600078e020e */
[----:B0-----:R-:W5:Y:S04]  /*6e10*/  LDL R4, [R1+0x114] ;  /* 0x0001140001047983 */ /* 0x001f680000100800 */
[----:B------:R-:W2:Y:S04]  /*6e20*/  LDL R5, [R1+0xf4] ;  /* 0x0000f40001057983 */ /* 0x000ea80000100800 */
[----:B------:R0:W-:Y:S01]  /*6e30*/  STL.64 [R1+0x8b0], R2 ;  /* 0x0008b00201007387 */ /* 0x0001e20000100a00 */
[----:B------:R-:W-:-:S03]  /*6e40*/  IMAD.WIDE R16, R18, 0x2, R14 ;  /* 0x0000000212107825 */ /* 0x000fc600078e020e */
[----:B0-----:R-:W2:Y:S04]  /*6e50*/  LDL R2, [R1+0x50] ;  /* 0x0000500001027983 */ /* 0x001ea80000100800 */
[----:B------:R-:W2:Y:S04]  /*6e60*/  LDL R3, [R1+0x58] ;  /* 0x0000580001037983 */ /* 0x000ea80000100800 */
[----:B------:R0:W-:Y:S04]  /*6e70*/  STL.64 [R1+0x978], R10 ;  /* 0x0009780a01007387 */ /* 0x0001e80000100a00 */
[----:B0-----:R-:W2:Y:S04]  /*6e80*/  LDL R10, [R1+0x100] ;  /* 0x00010000010a7983 */ /* 0x001ea80000100800 */
[----:B------:R-:W2:Y:S04]  /*6e90*/  LDL R11, [R1+0x110] ;  /* 0x00011000010b7983 */ /* 0x000ea80000100800 */
[----:B------:R0:W-:Y:S04]  /*6ea0*/  STL [R1+0x8e0], R6 ;  /* 0x0008e00601007387 */ /* 0x0001e80000100800 */
[----:B0-----:R-:W2:Y:S04]  /*6eb0*/  LDL R6, [R1+0x40] ;  /* 0x0000400001067983 */ /* 0x001ea80000100800 */
[----:B------:R0:W-:Y:S04]  /*6ec0*/  STL [R1+0x8a8], R7 ;  /* 0x0008a80701007387 */ /* 0x0001e80000100800 */
[----:B0-----:R-:W2:Y:S04]  /*6ed0*/  LDL R7, [R1+0x30] ;  /* 0x0000300001077983 */ /* 0x001ea80000100800 */
[----:B------:R0:W-:Y:S04]  /*6ee0*/  STL.64 [R1+0x8b8], R12 ;  /* 0x0008b80c01007387 */ /* 0x0001e80000100a00 */
[----:B0-----:R-:W2:Y:S04]  /*6ef0*/  LDL R12, [R1+0x18] ;  /* 0x00001800010c7983 */ /* 0x001ea80000100800 */
[----:B------:R-:W3:Y:S04]  /*6f00*/  LDL R13, [R1+0x20] ;  /* 0x00002000010d7983 */ /* 0x000ee80000100800 */
[----:B------:R0:W-:Y:S04]  /*6f10*/  STL.64 [R1+0x980], R18 ;  /* 0x0009801201007387 */ /* 0x0001e80000100a00 */
[----:B0-----:R-:W4:Y:S04]  /*6f20*/  LDL R18, [R1+0xf0] ;  /* 0x0000f00001127983 */ /* 0x001f280000100800 */
[----:B------:R-:W4:Y:S04]  /*6f30*/  LDL R19, [R1+0x104] ;  /* 0x0001040001137983 */ /* 0x000f280000100800 */
[----:B------:R0:W-:Y:S04]  /*6f40*/  STL.64 [R1+0x8c0], R16 ;  /* 0x0008c01001007387 */ /* 0x0001e80000100a00 */
[----:B0-----:R-:W4:Y:S01]  /*6f50*/  LDL R17, [R1+0x8] ;  /* 0x0000080001117983 */ /* 0x001f220000100800 */
[----:B------:R-:W-:-:S03]  /*6f60*/  IMAD.WIDE R20, R22, 0x2, R14 ;  /* 0x0000000216147825 */ /* 0x000fc600078e020e */
[----:B------:R-:W5:Y:S04]  /*6f70*/  LDL R16, [R1+0x80] ;  /* 0x0000800001107983 */ /* 0x000f680000100800 */
[----:B------:R0:W-:Y:S04]  /*6f80*/  STL.64 [R1+0x988], R22 ;  /* 0x0009881601007387 */ /* 0x0001e80000100a00 */
[----:B0-----:R-:W5:Y:S04]  /*6f90*/  LDL R22, [R1+0x68] ;  /* 0x0000680001167983 */ /* 0x001f680000100800 */
[----:B------:R-:W5:Y:S01]  /*6fa0*/  LDL R23, [R1+0x78] ;  /* 0x0000780001177983 */ /* 0x000f620000100800 */
[----:B------:R-:W-:-:S04]  /*6fb0*/  IMAD R26, R26, UR7, RZ ;  /* 0x000000071a1a7c24 */ /* 0x000fc8000f8e02ff */
[--C-:B------:R-:W-:Y:S01]  /*6fc0*/  IMAD.WIDE R24, R26, 0x2, R14.reuse ;  /* 0x000000021a187825 */ /* 0x100fe200078e020e */
[----:B------:R-:W-:Y:S04]  /*6fd0*/  STL.64 [R1+0x8c8], R20 ;  /* 0x0008c81401007387 */ /* 0x000fe80000100a00 */
[----:B------:R-:W-:Y:S04]  /*6fe0*/  STL.64 [R1+0x990], R26 ;  /* 0x0009901a01007387 */ /* 0x000fe80000100a00 */
[----:B------:R0:W-:Y:S02]  /*6ff0*/  STL.64 [R1+0x8d0], R24 ;  /* 0x0008d01801007387 */ /* 0x0001e40000100a00 */
[----:B0-----:R-:W-:-:S05]  /*7000*/  IMAD.WIDE R24, R28, 0x2, R14 ;  /* 0x000000021c187825 */ /* 0x001fca00078e020e */
[----:B------:R3:W-:Y:S01]  /*7010*/  STL.64 [R1], R24 ;  /* 0x0000001801007387 */ /* 0x0007e20000100a00 */
[----:B--2---:R-:W-:-:S04]  /*7020*/  IMAD.WIDE R26, R12, 0x2, R14 ;  /* 0x000000020c1a7825 */ /* 0x004fc800078e020e */
[----:B---3--:R-:W-:-:S04]  /*7030*/  IMAD.WIDE R24, R13, 0x2, R14 ;  /* 0x000000020d187825 */ /* 0x008fc800078e020e */
[----:B------:R-:W-:-:S04]  /*7040*/  IMAD.WIDE R12, R6, 0x2, R14 ;  /* 0x00000002060c7825 */ /* 0x000fc800078e020e */
[----:B----4-:R-:W-:-:S05]  /*7050*/  IMAD.WIDE R20, R17, 0x2, R14 ;  /* 0x0000000211147825 */ /* 0x010fca00078e020e */
[----:B------:R0:W-:Y:S04]  /*7060*/  STL.64 [R1+0x10], R20 ;  /* 0x0000101401007387 */ /* 0x0001e80000100a00 */
[----:B------:R-:W-:Y:S04]  /*7070*/  STL.64 [R1+0x28], R26 ;  /* 0x0000281a01007387 */ /* 0x000fe80000100a00 */
[----:B------:R5:W-:Y:S01]  /*7080*/  STL.64 [R1+0x38], R24 ;  /* 0x0000381801007387 */ /* 0x000be20000100a00 */
[----:B0-----:R-:W-:-:S04]  /*7090*/  IMAD.WIDE R20, R7, 0x2, R14 ;  /* 0x0000000207147825 */ /* 0x001fc800078e020e */
[--C-:B------:R-:W-:Y:S01]  /*70a0*/  IMAD.WIDE R6, R2, 0x2, R14.reuse ;  /* 0x0000000202067825 */ /* 0x100fe200078e020e */
[----:B------:R-:W-:Y:S03]  /*70b0*/  STL.64 [R1+0x48], R20 ;  /* 0x0000481401007387 */ /* 0x000fe60000100a00 */
[--C-:B------:R-:W-:Y:S01]  /*70c0*/  IMAD.WIDE R2, R3, 0x2, R14.reuse ;  /* 0x0000000203027825 */ /* 0x100fe200078e020e */
[----:B------:R0:W-:Y:S04]  /*70d0*/  STL.64 [R1+0x60], R12 ;  /* 0x0000600c01007387 */ /* 0x0001e80000100a00 */
[----:B------:R-:W2:Y:S01]  /*70e0*/  LDL R17, [R1+0x13c] ;  /* 0x00013c0001117983 */ /* 0x000ea20000100800 */
[----:B-----5:R-:W-:-:S03]  /*70f0*/  IMAD.WIDE R24, R22, 0x2, R14 ;  /* 0x0000000216187825 */ /* 0x020fc600078e020e */
[----:B------:R1:W-:Y:S01]  /*7100*/  STL.64 [R1+0x70], R6 ;  /* 0x0000700601007387 */ /* 0x0003e20000100a00 */
[----:B------:R-:W-:-:S03]  /*7110*/  IMAD.WIDE R22, R23, 0x2, R14 ;  /* 0x0000000217167825 */ /* 0x000fc600078e020e */
[----:B0-----:R-:W3:Y:S01]  /*7120*/  LDL R12, [R1+0x148] ;  /* 0x00014800010c7983 */ /* 0x001ee20000100800 */
[----:B------:R-:W-:-:S03]  /*7130*/  IMAD.WIDE R20, R16, 0x2, R14 ;  /* 0x0000000210147825 */ /* 0x000fc600078e020e */
[----:B------:R0:W-:Y:S04]  /*7140*/  STL.64 [R1+0x88], R2 ;  /* 0x0000880201007387 */ /* 0x0001e80000100a00 */
[----:B------:R-:W4:Y:S04]  /*7150*/  LDL R13, [R1+0x14c] ;  /* 0x00014c00010d7983 */ /* 0x000f280000100800 */
[----:B-1----:R-:W5:Y:S04]  /*7160*/  LDL R7, [R1+0x174] ;  /* 0x0001740001077983 */ /* 0x002f680000100800 */
[----:B------:R-:W5:Y:S04]  /*7170*/  LDL R6, [R1+0x178] ;  /* 0x0001780001067983 */ /* 0x000f680000100800 */
[----:B0-----:R-:W5:Y:S04]  /*7180*/  LDL R2, [R1+0x17c] ;  /* 0x00017c0001027983 */ /* 0x001f680000100800 */
[----:B------:R-:W5:Y:S04]  /*7190*/  LDL R3, [R1+0x180] ;  /* 0x0001800001037983 */ /* 0x000f680000100800 */
[----:B------:R0:W-:Y:S04]  /*71a0*/  STL.64 [R1+0xa0], R24 ;  /* 0x0000a01801007387 */ /* 0x0001e80000100a00 */
[----:B------:R1:W-:Y:S04]  /*71b0*/  STL.64 [R1+0xb0], R22 ;  /* 0x0000b01601007387 */ /* 0x0003e80000100a00 */
[----:B------:R1:W-:Y:S01]  /*71c0*/  STL.64 [R1+0xc8], R20 ;  /* 0x0000c81401007387 */ /* 0x0003e20000100a00 */
[----:B0-----:R-:W-:-:S04]  /*71d0*/  IMAD.WIDE R24, R18, 0x2, R14 ;  /* 0x0000000212187825 */ /* 0x001fc800078e020e */
[--C-:B-1----:R-:W-:Y:S01]  /*71e0*/  IMAD.WIDE R22, R19, 0x2, R14.reuse ;  /* 0x0000000213167825 */ /* 0x102fe200078e020e */
[----:B------:R-:W-:Y:S03]  /*71f0*/  STL.64 [R1+0xd8], R24 ;  /* 0x0000d81801007387 */ /* 0x000fe60000100a00 */
[--C-:B------:R-:W-:Y:S01]  /*7200*/  IMAD.WIDE R20, R10, 0x2, R14.reuse ;  /* 0x000000020a147825 */ /* 0x100fe200078e020e */
[----:B------:R-:W-:Y:S03]  /*7210*/  STL.64 [R1+0xe8], R22 ;  /* 0x0000e81601007387 */ /* 0x000fe60000100a00 */
[--C-:B------:R-:W-:Y:S01]  /*7220*/  IMAD.WIDE R18, R11, 0x2, R14.reuse ;  /* 0x000000020b127825 */ /* 0x100fe200078e020e */
[----:B------:R-:W-:Y:S03]  /*7230*/  STL.64 [R1+0xf8], R20 ;  /* 0x0000f81401007387 */ /* 0x000fe60000100a00 */
[--C-:B------:R-:W-:Y:S01]  /*7240*/  IMAD.WIDE R10, R4, 0x2, R14.reuse ;  /* 0x00000002040a7825 */ /* 0x100fe200078e020e */
[----:B------:R0:W-:Y:S03]  /*7250*/  STL.64 [R1+0x108], R18 ;  /* 0x0001081201007387 */ /* 0x0001e60000100a00 */
[--C-:B------:R-:W-:Y:S01]  /*7260*/  IMAD.WIDE R4, R5, 0x2, R14.reuse ;  /* 0x0000000205047825 */ /* 0x100fe200078e020e */
[----:B------:R1:W-:Y:S04]  /*7270*/  STL.64 [R1+0x118], R10 ;  /* 0x0001180a01007387 */ /* 0x0003e80000100a00 */
[----:B------:R1:W-:Y:S01]  /*7280*/  STL.64 [R1+0x128], R4 ;  /* 0x0001280401007387 */ /* 0x0003e20000100a00 */
[----:B0-----:R-:W-:-:S04]  /*7290*/  IMAD.WIDE R18, R29, 0x2, R14 ;  /* 0x000000021d127825 */ /* 0x001fc800078e020e */
[--C-:B-1----:R-:W-:Y:S01]  /*72a0*/  IMAD.WIDE R10, R9, 0x2, R14.reuse ;  /* 0x00000002090a7825 */ /* 0x102fe200078e020e */
[----:B------:R0:W-:Y:S04]  /*72b0*/  STL.64 [R1+0x140], R18 ;  /* 0x0001401201007387 */ /* 0x0001e80000100a00 */
[----:B------:R-:W5:Y:S01]  /*72c0*/  LDL R27, [R1+0x184] ;  /* 0x00018400011b7983 */ /* 0x000f620000100800 */
[----:B------:R-:W-:-:S03]  /*72d0*/  IMAD.WIDE R4, R8, 0x2, R14 ;  /* 0x0000000208047825 */ /* 0x000fc600078e020e */
[----:B------:R1:W-:Y:S04]  /*72e0*/  STL.64 [R1+0x158], R10 ;  /* 0x0001580a01007387 */ /* 0x0003e80000100a00 */
[----:B------:R-:W5:Y:S04]  /*72f0*/  LDL R22, [R1+0x188] ;  /* 0x0001880001167983 */ /* 0x000f680000100800 */
[----:B------:R1:W-:Y:S04]  /*7300*/  STL.64 [R1+0x2f8], R4 ;  /* 0x0002f80401007387 */ /* 0x0003e80000100a00 */
[----:B------:R-:W5:Y:S04]  /*7310*/  LDL R23, [R1+0x18c] ;  /* 0x00018c0001177983 */ /* 0x000f680000100800 */
[----:B0-----:R-:W5:Y:S04]  /*7320*/  LDL R18, [R1+0x190] ;  /* 0x0001900001127983 */ /* 0x001f680000100800 */
[----:B------:R-:W5:Y:S04]  /*7330*/  LDL R19, [R1+0x194] ;  /* 0x0001940001137983 */ /* 0x000f680000100800 */
[----:B-1----:R-:W5:Y:S04]  /*7340*/  LDL R10, [R1+0x198] ;  /* 0x00019800010a7983 */ /* 0x002f680000100800 */
[----:B------:R-:W5:Y:S04]  /*7350*/  LDL R11, [R1+0x19c] ;  /* 0x00019c00010b7983 */ /* 0x000f680000100800 */
[----:B------:R-:W5:Y:S04]  /*7360*/  LDL R4, [R1+0x1a0] ;  /* 0x0001a00001047983 */ /* 0x000f680000100800 */
[----:B------:R-:W5:Y:S04]  /*7370*/  LDL R5, [R1+0x1a4] ;  /* 0x0001a40001057983 */ /* 0x000f680000100800 */
[----:B------:R-:W5:Y:S04]  /*7380*/  LDL R29, [R1+0x1a8] ;  /* 0x0001a800011d7983 */ /* 0x000f680000100800 */
[----:B------:R-:W5:Y:S04]  /*7390*/  LDL R9, [R1+0x1ac] ;  /* 0x0001ac0001097983 */ /* 0x000f680000100800 */
[----:B------:R-:W5:Y:S01]  /*73a0*/  LDL R8, [R1+0x1b0] ;  /* 0x0001b00001087983 */ /* 0x000f620000100800 */
[----:B--2---:R-:W-:-:S05]  /*73b0*/  IMAD.WIDE R16, R17, 0x2, R14 ;  /* 0x0000000211107825 */ /* 0x004fca00078e020e */
[----:B------:R5:W-:Y:S01]  /*73c0*/  STL.64 [R1+0x308], R16 ;  /* 0x0003081001007387 */ /* 0x000be20000100a00 */
[----:B---3--:R-:W-:-:S04]  /*73d0*/  IMAD.WIDE R20, R12, 0x2, R14 ;  /* 0x000000020c147825 */ /* 0x008fc800078e020e */
[--C-:B----4-:R-:W-:Y:S01]  /*73e0*/  IMAD.WIDE R12, R13, 0x2, R14.reuse ;  /* 0x000000020d0c7825 */ /* 0x110fe200078e020e */
[----:B------:R-:W-:Y:S03]  /*73f0*/  STL.64 [R1+0x318], R20 ;  /* 0x0003181401007387 */ /* 0x000fe60000100a00 */
[--C-:B-----5:R-:W-:Y:S01]  /*7400*/  IMAD.WIDE R16, R7, 0x2, R14.reuse ;  /* 0x0000000207107825 */ /* 0x120fe200078e020e */
[----:B------:R0:W-:Y:S03]  /*7410*/  STL.64 [R1+0x328], R12 ;  /* 0x0003280c01007387 */ /* 0x0001e60000100a00 */
[--C-:B------:R-:W-:Y:S01]  /*7420*/  IMAD.WIDE R6, R6, 0x2, R14.reuse ;  /* 0x0000000206067825 */ /* 0x100fe200078e020e */
[----:B------:R-:W-:Y:S04]  /*7430*/  STL.64 [R1+0x338], R16 ;  /* 0x0003381001007387 */ /* 0x000fe80000100a00 */
[----:B------:R1:W-:Y:S01]  /*7440*/  STL.64 [R1+0x348], R6 ;  /* 0x0003480601007387 */ /* 0x0003e20000100a00 */
[----:B0-----:R-:W-:-:S04]  /*7450*/  IMAD.WIDE R12, R2, 0x2, R14 ;  /* 0x00000002020c7825 */ /* 0x001fc800078e020e */
[--C-:B------:R-:W-:Y:S01]  /*7460*/  IMAD.WIDE R2, R3, 0x2, R14.reuse ;  /* 0x0000000203027825 */ /* 0x100fe200078e020e */
[----:B-1----:R-:W2:Y:S04]  /*7470*/  LDL.LU R6, [R1+0x1d0] ;  /* 0x0001d00001067983 */ /* 0x002ea80000300800 */
[----:B------:R0:W-:Y:S04]  /*7480*/  STL.64 [R1+0x358], R12 ;  /* 0x0003580c01007387 */ /* 0x0001e80000100a00 */
[----:B------:R-:W3:Y:S04]  /*7490*/  LDL.LU R24, [R1+0x1d4] ;  /* 0x0001d40001187983 */ /* 0x000ee80000300800 */
[----:B------:R1:W-:Y:S04]  /*74a0*/  STL.64 [R1+0x368], R2 ;  /* 0x0003680201007387 */ /* 0x0003e80000100a00 */
[----:B------:R-:W4:Y:S04]  /*74b0*/  LDL.LU R25, [R1+0x1d8] ;  /* 0x0001d80001197983 */ /* 0x000f280000300800 */
[----:B------:R-:W5:Y:S04]  /*74c0*/  LDL.LU R20, [R1+0x1dc] ;  /* 0x0001dc0001147983 */ /* 0x000f680000300800 */
[----:B------:R-:W2:Y:S04]  /*74d0*/  LDL.LU R21, [R1+0x170] ;  /* 0x0001700001157983 */ /* 0x000ea80000300800 */
[----:B------:R-:W2:Y:S04]  /*74e0*/  LDL.LU R16, [R1+0x16c] ;  /* 0x00016c0001107983 */ /* 0x000ea80000300800 */
[----:B------:R-:W2:Y:S04]  /*74f0*/  LDL.LU R17, [R1+0x168] ;  /* 0x0001680001117983 */ /* 0x000ea80000300800 */
[----:B0-----:R-:W2:Y:S04]  /*7500*/  LDL.LU R12, [R1+0x164] ;  /* 0x00016400010c7983 */ /* 0x001ea80000300800 */
[----:B------:R-:W2:Y:S04]  /*7510*/  LDL.LU R13, [R1+0x150] ;  /* 0x00015000010d7983 */ /* 0x000ea80000300800 */
[----:B-1----:R-:W2:Y:S01]  /*7520*/  LDL.LU R2, [R1+0x134] ;  /* 0x0001340001027983 */ /* 0x002ea20000300800 */
[----:B------:R-:W-:-:S03]  /*7530*/  IMAD.WIDE R26, R27, 0x2, R14 ;  /* 0x000000021b1a7825 */ /* 0x000fc600078e020e */
[----:B------:R-:W2:Y:S04]  /*7540*/  LDL.LU R3, [R1+0x130] ;  /* 0x0001300001037983 */ /* 0x000ea80000300800 */
[----:B------:R-:W2:Y:S04]  /*7550*/  LDL.LU R7, [R1+0x90] ;  /* 0x0000900001077983 */ /* 0x000ea80000300800 */
[----:B------:R0:W-:Y:S02]  /*7560*/  STL.64 [R1+0x378], R26 ;  /* 0x0003781a01007387 */ /* 0x0001e40000100a00 */
[----:B0-----:R-:W-:-:S04]  /*7570*/  IMAD.WIDE R26, R22, 0x2, R14 ;  /* 0x00000002161a7825 */ /* 0x001fc800078e020e */
[--C-:B------:R-:W-:Y:S01]  /*7580*/  IMAD.WIDE R22, R23, 0x2, R14.reuse ;  /* 0x0000000217167825 */ /* 0x100fe200078e020e */
[----:B------:R0:W-:Y:S04]  /*7590*/  STL.64 [R1+0x388], R26 ;  /* 0x0003881a01007387 */ /* 0x0001e80000100a00 */
[----:B0-----:R-:W2:Y:S04]  /*75a0*/  LDL.LU.64 R26, [R1+0x990] ;  /* 0x00099000011a7983 */ /* 0x001ea80000300a00 */
[----:B------:R0:W-:Y:S02]  /*75b0*/  STL.64 [R1+0x398], R22 ;  /* 0x0003981601007387 */ /* 0x0001e40000100a00 */
[----:B0-----:R-:W-:-:S04]  /*75c0*/  IMAD.WIDE R22, R18, 0x2, R14 ;  /* 0x0000000212167825 */ /* 0x001fc800078e020e */
[--C-:B------:R-:W-:Y:S01]  /*75d0*/  IMAD.WIDE R18, R19, 0x2, R14.reuse ;  /* 0x0000000213127825 */ /* 0x100fe200078e020e */
[----:B------:R0:W-:Y:S04]  /*75e0*/  STL.64 [R1+0x3a8], R22 ;  /* 0x0003a81601007387 */ /* 0x0001e80000100a00 */
[----:B0-----:R-:W3:Y:S04]  /*75f0*/  LDL.LU.64 R22, [R1+0x988] ;  /* 0x0009880001167983 */ /* 0x001ee80000300a00 */
[----:B------:R0:W-:Y:S02]  /*7600*/  STL.64 [R1+0x3b8], R18 ;  /* 0x0003b81201007387 */ /* 0x0001e40000100a00 */
[----:B0-----:R-:W-:-:S04]  /*7610*/  IMAD.WIDE R18, R10, 0x2, R14 ;  /* 0x000000020a127825 */ /* 0x001fc800078e020e */
[--C-:B------:R-:W-:Y:S01]  /*7620*/  IMAD.WIDE R10, R11, 0x2, R14.reuse ;  /* 0x000000020b0a7825 */ /* 0x100fe200078e020e */
[----:B------:R0:W-:Y:S04]  /*7630*/  STL.64 [R1+0x3c8], R18 ;  /* 0x0003c81201007387 */ /* 0x0001e80000100a00 */
[----:B0-----:R-:W4:Y:S04]  /*7640*/  LDL.LU.64 R18, [R1+0x980] ;  /* 0x0009800001127983 */ /* 0x001f280000300a00 */
[----:B------:R0:W-:Y:S02]  /*7650*/  STL.64 [R1+0x3d8], R10 ;  /* 0x0003d80a01007387 */ /* 0x0001e40000100a00 */
[----:B0-----:R-:W-:-:S05]  /*7660*/  IMAD.WIDE R10, R4, 0x2, R14 ;  /* 0x00000002040a7825 */ /* 0x001fca00078e020e */
[----:B------:R0:W-:Y:S04]  /*7670*/  STL.64 [R1+0x3e8], R10 ;  /* 0x0003e80a01007387 */ /* 0x0001e80000100a00 */
[----:B0-----:R-:W5:Y:S01]  /*7680*/  LDL.LU.64 R10, [R1+0x978] ;  /* 0x00097800010a7983 */ /* 0x001f620000300a00 */
[----:B------:R-:W-:-:S05]  /*7690*/  IMAD.WIDE R4, R5, 0x2, R14 ;  /* 0x0000000205047825 */ /* 0x000fca00078e020e */
[----:B------:R0:W-:Y:S02]  /*76a0*/  STL.64 [R1+0x3f8], R4 ;  /* 0x0003f80401007387 */ /* 0x0001e40000100a00 */
[----:B0-----:R-:W-:-:S05]  /*76b0*/  IMAD.WIDE R4, R29, 0x2, R14 ;  /* 0x000000021d047825 */ /* 0x001fca00078e020e */
[----:B------:R0:W-:Y:S02]  /*76c0*/  STL.64 [R1+0x408], R4 ;  /* 0x0004080401007387 */ /* 0x0001e40000100a00 */
[----:B0-----:R-:W-:-:S04]  /*76d0*/  IMAD.WIDE R4, R9, 0x2, R14 ;  /* 0x0000000209047825 */ /* 0x001fc800078e020e */
[--C-:B------:R-:W-:Y:S01]  /*76e0*/  IMAD.WIDE R8, R8, 0x2, R14.reuse ;  /* 0x0000000208087825 */ /* 0x100fe200078e020e */
[----:B------:R0:W-:Y:S04]  /*76f0*/  STL.64 [R1+0x418], R4 ;  /* 0x0004180401007387 */ /* 0x0001e80000100a00 */
[----:B0-----:R-:W5:Y:S04]  /*7700*/  LDL.LU.64 R4, [R1+0x970] ;  /* 0x0009700001047983 */ /* 0x001f680000300a00 */
[----:B------:R2:W-:Y:S02]  /*7710*/  STL.64 [R1+0x428], R8 ;  /* 0x0004280801007387 */ /* 0x0005e40000100a00 */
[----:B--2---:R-:W-:-:S05]  /*7720*/  IMAD.WIDE R8, R27, 0x2, R14 ;  /* 0x000000021b087825 */ /* 0x004fca00078e020e */
[----:B------:R3:W-:Y:S02]  /*7730*/  STL.64 [R1+0x438], R8 ;  /* 0x0004380801007387 */ /* 0x0007e40000100a00 */
[----:B---3--:R-:W-:-:S05]  /*7740*/  IMAD.WIDE R8, R23, 0x2, R14 ;  /* 0x0000000217087825 */ /* 0x008fca00078e020e */
[----:B------:R4:W-:Y:S02]  /*7750*/  STL.64 [R1+0x448], R8 ;  /* 0x0004480801007387 */ /* 0x0009e40000100a00 */
[----:B----4-:R-:W-:-:S05]  /*7760*/  IMAD.WIDE R8, R19, 0x2, R14 ;  /* 0x0000000213087825 */ /* 0x010fca00078e020e */
[----:B------:R5:W-:Y:S02]  /*7770*/  STL.64 [R1+0x458], R8 ;  /* 0x0004580801007387 */ /* 0x000be40000100a00 */
[----:B-----5:R-:W-:-:S05]  /*7780*/  IMAD.WIDE R8, R11, 0x2, R14 ;  /* 0x000000020b087825 */ /* 0x020fca00078e020e */
[----:B------:R0:W-:Y:S04]  /*7790*/  STL.64 [R1+0x468], R8 ;  /* 0x0004680801007387 */ /* 0x0001e80000100a00 */
[----:B0-----:R-:W2:Y:S02]  /*77a0*/  LDL.LU R9, [R1+0x96c] ;  /* 0x00096c0001097983 */ /* 0x001ea40000300800 */
[----:B--2---:R-:W-:-:S05]  /*77b0*/  IMAD.WIDE R8, R9, 0x2, R14 ;  /* 0x0000000209087825 */ /* 0x004fca00078e020e */
[----:B------:R0:W-:Y:S04]  /*77c0*/  STL.64 [R1+0x478], R8 ;  /* 0x0004780801007387 */ /* 0x0001e80000100a00 */
[----:B0-----:R-:W2:Y:S02]  /*77d0*/  LDL.LU R8, [R1+0x968] ;  /* 0x0009680001087983 */ /* 0x001ea40000300800 */
[----:B--2---:R-:W-:-:S05]  /*77e0*/  IMAD.WIDE R8, R8, 0x2, R14 ;  /* 0x0000000208087825 */ /* 0x004fca00078e020e */
[----:B------:R0:W-:Y:S02]  /*77f0*/  STL.64 [R1+0x488], R8 ;  /* 0x0004880801007387 */ /* 0x0001e40000100a00 */
[----:B0-----:R-:W-:-:S05]  /*7800*/  IMAD.WIDE R8, R5, 0x2, R14 ;  /* 0x0000000205087825 */ /* 0x001fca00078e020e */
[----:B------:R0:W-:Y:S02]  /*7810*/  STL.64 [R1+0x498], R8 ;  /* 0x0004980801007387 */ /* 0x0001e40000100a00 */
[----:B0-----:R-:W-:-:S05]  /*7820*/  IMAD.WIDE R8, R6, 0x2, R14 ;  /* 0x0000000206087825 */ /* 0x001fca00078e020e */
[----:B------:R0:W-:Y:S02]  /*7830*/  STL.64 [R1+0x4a8], R8 ;  /* 0x0004a80801007387 */ /* 0x0001e40000100a00 */
[----:B0-----:R-:W-:-:S05]  /*7840*/  IMAD.WIDE R8, R24, 0x2, R14 ;  /* 0x0000000218087825 */ /* 0x001fca00078e020e */
[----:B------:R0:W-:Y:S02]  /*7850*/  STL.64 [R1+0x4b8], R8 ;  /* 0x0004b80801007387 */ /* 0x0001e40000100a00 */
[----:B0-----:R-:W-:-:S05]  /*7860*/  IMAD.WIDE R8, R25, 0x2, R14 ;  /* 0x0000000219087825 */ /* 0x001fca00078e020e */
[----:B------:R0:W-:Y:S04]  /*7870*/  STL.64 [R1+0x4c8], R8 ;  /* 0x0004c80801007387 */ /* 0x0001e80000100a00 */
[----:B0-----:R-:W2:Y:S04]  /*7880*/  LDL.LU.64 R8, [R1+0x960] ;  /* 0x0009600001087983 */ /* 0x001ea80000300a00 */
[----:B------:R-:W-:Y:S04]  /*7890*/  STL [R1+0x8d8], R25 ;  /* 0x0008d81901007387 */ /* 0x000fe80000100800 */
[----:B------:R0:W-:Y:S02]  /*78a0*/  STL [R1+0x8dc], R24 ;  /* 0x0008dc1801007387 */ /* 0x0001e40000100800 */
[----:B0-----:R-:W-:-:S05]  /*78b0*/  IMAD.WIDE R24, R20, 0x2, R14 ;  /* 0x0000000214187825 */ /* 0x001fca00078e020e */
[----:B------:R0:W-:Y:S04]  /*78c0*/  STL.64 [R1+0x4d8], R24 ;  /* 0x0004d81801007387 */ /* 0x0001e80000100a00 */
[----:B------:R1:W-:Y:S01]  /*78d0*/  STL.64 [R1+0x8e8], R20 ;  /* 0x0008e81401007387 */ /* 0x0003e20000100a00 */
[----:B0-----:R-:W-:-:S04]  /*78e0*/  IMAD.WIDE R24, R21, 0x2, R14 ;  /* 0x0000000215187825 */ /* 0x001fc800078e020e */
[--C-:B-1----:R-:W-:Y:S01]  /*78f0*/  IMAD.WIDE R20, R16, 0x2, R14.reuse ;  /* 0x0000000210147825 */ /* 0x102fe200078e020e */
[----:B------:R0:W-:Y:S04]  /*7900*/  STL.64 [R1+0x4e8], R24 ;  /* 0x0004e81801007387 */ /* 0x0001e80000100a00 */
[----:B------:R1:W-:Y:S04]  /*7910*/  STL.64 [R1+0x8f0], R16 ;  /* 0x0008f01001007387 */ /* 0x0003e80000100a00 */
[----:B------:R3:W-:Y:S01]  /*7920*/  STL.64 [R1+0x4f8], R20 ;  /* 0x0004f81401007387 */ /* 0x0007e20000100a00 */
[----:B0-----:R-:W-:-:S04]  /*7930*/  IMAD.WIDE R24, R17, 0x2, R14 ;  /* 0x0000000211187825 */ /* 0x001fc800078e020e */
[--C-:B-1----:R-:W-:Y:S01]  /*7940*/  IMAD.WIDE R16, R13, 0x2, R14.reuse ;  /* 0x000000020d107825 */ /* 0x102fe200078e020e */
[----:B------:R-:W-:Y:S03]  /*7950*/  STL.64 [R1+0x508], R24 ;  /* 0x0005081801007387 */ /* 0x000fe60000100a00 */
[--C-:B---3--:R-:W-:Y:S01]  /*7960*/  IMAD.WIDE R20, R12, 0x2, R14.reuse ;  /* 0x000000020c147825 */ /* 0x108fe200078e020e */
[----:B------:R0:W-:Y:S04]  /*7970*/  STL.64 [R1+0x8f8], R12 ;  /* 0x0008f80c01007387 */ /* 0x0001e80000100a00 */
[----:B------:R1:W-:Y:S04]  /*7980*/  STL.64 [R1+0x518], R20 ;  /* 0x0005181401007387 */ /* 0x0003e80000100a00 */
[----:B------:R3:W-:Y:S04]  /*7990*/  STL.64 [R1+0x528], R16 ;  /* 0x0005281001007387 */ /* 0x0007e80000100a00 */
[----:B0-----:R-:W4:Y:S01]  /*79a0*/  LDL.LU R12, [R1+0x58] ;  /* 0x00005800010c7983 */ /* 0x001f220000300800 */
[----:B-1----:R-:W-:-:S04]  /*79b0*/  IMAD.WIDE R20, R2, 0x2, R14 ;  /* 0x0000000202147825 */ /* 0x002fc800078e020e */
[--C-:B---3--:R-:W-:Y:S01]  /*79c0*/  IMAD.WIDE R16, R3, 0x2, R14.reuse ;  /* 0x0000000203107825 */ /* 0x108fe200078e020e */
[----:B------:R-:W-:Y:S04]  /*79d0*/  STL.64 [R1+0x538], R20 ;  /* 0x0005381401007387 */ /* 0x000fe80000100a00 */
[----:B------:R-:W3:Y:S04]  /*79e0*/  LDL.LU R13, [R1+0x68] ;  /* 0x00006800010d7983 */ /* 0x000ee80000300800 */
[----:B------:R0:W-:Y:S01]  /*79f0*/  STL.64 [R1+0x548], R16 ;  /* 0x0005481001007387 */ /* 0x0001e20000100a00 */
[----:B------:R-:W-:-:S03]  /*7a00*/  IMAD.WIDE R14, R7, 0x2, R14 ;  /* 0x00000002070e7825 */ /* 0x000fc600078e020e */
[----:B0-----:R-:W5:Y:S04]  /*7a10*/  LDL.LU R16, [R1+0x78] ;  /* 0x0000780001107983 */ /* 0x001f680000300800 */
[----:B------:R-:W3:Y:S04]  /*7a20*/  LDL.LU R17, [R1+0x80] ;  /* 0x0000800001117983 */ /* 0x000ee80000300800 */
[----:B------:R-:W3:Y:S04]  /*7a30*/  LDL.LU R20, [R1+0xf0] ;  /* 0x0000f00001147983 */ /* 0x000ee80000300800 */
[----:B------:R-:W3:Y:S04]  /*7a40*/  LDL.LU R21, [R1+0x104] ;  /* 0x0001040001157983 */ /* 0x000ee80000300800 */
[----:B------:R-:W3:Y:S04]  /*7a50*/  LDL.LU R24, [R1+0x100] ;  /* 0x0001000001187983 */ /* 0x000ee80000300800 */
[----:B------:R-:W3:Y:S04]  /*7a60*/  LDL.LU R25, [R1+0x110] ;  /* 0x0001100001197983 */ /* 0x000ee80000300800 */
[----:B------:R0:W-:Y:S04]  /*7a70*/  STL.64 [R1+0x900], R2 ;  /* 0x0009000201007387 */ /* 0x0001e80000100a00 */
[----:B0-----:R-:W3:Y:S04]  /*7a80*/  LDL.LU R2, [R1+0x40] ;  /* 0x0000400001027983 */ /* 0x001ee80000300800 */
[----:B------:R-:W3:Y:S04]  /*7a90*/  LDL.LU R3, [R1+0x50] ;  /* 0x0000500001037983 */ /* 0x000ee80000300800 */
[----:B------:R0:W-:Y:S04]  /*7aa0*/  STL.64 [R1+0x908], R6 ;  /* 0x0009080601007387 */ /* 0x0001e80000100a00 */
[----:B0-----:R-:W3:Y:S04]  /*7ab0*/  LDL.LU R6, [R1+0x20] ;  /* 0x0000200001067983 */ /* 0x001ee80000300800 */
[----:B------:R-:W-:Y:S04]  /*7ac0*/  STL.64 [R1+0x558], R14 ;  /* 0x0005580e01007387 */ /* 0x000fe80000100a00 */
[----:B------:R-:W4:Y:S01]  /*7ad0*/  LDL.LU R7, [R1+0x30] ;  /* 0x0000300001077983 */ /* 0x000f220000300800 */
[----:B--2---:R-:W-:-:S05]  /*7ae0*/  IMAD.WIDE R4, R4, 0x2, R8 ;  /* 0x0000000204047825 */ /* 0x004fca00078e0208 */
[----:B------:R0:W-:Y:S04]  /*7af0*/  STL.64 [R1+0x910], R4 ;  /* 0x0009100401007387 */ /* 0x0001e80000100a00 */
[----:B0-----:R-:W2:Y:S04]  /*7b00*/  LDL.LU R4, [R1+0x8] ;  /* 0x0000080001047983 */ /* 0x001ea80000300800 */
[----:B------:R-:W4:Y:S01]  /*7b10*/  LDL.LU R5, [R1+0x18] ;  /* 0x0000180001057983 */ /* 0x000f220000300800 */
[----:B------:R-:W-:-:S04]  /*7b20*/  IMAD.WIDE R10, R10, 0x2, R8 ;  /* 0x000000020a0a7825 */ /* 0x000fc800078e0208 */
[--C-:B------:R-:W-:Y:S01]  /*7b30*/  IMAD.WIDE R14, R0, 0x2, R8.reuse ;  /* 0x00000002000e7825 */ /* 0x100fe200078e0208 */
[----:B------:R-:W-:Y:S03]  /*7b40*/  STL.64 [R1+0x918], R10 ;  /* 0x0009180a01007387 */ /* 0x000fe60000100a00 */
[--C-:B------:R-:W-:Y:S01]  /*7b50*/  IMAD.WIDE R18, R18, 0x2, R8.reuse ;  /* 0x0000000212127825 */ /* 0x100fe200078e0208 */
[----:B------:R3:W-:Y:S03]  /*7b60*/  STL.64 [R1+0x920], R14 ;  /* 0x0009200e01007387 */ /* 0x0007e60000100a00 */
[--C-:B------:R-:W-:Y:S01]  /*7b70*/  IMAD.WIDE R22, R22, 0x2, R8.reuse ;  /* 0x0000000216167825 */ /* 0x100fe200078e0208 */
[----:B------:R2:W-:Y:S03]  /*7b80*/  STL.64 [R1+0x928], R18 ;  /* 0x0009281201007387 */ /* 0x0005e60000100a00 */
[--C-:B------:R-:W-:Y:S01]  /*7b90*/  IMAD.WIDE R26, R26, 0x2, R8.reuse ;  /* 0x000000021a1a7825 */ /* 0x100fe200078e0208 */
[----:B------:R-:W-:Y:S03]  /*7ba0*/  STL.64 [R1+0x930], R22 ;  /* 0x0009301601007387 */ /* 0x000fe60000100a00 */
[--C-:B------:R-:W-:Y:S01]  /*7bb0*/  IMAD.WIDE R28, R28, 0x2, R8.reuse ;  /* 0x000000021c1c7825 */ /* 0x100fe200078e0208 */
[----:B------:R-:W-:Y:S04]  /*7bc0*/  STL.64 [R1+0x938], R26 ;  /* 0x0009381a01007387 */ /* 0x000fe80000100a00 */
[----:B------:R-:W-:Y:S01]  /*7bd0*/  STL.64 [R1+0x940], R28 ;  /* 0x0009401c01007387 */ /* 0x000fe20000100a00 */
[----:B---3--:R-:W-:-:S04]  /*7be0*/  IMAD.WIDE R14, R6, 0x2, R8 ;  /* 0x00000002060e7825 */ /* 0x008fc800078e0208 */
[----:B--2---:R-:W-:-:S04]  /*7bf0*/  IMAD.WIDE R18, R4, 0x2, R8 ;  /* 0x0000000204127825 */ /* 0x004fc800078e0208 */
[--C-:B----4-:R-:W-:Y:S01]  /*7c00*/  IMAD.WIDE R10, R5, 0x2, R8.reuse ;  /* 0x00000002050a7825 */ /* 0x110fe200078e0208 */
[----:B------:R-:W-:Y:S03]  /*7c10*/  STL.64 [R1+0x8], R18 ;  /* 0x0000081201007387 */ /* 0x000fe60000100a00 */
[--C-:B------:R-:W-:Y:S01]  /*7c20*/  IMAD.WIDE R4, R7, 0x2, R8.reuse ;  /* 0x0000000207047825 */ /* 0x100fe200078e0208 */
[----:B------:R0:W-:Y:S03]  /*7c30*/  STL.64 [R1+0x18], R10 ;  /* 0x0000180a01007387 */ /* 0x0001e60000100a00 */
[--C-:B------:R-:W-:Y:S01]  /*7c40*/  IMAD.WIDE R6, R3, 0x2, R8.reuse ;  /* 0x0000000203067825 */ /* 0x100fe200078e0208 */
[----:B------:R-:W-:Y:S04]  /*7c50*/  STL.64 [R1+0x20], R14 ;  /* 0x0000200e01007387 */ /* 0x000fe80000100a00 */
[----:B------:R1:W-:Y:S01]  /*7c60*/  STL.64 [R1+0x30], R4 ;  /* 0x0000300401007387 */ /* 0x0003e20000100a00 */
[----:B0-----:R-:W-:-:S04]  /*7c70*/  IMAD.WIDE R10, R2, 0x2, R8 ;  /* 0x00000002020a7825 */ /* 0x001fc800078e0208 */
[--C-:B------:R-:W-:Y:S01]  /*7c80*/  IMAD.WIDE R2, R13, 0x2, R8.reuse ;  /* 0x000000020d027825 */ /* 0x100fe200078e0208 */
[----:B------:R-:W-:Y:S03]  /*7c90*/  STL.64 [R1+0x40], R10 ;  /* 0x0000400a01007387 */ /* 0x000fe60000100a00 */
[--C-:B-1----:R-:W-:Y:S01]  /*7ca0*/  IMAD.WIDE R4, R12, 0x2, R8.reuse ;  /* 0x000000020c047825 */ /* 0x102fe200078e0208 */
[----:B------:R5:W-:Y:S04]  /*7cb0*/  STL.64 [R1+0x50], R6 ;  /* 0x0000500601007387 */ /* 0x000be80000100a00 */
[----:B------:R0:W-:Y:S04]  /*7cc0*/  STL.64 [R1+0x58], R4 ;  /* 0x0000580401007387 */ /* 0x0001e80000100a00 */
[----:B------:R1:W-:Y:S01]  /*7cd0*/  STL.64 [R1+0x68], R2 ;  /* 0x0000680201007387 */ /* 0x0003e20000100a00 */
[----:B-----5:R-:W-:-:S04]  /*7ce0*/  IMAD.WIDE R6, R16, 0x2, R8 ;  /* 0x0000000210067825 */ /* 0x020fc800078e0208 */
[--C-:B0-----:R-:W-:Y:S01]  /*7cf0*/  IMAD.WIDE R4, R17, 0x2, R8.reuse ;  /* 0x0000000211047825 */ /* 0x101fe200078e0208 */
[----:B------:R0:W-:Y:S03]  /*7d00*/  STL.64 [R1+0x78], R6 ;  /* 0x0000780601007387 */ /* 0x0001e60000100a00 */
[--C-:B-1----:R-:W-:Y:S01]  /*7d10*/  IMAD.WIDE R2, R20, 0x2, R8.reuse ;  /* 0x0000000214027825 */ /* 0x102fe200078e0208 */
[----:B------:R1:W-:Y:S04]  /*7d20*/  STL.64 [R1+0x80], R4 ;  /* 0x0000800401007387 */ /* 0x0003e80000100a00 */
[----:B------:R2:W-:Y:S01]  /*7d30*/  STL.64 [R1+0x98], R2 ;  /* 0x0000980201007387 */ /* 0x0005e20000100a00 */
[----:B0-----:R-:W-:-:S04]  /*7d40*/  IMAD.WIDE R6, R21, 0x2, R8 ;  /* 0x0000000215067825 */ /* 0x001fc800078e0208 */
[--C-:B-1----:R-:W-:Y:S01]  /*7d50*/  IMAD.WIDE R4, R24, 0x2, R8.reuse ;  /* 0x0000000218047825 */ /* 0x102fe200078e0208 */
[----:B------:R-:W-:Y:S04]  /*7d60*/  STL.64 [R1+0xa8], R6 ;  /* 0x0000a80601007387 */ /* 0x000fe80000100a00 */
[----:B------:R-:W3:Y:S04]  /*7d70*/  LDL.LU R28, [R1+0x138] ;  /* 0x00013800011c7983 */ /* 0x000ee80000300800 */
[----:B------:R-:W-:Y:S04]  /*7d80*/  STL.64 [R1+0xb8], R4 ;  /* 0x0000b80401007387 */ /* 0x000fe80000100a00 */
[----:B------:R-:W4:Y:S01]  /*7d90*/  LDL.LU R29, [R1+0x13c] ;  /* 0x00013c00011d7983 */ /* 0x000f220000300800 */
[----:B--2---:R-:W-:-:S05]  /*7da0*/  IMAD.WIDE R2, R25, 0x2, R8 ;  /* 0x0000000219027825 */ /* 0x004fca00078e0208 */
[----:B------:R-:W-:Y:S04]  /*7db0*/  STL.64 [R1+0xc0], R2 ;  /* 0x0000c00201007387 */ /* 0x000fe80000100a00 */
[----:B----4-:R0:W-:Y:S04]  /*7dc0*/  STL [R1+0x948], R29 ;  /* 0x0009481d01007387 */ /* 0x0101e80000100800 */
[----:B0-----:R-:W2:Y:S04]  /*7dd0*/  LDL.LU R29, [R1+0x124] ;  /* 0x00012400011d7983 */ /* 0x001ea80000300800 */
[----:B---3--:R0:W-:Y:S04]  /*7de0*/  STL [R1+0x94c], R28 ;  /* 0x00094c1c01007387 */ /* 0x0081e80000100800 */
[----:B0-----:R-:W3:Y:S04]  /*7df0*/  LDL.LU R28, [R1+0x120] ;  /* 0x00012000011c7983 */ /* 0x001ee80000300800 */
[----:B--2---:R0:W-:Y:S04]  /*7e00*/  STL [R1+0x950], R29 ;  /* 0x0009501d01007387 */ /* 0x0041e80000100800 */
[----:B0-----:R-:W2:Y:S04]  /*7e10*/  LDL.LU R29, [R1+0xf4] ;  /* 0x0000f400011d7983 */ /* 0x001ea80000300800 */
[----:B---3--:R0:W-:Y:S04]  /*7e20*/  STL [R1+0x954], R28 ;  /* 0x0009541c01007387 */ /* 0x0081e80000100800 */
[----:B0-----:R-:W3:Y:S04]  /*7e30*/  LDL.LU R28, [R1+0x114] ;  /* 0x00011400011c7983 */ /* 0x001ee80000300800 */
[----:B--2---:R3:W-:Y:S04]  /*7e40*/  STL [R1+0x958], R29 ;  /* 0x0009581d01007387 */ /* 0x0047e80000100800 */
[----:B------:R-:W2:Y:S04]  /*7e50*/  LDL.LU R26, [R1+0x148] ;  /* 0x00014800011a7983 */ /* 0x000ea80000300800 */
[----:B------:R-:W4:Y:S04]  /*7e60*/  LDL.LU R27, [R1+0x14c] ;  /* 0x00014c00011b7983 */ /* 0x000f280000300800 */
[----:B------:R-:W5:Y:S04]  /*7e70*/  LDL.LU R22, [R1+0x174] ;  /* 0x0001740001167983 */ /* 0x000f680000300800 */
[----:B------:R-:W2:Y:S04]  /*7e80*/  LDL.LU R23, [R1+0x178] ;  /* 0x0001780001177983 */ /* 0x000ea80000300800 */
        /* <DEDUP_REMOVED lines=12> */
[----:B------:R-:W2:Y:S01]  /*7f50*/  LDL.LU R3, [R1+0x1ac] ;  /* 0x0001ac0001037983 */ /* 0x000ea20000300800 */
[----:B---3--:R-:W-:-:S03]  /*7f60*/  IMAD.WIDE R28, R28, 0x2, R8 ;  /* 0x000000021c1c7825 */ /* 0x008fc600078e0208 */
[----:B------:R-:W3:Y:S04]  /*7f70*/  LDL.LU R12, [R1+0x1b0] ;  /* 0x0001b000010c7983 */ /* 0x000ee80000300800 */
[----:B------:R-:W2:Y:S04]  /*7f80*/  LDL.LU R13, [R1+0x1b4] ;  /* 0x0001b400010d7983 */ /* 0x000ea80000300800 */
[----:B------:R-:W2:Y:S04]  /*7f90*/  LDL.LU R16, [R1+0x1b8] ;  /* 0x0001b80001107983 */ /* 0x000ea80000300800 */
[----:B------:R-:W2:Y:S04]  /*7fa0*/  LDL.LU R17, [R1+0x1bc] ;  /* 0x0001bc0001117983 */ /* 0x000ea80000300800 */
[----:B------:R-:W2:Y:S04]  /*7fb0*/  LDL.LU R20, [R1+0x1c0] ;  /* 0x0001c00001147983 */ /* 0x000ea80000300800 */
[----:B------:R-:W2:Y:S04]  /*7fc0*/  LDL.LU R21, [R1+0x1c4] ;  /* 0x0001c40001157983 */ /* 0x000ea80000300800 */
[----:B------:R-:W2:Y:S04]  /*7fd0*/  LDL.LU R24, [R1+0x1c8] ;  /* 0x0001c80001187983 */ /* 0x000ea80000300800 */
[----:B------:R-:W2:Y:S04]  /*7fe0*/  LDL.LU R25, [R1+0x1cc] ;  /* 0x0001cc0001197983 */ /* 0x000ea80000300800 */
[----:B------:R0:W-:Y:S04]  /*7ff0*/  STL.64 [R1+0xd0], R28 ;  /* 0x0000d01c01007387 */ /* 0x0001e80000100a00 */
[----:B0-----:R-:W2:Y:S02]  /*8000*/  LDL.LU R29, [R1+0x958] ;  /* 0x00095800011d7983 */ /* 0x001ea40000300800 */
[----:B--2---:R-:W-:-:S05]  /*8010*/  IMAD.WIDE R28, R29, 0x2, R8 ;  /* 0x000000021d1c7825 */ /* 0x004fca00078e0208 */
        /* <DEDUP_REMOVED lines=12> */
[----:B------:R0:W-:Y:S02]  /*80e0*/  STL.64 [R1+0x120], R28 ;  /* 0x0001201c01007387 */ /* 0x0001e40000100a00 */
[----:B0-----:R-:W-:-:S04]  /*80f0*/  IMAD.WIDE R28, R26, 0x2, R8 ;  /* 0x000000021a1c7825 */ /* 0x001fc800078e0208 */
[--C-:B----4-:R-:W-:Y:S01]  /*8100*/  IMAD.WIDE R26, R27, 0x2, R8.reuse ;  /* 0x000000021b1a7825 */ /* 0x110fe200078e0208 */
[----:B------:R0:W-:Y:S04]  /*8110*/  STL.64 [R1+0x138], R28 ;  /* 0x0001381c01007387 */ /* 0x0001e80000100a00 */
[----:B0-----:R-:W2:Y:S04]  /*8120*/  LDL.LU.64 R28, [R1+0x940] ;  /* 0x00094000011c7983 */ /* 0x001ea80000300a00 */
[----:B------:R5:W-:Y:S02]  /*8130*/  STL.64 [R1+0x148], R26 ;  /* 0x0001481a01007387 */ /* 0x000be40000100a00 */
[----:B-----5:R-:W-:-:S04]  /*8140*/  IMAD.WIDE R26, R22, 0x2, R8 ;  /* 0x00000002161a7825 */ /* 0x020fc800078e0208 */
[--C-:B------:R-:W-:Y:S01]  /*8150*/  IMAD.WIDE R22, R23, 0x2, R8.reuse ;  /* 0x0000000217167825 */ /* 0x100fe200078e0208 */
[----:B------:R0:W-:Y:S04]  /*8160*/  STL.64 [R1+0x340], R26 ;  /* 0x0003401a01007387 */ /* 0x0001e80000100a00 */
[----:B0-----:R-:W4:Y:S04]  /*8170*/  LDL.LU.64 R26, [R1+0x938] ;  /* 0x00093800011a7983 */ /* 0x001f280000300a00 */
[----:B------:R0:W-:Y:S02]  /*8180*/  STL.64 [R1+0x350], R22 ;  /* 0x0003501601007387 */ /* 0x0001e40000100a00 */
[----:B0-----:R-:W-:-:S04]  /*8190*/  IMAD.WIDE R22, R18, 0x2, R8 ;  /* 0x0000000212167825 */ /* 0x001fc800078e0208 */
[--C-:B------:R-:W-:Y:S01]  /*81a0*/  IMAD.WIDE R18, R19, 0x2, R8.reuse ;  /* 0x0000000213127825 */ /* 0x100fe200078e0208 */
[----:B------:R0:W-:Y:S04]  /*81b0*/  STL.64 [R1+0x360], R22 ;  /* 0x0003601601007387 */ /* 0x0001e80000100a00 */
[----:B0-----:R-:W5:Y:S04]  /*81c0*/  LDL.LU.64 R22, [R1+0x930] ;  /* 0x0009300001167983 */ /* 0x001f680000300a00 */
[----:B------:R0:W-:Y:S02]  /*81d0*/  STL.64 [R1+0x370], R18 ;  /* 0x0003701201007387 */ /* 0x0001e40000100a00 */
[----:B0-----:R-:W-:-:S04]  /*81e0*/  IMAD.WIDE R18, R14, 0x2, R8 ;  /* 0x000000020e127825 */ /* 0x001fc800078e0208 */
[--C-:B------:R-:W-:Y:S01]  /*81f0*/  IMAD.WIDE R14, R15, 0x2, R8.reuse ;  /* 0x000000020f0e7825 */ /* 0x100fe200078e0208 */
[----:B------:R0:W-:Y:S04]  /*8200*/  STL.64 [R1+0x380], R18 ;  /* 0x0003801201007387 */ /* 0x0001e80000100a00 */
[----:B0-----:R-:W2:Y:S04]  /*8210*/  LDL.LU.64 R18, [R1+0x928] ;  /* 0x0009280001127983 */ /* 0x001ea80000300a00 */
[----:B------:R0:W-:Y:S02]  /*8220*/  STL.64 [R1+0x390], R14 ;  /* 0x0003900e01007387 */ /* 0x0001e40000100a00 */
[----:B0-----:R-:W-:-:S05]  /*8230*/  IMAD.WIDE R14, R0, 0x2, R8 ;  /* 0x00000002000e7825 */ /* 0x001fca00078e0208 */
        /* <DEDUP_REMOVED lines=16> */
[----:B0-----:R-:W-:-:S05]  /*8340*/  IMAD.WIDE R6, R2, 0x2, R8 ;  /* 0x0000000202067825 */ /* 0x001fca00078e0208 */
[----:B------:R0:W-:Y:S04]  /*8350*/  STL.64 [R1+0x410], R6 ;  /* 0x0004100601007387 */ /* 0x0001e80000100a00 */
[----:B0-----:R-:W2:Y:S01]  /*8360*/  LDL.LU.64 R6, [R1+0x908] ;  /* 0x0009080001067983 */ /* 0x001ea20000300a00 */
[----:B------:R-:W-:-:S05]  /*8370*/  IMAD.WIDE R2, R3, 0x2, R8 ;  /* 0x0000000203027825 */ /* 0x000fca00078e0208 */
[----:B------:R3:W-:Y:S02]  /*8380*/  STL.64 [R1+0x420], R2 ;  /* 0x0004200201007387 */ /* 0x0007e40000100a00 */
[----:B---3--:R-:W-:-:S04]  /*8390*/  IMAD.WIDE R2, R12, 0x2, R8 ;  /* 0x000000020c027825 */ /* 0x008fc800078e0208 */
[--C-:B------:R-:W-:Y:S01]  /*83a0*/  IMAD.WIDE R12, R13, 0x2, R8.reuse ;  /* 0x000000020d0c7825 */ /* 0x100fe200078e0208 */
[----:B------:R0:W-:Y:S04]  /*83b0*/  STL.64 [R1+0x430], R2 ;  /* 0x0004300201007387 */ /* 0x0001e80000100a00 */
[----:B0-----:R-:W3:Y:S04]  /*83c0*/  LDL.LU.64 R2, [R1+0x900] ;  /* 0x0009000001027983 */ /* 0x001ee80000300a00 */
        /* <DEDUP_REMOVED lines=16> */
[----:B--2---:R-:W-:-:S02]  /*84d0*/  IMAD.WIDE R24, R6, 0x2, R8 ;  /* 0x0000000206187825 */ /* 0x004fc400078e0208 */
[----:B------:R-:W2:Y:S04]  /*84e0*/  LDL.LU R6, [R1+0x8e0] ;  /* 0x0008e00001067983 */ /* 0x000ea80000300800 */
[----:B------:R0:W-:Y:S04]  /*84f0*/  STL.64 [R1+0x4b0], R24 ;  /* 0x0004b01801007387 */ /* 0x0001e80000100a00 */
[----:B0-----:R-:W2:Y:S02]  /*8500*/  LDL.LU R24, [R1+0x8dc] ;  /* 0x0008dc0001187983 */ /* 0x001ea40000300800 */
[----:B--2---:R-:W-:-:S05]  /*8510*/  IMAD.WIDE R24, R24, 0x2, R8 ;  /* 0x0000000218187825 */ /* 0x004fca00078e0208 */
[----:B------:R0:W-:Y:S04]  /*8520*/  STL.64 [R1+0x4c0], R24 ;  /* 0x0004c01801007387 */ /* 0x0001e80000100a00 */
[----:B0-----:R-:W2:Y:S02]  /*8530*/  LDL.LU R25, [R1+0x8d8] ;  /* 0x0008d80001197983 */ /* 0x001ea40000300800 */
[----:B--2---:R-:W-:-:S05]  /*8540*/  IMAD.WIDE R24, R25, 0x2, R8 ;  /* 0x0000000219187825 */ /* 0x004fca00078e0208 */
[----:B------:R3:W-:Y:S02]  /*8550*/  STL.64 [R1+0x4d0], R24 ;  /* 0x0004d01801007387 */ /* 0x0007e40000100a00 */
[----:B---3--:R-:W-:-:S04]  /*8560*/  IMAD.WIDE R24, R20, 0x2, R8 ;  /* 0x0000000214187825 */ /* 0x008fc800078e0208 */
        /* <DEDUP_REMOVED lines=16> */
[----:B------:R0:W-:Y:S03]  /*8670*/  STL.64 [R1+0x540], R12 ;  /* 0x0005400c01007387 */ /* 0x0001e60000100a00 */
[----:B------:R-:W-:Y:S01]  /*8680*/  IMAD.WIDE R8, R7, 0x2, R8 ;  /* 0x0000000207087825 */ /* 0x000fe200078e0208 */
[----:B0-----:R-:W2:Y:S04]  /*8690*/  LDL.LU.64 R12, [R1+0x8b8] ;  /* 0x0008b800010c7983 */ /* 0x001ea80000300a00 */
[----:B------:R0:W-:Y:S04]  /*86a0*/  STL.64 [R1+0x130], R2 ;  /* 0x0001300201007387 */ /* 0x0001e80000100a00 */
[----:B0-----:R-:W2:Y:S04]  /*86b0*/  LDL.LU.64 R2, [R1+0x8b0] ;  /* 0x0008b00001027983 */ /* 0x001ea80000300a00 */
[----:B------:R-:W3:Y:S04]  /*86c0*/  LDL.LU R7, [R1+0x8a8] ;  /* 0x0008a80001077983 */ /* 0x000ee80000300800 */
[----:B------:R0:W-:Y:S04]  /*86d0*/  STL.64 [R1+0x890], R8 ;  /* 0x0008900801007387 */ /* 0x0001e80000100a00 */
[----:B--2---:R-:W-:Y:S04]  /*86e0*/  STL [R1+0x168], R2 ;  /* 0x0001680201007387 */ /* 0x004fe80000100800 */
[----:B------:R-:W-:Y:S04]  /*86f0*/  STL [R1+0x164], R3 ;  /* 0x0001640301007387 */ /* 0x000fe80000100800 */
[----:B------:R-:W-:Y:S04]  /*8700*/  STL [R1+0x170], R4 ;  /* 0x0001700401007387 */ /* 0x000fe80000100800 */
[----:B0-----:R-:W2:Y:S04]  /*8710*/  LDL.LU.64 R8, [R1] ;  /* 0x0000000001087983 */ /* 0x001ea80000300a00 */
[----:B------:R-:W-:Y:S04]  /*8720*/  STL [R1+0x16c], R5 ;  /* 0x00016c0501007387 */ /* 0x000fe80000100800 */
[----:B------:R-:W-:Y:S04]  /*8730*/  STL [R1+0x178], R6 ;  /* 0x0001780601007387 */ /* 0x000fe80000100800 */
[----:B---3--:R-:W-:Y:S04]  /*8740*/  STL [R1+0x174], R7 ;  /* 0x0001740701007387 */ /* 0x008fe80000100800 */
[----:B------:R-:W-:Y:S04]  /*8750*/  STL [R1+0x180], R10 ;  /* 0x0001800a01007387 */ /* 0x000fe80000100800 */
[----:B------:R-:W-:Y:S04]  /*8760*/  STL [R1+0x17c], R11 ;  /* 0x00017c0b01007387 */ /* 0x000fe80000100800 */
[----:B------:R-:W-:Y:S04]  /*8770*/  STL [R1+0x188], R12 ;  /* 0x0001880c01007387 */ /* 0x000fe80000100800 */
[----:B------:R-:W-:Y:S04]  /*8780*/  STL [R1+0x184], R13 ;  /* 0x0001840d01007387 */ /* 0x000fe80000100800 */
[----:B------:R-:W-:Y:S04]  /*8790*/  STL [R1+0x190], R14 ;  /* 0x0001900e01007387 */ /* 0x000fe80000100800 */
[----:B------:R0:W-:Y:S04]  /*87a0*/  STL [R1+0x18c], R15 ;  /* 0x00018c0f01007387 */ /* 0x0001e80000100800 */
[----:B0-----:R-:W3:Y:S04]  /*87b0*/  LDL.LU.64 R14, [R1+0x28] ;  /* 0x00002800010e7983 */ /* 0x001ee80000300a00 */
[----:B------:R-:W-:Y:S04]  /*87c0*/  STL [R1+0x198], R16 ;  /* 0x0001981001007387 */ /* 0x000fe80000100800 */
[----:B------:R-:W-:Y:S04]  /*87d0*/  STL [R1+0x194], R17 ;  /* 0x0001941101007387 */ /* 0x000fe80000100800 */
[----:B------:R-:W-:Y:S04]  /*87e0*/  STL [R1+0x1a0], R18 ;  /* 0x0001a01201007387 */ /* 0x000fe80000100800 */
[----:B------:R0:W-:Y:S04]  /*87f0*/  STL [R1+0x19c], R19 ;  /* 0x00019c1301007387 */ /* 0x0001e80000100800 */
[----:B0-----:R-:W3:Y:S04]  /*8800*/  LDL.LU.64 R18, [R1+0x18] ;  /* 0x0000180001127983 */ /* 0x001ee80000300a00 */
[----:B------:R-:W3:Y:S04]  /*8810*/  LDL.LU.64 R12, [R1+0x38] ;  /* 0x00003800010c7983 */ /* 0x000ee80000300a00 */
[----:B------:R-:W-:Y:S04]  /*8820*/  STL [R1+0x1a8], R20 ;  /* 0x0001a81401007387 */ /* 0x000fe80000100800 */
[----:B------:R0:W-:Y:S04]  /*8830*/  STL [R1+0x1a4], R21 ;  /* 0x0001a41501007387 */ /* 0x0001e80000100800 */
[----:B0-----:R-:W3:Y:S04]  /*8840*/  LDL.LU.64 R20, [R1+0x8] ;  /* 0x0000080001147983 */ /* 0x001ee80000300a00 */
[----:B------:R-:W3:Y:S04]  /*8850*/  LDL.LU.64 R10, [R1+0x20] ;  /* 0x00002000010a7983 */ /* 0x000ee80000300a00 */
[----:B-----5:R-:W-:Y:S04]  /*8860*/  STL [R1+0x1b0], R22 ;  /* 0x0001b01601007387 */ /* 0x020fe80000100800 */
[----:B------:R0:W-:Y:S04]  /*8870*/  STL [R1+0x1ac], R23 ;  /* 0x0001ac1701007387 */ /* 0x0001e80000100800 */
[----:B0-----:R-:W5:Y:S04]  /*8880*/  LDL.LU.64 R22, [R1+0x10] ;  /* 0x0000100001167983 */ /* 0x001f680000300a00 */
[----:B------:R-:W3:Y:S04]  /*8890*/  LDL.LU.64 R6, [R1+0x48] ;  /* 0x0000480001067983 */ /* 0x000ee80000300a00 */
[----:B------:R-:W-:Y:S04]  /*88a0*/  STL [R1+0x1b8], R24 ;  /* 0x0001b81801007387 */ /* 0x000fe80000100800 */
[----:B------:R-:W-:Y:S04]  /*88b0*/  STL [R1+0x1b4], R25 ;  /* 0x0001b41901007387 */ /* 0x000fe80000100800 */
[----:B------:R-:W3:Y:S04]  /*88c0*/  LDL.LU.64 R4, [R1+0x30] ;  /* 0x0000300001047983 */ /* 0x000ee80000300a00 */
[----:B----4-:R-:W-:Y:S04]  /*88d0*/  STL [R1+0x1c0], R26 ;  /* 0x0001c01a01007387 */ /* 0x010fe80000100800 */
[----:B------:R-:W-:Y:S04]  /*88e0*/  STL [R1+0x1bc], R27 ;  /* 0x0001bc1b01007387 */ /* 0x000fe80000100800 */
[----:B------:R-:W4:Y:S01]  /*88f0*/  LDL.LU.64 R2, [R1+0x60] ;  /* 0x0000600001027983 */ /* 0x000f220000300a00 */
[----:B--2---:R-:W-:-:S03]  /*8900*/  IMAD.MOV.U32 R0, RZ, RZ, R9 ;  /* 0x000000ffff007224 */ /* 0x004fc600078e0009 */
[----:B------:R0:W-:Y:S04]  /*8910*/  STL [R1+0x1c8], R8 ;  /* 0x0001c80801007387 */ /* 0x0001e80000100800 */
[----:B0-----:R-:W2:Y:S04]  /*8920*/  LDL.LU.64 R8, [R1+0x40] ;  /* 0x0000400001087983 */ /* 0x001ea80000300a00 */
[----:B------:R0:W-:Y:S04]  /*8930*/  STL [R1+0x1c4], R0 ;  /* 0x0001c40001007387 */ /* 0x0001e80000100800 */
[----:B------:R-:W-:Y:S04]  /*8940*/  STL [R1+0x1d0], R28 ;  /* 0x0001d01c01007387 */ /* 0x000fe80000100800 */
[----:B------:R-:W-:Y:S04]  /*8950*/  STL [R1+0x1cc], R29 ;  /* 0x0001cc1d01007387 */ /* 0x000fe80000100800 */
[----:B------:R-:W2:Y:S04]  /*8960*/  LDL.LU.64 R16, [R1+0x70] ;  /* 0x0000700001107983 */ /* 0x000ea80000300a00 */
[----:B-----5:R1:W-:Y:S01]  /*8970*/  STL [R1+0x1d8], R22 ;  /* 0x0001d81601007387 */ /* 0x0203e20000100800 */
[----:B0-----:R-:W-:-:S03]  /*8980*/  IMAD.MOV.U32 R0, RZ, RZ, R23 ;  /* 0x000000ffff007224 */ /* 0x001fc600078e0017 */
[----:B-1----:R-:W5:Y:S04]  /*8990*/  LDL.LU.64 R22, [R1+0x50] ;  /* 0x0000500001167983 */ /* 0x002f680000300a00 */
[----:B------:R0:W-:Y:S04]  /*89a0*/  STL [R1+0x1d4], R0 ;  /* 0x0001d40001007387 */ /* 0x0001e80000100800 */
[----:B---3--:R1:W-:Y:S01]  /*89b0*/  STL [R1+0x1e0], R20 ;  /* 0x0001e01401007387 */ /* 0x0083e20000100800 */
[----:B0-----:R-:W-:-:S03]  /*89c0*/  IMAD.MOV.U32 R0, RZ, RZ, R21 ;  /* 0x000000ffff007224 */ /* 0x001fc600078e0015 */
[----:B-1----:R-:W3:Y:S04]  /*89d0*/  LDL.LU.64 R20, [R1+0x88] ;  /* 0x0000880001147983 */ /* 0x002ee80000300a00 */
[----:B------:R0:W-:Y:S04]  /*89e0*/  STL [R1+0x1dc], R0 ;  /* 0x0001dc0001007387 */ /* 0x0001e80000100800 */
[----:B------:R1:W-:Y:S01]  /*89f0*/  STL [R1+0x1e8], R14 ;  /* 0x0001e80e01007387 */ /* 0x0003e20000100800 */
        /* <DEDUP_REMOVED lines=23> */
[----:B----4-:R1:W-:Y:S01]  /*8b70*/  STL [R1+0x218], R2 ;  /* 0x0002180201007387 */ /* 0x0103e20000100800 */
[----:B0-----:R-:W-:-:S03]  /*8b80*/  IMAD.MOV.U32 R0, RZ, RZ, R3 ;  /* 0x000000ffff007224 */ /* 0x001fc600078e0003 */
[----:B-1----:R-:W4:Y:S04]  /*8b90*/  LDL.LU.64 R2, [R1+0x80] ;  /* 0x0000800001027983 */ /* 0x002f280000300a00 */
[----:B------:R0:W-:Y:S04]  /*8ba0*/  STL [R1+0x214], R0 ;  /* 0x0002140001007387 */ /* 0x0001e80000100800 */
[----:B--2---:R1:W-:Y:S01]  /*8bb0*/  STL [R1+0x220], R8 ;  /* 0x0002200801007387 */ /* 0x0043e20000100800 */
[----:B0-----:R-:W-:-:S03]  /*8bc0*/  IMAD.MOV.U32 R0, RZ, RZ, R9 ;  /* 0x000000ffff007224 */ /* 0x001fc600078e0009 */
[----:B-1----:R-:W2:Y:S04]  /*8bd0*/  LDL.LU.64 R8, [R1+0xd8] ;  /* 0x0000d80001087983 */ /* 0x002ea80000300a00 */
[----:B------:R0:W-:Y:S04]  /*8be0*/  STL [R1+0x21c], R0 ;  /* 0x00021c0001007387 */ /* 0x0001e80000100800 */
[----:B------:R1:W-:Y:S01]  /*8bf0*/  STL [R1+0x228], R16 ;  /* 0x0002281001007387 */ /* 0x0003e20000100800 */
[----:B0-----:R-:W-:-:S03]  /*8c00*/  IMAD.MOV.U32 R0, RZ, RZ, R17 ;  /* 0x000000ffff007224 */ /* 0x001fc600078e0011 */
[----:B-1----:R-:W2:Y:S04]  /*8c10*/  LDL.LU.64 R16, [R1+0x98] ;  /* 0x0000980001107983 */ /* 0x002ea80000300a00 */
[----:B------:R0:W-:Y:S04]  /*8c20*/  STL [R1+0x224], R0 ;  /* 0x0002240001007387 */ /* 0x0001e80000100800 */
        /* <DEDUP_REMOVED lines=144> */
[----:B------:R-:W-:Y:S04]  /*9530*/  STL [R1+0x350], R18 ;  /* 0x0003501201007387 */ /* 0x000fe80000100800 */
[----:B------:R-:W3:Y:S01]  /*9540*/  LDL.LU.64 R24, [R1+0x3a8] ;  /* 0x0003a80001187983 */ /* 0x000ee20000300a00 */
[----:B0-----:R-:W-:-:S05]  /*9550*/  IMAD.MOV.U32 R0, RZ, RZ, R19 ;  /* 0x000000ffff007224 */ /* 0x001fca00078e0013 */
        /* <DEDUP_REMOVED lines=12> */
[----:B------:R0:W-:Y:S02]  /*9620*/  STL [R1+0x364], R0 ;  /* 0x0003640001007387 */ /* 0x0001e40000100800 */
[----:B0-----:R-:W-:Y:S02]  /*9630*/  IMAD.MOV.U32 R0, RZ, RZ, R5 ;  /* 0x000000ffff007224 */ /* 0x001fe400078e0005 */
[----:B------:R-:W-:Y:S04]  /*9640*/  STL [R1+0x370], R4 ;  /* 0x0003700401007387 */ /* 0x000fe80000100800 */
[----:B------:R-:W3:Y:S04]  /*9650*/  LDL.LU.64 R6, [R1+0x3c8] ;  /* 0x0003c80001067983 */ /* 0x000ee80000300a00 */
[----:B------:R0:W-:Y:S04]  /*9660*/  STL [R1+0x36c], R0 ;  /* 0x00036c0001007387 */ /* 0x0001e80000100800 */
[----:B----4-:R1:W-:Y:S01]  /*9670*/  STL [R1+0x378], R2 ;  /* 0x0003780201007387 */ /* 0x0103e20000100800 */
[----:B0-----:R-:W-:-:S03]  /*9680*/  IMAD.MOV.U32 R0, RZ, RZ, R3 ;  /* 0x000000ffff007224 */ /* 0x001fc600078e0003 */
[----:B------:R-:W4:Y:S04]  /*9690*/  LDL.LU.64 R4, [R1+0x3d0] ;  /* 0x0003d00001047983 */ /* 0x000f280000300a00 */
[----:B--2---:R-:W-:Y:S04]  /*96a0*/  STL [R1+0x380], R8 ;  /* 0x0003800801007387 */ /* 0x004fe80000100800 */
[----:B------:R0:W-:Y:S04]  /*96b0*/  STL [R1+0x374], R0 ;  /* 0x0003740001007387 */ /* 0x0001e80000100800 */
[----:B-1----:R-:W2:Y:S01]  /*96c0*/  LDL.LU.64 R2, [R1+0x3d8] ;  /* 0x0003d80001027983 */ /* 0x002ea20000300a00 */
[----:B0-----:R-:W-:-:S03]  /*96d0*/  IMAD.MOV.U32 R0, RZ, RZ, R9 ;  /* 0x000000ffff007224 */ /* 0x001fc600078e0009 */
[----:B------:R-:W-:Y:S04]  /*96e0*/  STL [R1+0x388], R16 ;  /* 0x0003881001007387 */ /* 0x000fe80000100800 */
[----:B------:R0:W-:Y:S04]  /*96f0*/  STL [R1+0x37c], R0 ;  /* 0x00037c0001007387 */ /* 0x0001e80000100800 */
[----:B------:R-:W2:Y:S01]  /*9700*/  LDL.LU.64 R8, [R1+0x3e0] ;  /* 0x0003e00001087983 */ /* 0x000ea20000300a00 */
[----:B0-----:R-:W-:-:S03]  /*9710*/  IMAD.MOV.U32 R0, RZ, RZ, R17 ;  /* 0x000000ffff007224 */ /* 0x001fc600078e0011 */
[----:B-----5:R-:W-:Y:S04]  /*9720*/  STL [R1+0x390], R22 ;  /* 0x0003901601007387 */ /* 0x020fe80000100800 */
[----:B------:R0:W-:Y:S04]  /*9730*/  STL [R1+0x384], R0 ;  /* 0x0003840001007387 */ /* 0x0001e80000100800 */
[----:B------:R-:W5:Y:S01]  /*9740*/  LDL.LU.64 R16, [R1+0x3e8] ;  /* 0x0003e80001107983 */ /* 0x000f620000300a00 */
[----:B0-----:R-:W-:-:S03]  /*9750*/  IMAD.MOV.U32 R0, RZ, RZ, R23 ;  /* 0x000000ffff007224 */ /* 0x001fc600078e0017 */
[----:B---3--:R-:W-:Y:S04]  /*9760*/  STL [R1+0x398], R20 ;  /* 0x0003981401007387 */ /* 0x008fe80000100800 */
[----:B------:R0:W-:Y:S04]  /*9770*/  STL [R1+0x38c], R0 ;  /* 0x00038c0001007387 */ /* 0x0001e80000100800 */
[----:B------:R-:W3:Y:S01]  /*9780*/  LDL.LU.64 R22, [R1+0x3f0] ;  /* 0x0003f00001167983 */ /* 0x000ee20000300a00 */
[----:B0-----:R-:W-:-:S03]  /*9790*/  IMAD.MOV.U32 R0, RZ, RZ, R21 ;  /* 0x000000ffff007224 */ /* 0x001fc600078e0015 */
[----:B------:R-:W-:Y:S04]  /*97a0*/  STL [R1+0x3a0], R14 ;  /* 0x0003a00e01007387 */ /* 0x000fe80000100800 */
        /* <DEDUP_REMOVED lines=8> */
[----:B------:R0:W-:Y:S02]  /*9830*/  STL [R1+0x3a4], R0 ;  /* 0x0003a40001007387 */ /* 0x0001e40000100800 */
[----:B0-----:R-:W-:Y:S02]  /*9840*/  IMAD.MOV.U32 R0, RZ, RZ, R13 ;  /* 0x000000ffff007224 */ /* 0x001fe400078e000d */
[----:B------:R-:W3:Y:S04]  /*9850*/  LDL.LU.64 R12, [R1+0x408] ;  /* 0x00040800010c7983 */ /* 0x000ee80000300a00 */
        /* <DEDUP_REMOVED lines=11> */
[----:B----4-:R-:W-:Y:S04]  /*9910*/  STL [R1+0x3d0], R4 ;  /* 0x0003d00401007387 */ /* 0x010fe80000100800 */
[----:B------:R0:W-:Y:S04]  /*9920*/  STL [R1+0x3c4], R0 ;  /* 0x0003c40001007387 */ /* 0x0001e80000100800 */
[----:B-1----:R-:W4:Y:S01]  /*9930*/  LDL.LU.64 R6, [R1+0x420] ;  /* 0x0004200001067983 */ /* 0x002f220000300a00 */
[----:B0-----:R-:W-:-:S03]  /*9940*/  IMAD.MOV.U32 R0, RZ, RZ, R5 ;  /* 0x000000ffff007224 */ /* 0x001fc600078e0005 */
[----:B--2---:R-:W-:Y:S04]  /*9950*/  STL [R1+0x3d8], R2 ;  /* 0x0003d80201007387 */ /* 0x004fe80000100800 */
[----:B------:R0:W-:Y:S04]  /*9960*/  STL [R1+0x3cc], R0 ;  /* 0x0003cc0001007387 */ /* 0x0001e80000100800 */
[----:B------:R-:W2:Y:S01]  /*9970*/  LDL.LU.64 R4, [R1+0x428] ;  /* 0x0004280001047983 */ /* 0x000ea20000300a00 */
        /* <DEDUP_REMOVED lines=16> */
[----:B0-----:R-:W-:-:S05]  /*9a80*/  IMAD.MOV.U32 R0, RZ, RZ, R21 ;  /* 0x000000ffff007224 */ /* 0x001fca00078e0015 */
[----:B------:R0:W-:Y:S04]  /*9a90*/  STL [R1+0x3f4], R0 ;  /* 0x0003f40001007387 */ /* 0x0001e80000100800 */
[----:B------:R1:W-:Y:S04]  /*9aa0*/  STL [R1+0x400], R14 ;  /* 0x0004000e01007387 */ /* 0x0003e80000100800 */
[----:B------:R-:W3:Y:S01]  /*9ab0*/  LDL.LU.64 R24, [R1+0x450] ;  /* 0x0004500001187983 */ /* 0x000ee20000300a00 */
[----:B0-----:R-:W-:-:S03]  /*9ac0*/  IMAD.MOV.U32 R0, RZ, RZ, R15 ;  /* 0x000000ffff007224 */ /* 0x001fc600078e000f */
[----:B-1----:R-:W3:Y:S04]  /*9ad0*/  LDL.LU.64 R14, [R1+0x458] ;  /* 0x00045800010e7983 */ /* 0x002ee80000300a00 */
[----:B------:R0:W-:Y:S04]  /*9ae0*/  STL [R1+0x3fc], R0 ;  /* 0x0003fc0001007387 */ /* 0x0001e80000100800 */
[----:B------:R1:W-:Y:S01]  /*9af0*/  STL [R1+0x408], R12 ;  /* 0x0004080c01007387 */ /* 0x0003e20000100800 */
[----:B0-----:R-:W-:-:S03]  /*9b00*/  IMAD.MOV.U32 R0, RZ, RZ, R13 ;  /* 0x000000ffff007224 */ /* 0x001fc600078e000d */
[----:B------:R-:W3:Y:S04]  /*9b10*/  LDL.LU.64 R22, [R1+0x460] ;  /* 0x0004600001167983 */ /* 0x000ee80000300a00 */
[----:B------:R-:W-:Y:S04]  /*9b20*/  STL [R1+0x410], R10 ;  /* 0x0004100a01007387 */ /* 0x000fe80000100800 */
[----:B------:R0:W-:Y:S04]  /*9b30*/  STL [R1+0x404], R0 ;  /* 0x0004040001007387 */ /* 0x0001e80000100800 */
[----:B-1----:R-:W3:Y:S01]  /*9b40*/  LDL.LU.64 R12, [R1+0x468] ;  /* 0x00046800010c7983 */ /* 0x002ee20000300a00 */
[----:B0-----:R-:W-:-:S03]  /*9b50*/  IMAD.MOV.U32 R0, RZ, RZ, R11 ;  /* 0x000000ffff007224 */ /* 0x001fc600078e000b */
[----:B------:R-:W-:Y:S04]  /*9b60*/  STL [R1+0x418], R18 ;  /* 0x0004181201007387 */ /* 0x000fe80000100800 */
[----:B------:R0:W-:Y:S04]  /*9b70*/  STL [R1+0x40c], R0 ;  /* 0x00040c0001007387 */ /* 0x0001e80000100800 */
[----:B------:R-:W3:Y:S04]  /*9b80*/  LDL.LU.64 R10, [R1+0x470] ;  /* 0x00047000010a7983 */ /* 0x000ee80000300a00 */
[----:B------:R-:W3:Y:S01]  /*9b90*/  LDL.LU.64 R20, [R1+0x478] ;  /* 0x0004780001147983 */ /* 0x000ee20000300a00 */
[----:B0-----:R-:W-:-:S05]  /*9ba0*/  IMAD.MOV.U32 R0, RZ, RZ, R19 ;  /* 0x000000ffff007224 */ /* 0x001fca00078e0013 */
[----:B------:R0:W-:Y:S04]  /*9bb0*/  STL [R1+0x414], R0 ;  /* 0x0004140001007387 */ /* 0x0001e80000100800 */
[----:B----4-:R1:W-:Y:S01]  /*9bc0*/  STL [R1+0x420], R6 ;  /* 0x0004200601007387 */ /* 0x0103e20000100800 */
[----:B0-----:R-:W-:-:S03]  /*9bd0*/  IMAD.MOV.U32 R0, RZ, RZ, R7 ;  /* 0x000000ffff007224 */ /* 0x001fc600078e0007 */
[----:B-1----:R-:W4:Y:S04]  /*9be0*/  LDL.LU.64 R6, [R1+0x480] ;  /* 0x0004800001067983 */ /* 0x002f280000300a00 */
[----:B------:R2:W-:Y:S02]  /*9bf0*/  STL [R1+0x41c], R0 ;  /* 0x00041c0001007387 */ /* 0x0005e40000100800 */
[----:B--2---:R-:W-:Y:S02]  /*9c00*/  IMAD.MOV.U32 R0, RZ, RZ, R5 ;  /* 0x000000ffff007224 */ /* 0x004fe400078e0005 */
[----:B------:R0:W-:Y:S04]  /*9c10*/  STL [R1+0x428], R4 ;  /* 0x0004280401007387 */ /* 0x0001e80000100800 */
[----:B0-----:R-:W2:Y:S04]  /*9c20*/  LDL.LU.64 R4, [R1+0x488] ;  /* 0x0004880001047983 */ /* 0x001ea80000300a00 */
[----:B------:R0:W-:Y:S04]  /*9c30*/  STL [R1+0x424], R0 ;  /* 0x0004240001007387 */ /* 0x0001e80000100800 */
[----:B------:R1:W-:Y:S04]  /*9c40*/  STL [R1+0x430], R2 ;  /* 0x0004300201007387 */ /* 0x0003e80000100800 */
[----:B------:R-:W2:Y:S01]  /*9c50*/  LDL.LU.64 R18, [R1+0x490] ;  /* 0x0004900001127983 */ /* 0x000ea20000300a00 */
[----:B0-----:R-:W-:-:S03]  /*9c60*/  IMAD.MOV.U32 R0, RZ, RZ, R3 ;  /* 0x000000ffff007224 */ /* 0x001fc600078e0003 */
[----:B-----5:R-:W-:Y:S04]  /*9c70*/  STL [R1+0x438], R8 ;  /* 0x0004380801007387 */ /* 0x020fe80000100800 */
[----:B------:R0:W-:Y:S04]  /*9c80*/  STL [R1+0x42c], R0 ;  /* 0x00042c0001007387 */ /* 0x0001e80000100800 */
[----:B-1----:R-:W5:Y:S01]  /*9c90*/  LDL.LU.64 R2, [R1+0x498] ;  /* 0x0004980001027983 */ /* 0x002f620000300a00 */
[----:B0-----:R-:W-:-:S03]  /*9ca0*/  IMAD.MOV.U32 R0, RZ, RZ, R9 ;  /* 0x000000ffff007224 */ /* 0x001fc600078e0009 */
[----:B---3--:R-:W-:Y:S04]  /*9cb0*/  STL [R1+0x440], R16 ;  /* 0x0004401001007387 */ /* 0x008fe80000100800 */
[----:B------:R0:W-:Y:S04]  /*9cc0*/  STL [R1+0x434], R0 ;  /* 0x0004340001007387 */ /* 0x0001e80000100800 */
[----:B------:R-:W3:Y:S01]  /*9cd0*/  LDL.LU.64 R8, [R1+0x4a0] ;  /* 0x0004a00001087983 */ /* 0x000ee20000300a00 */
[----:B0-----:R-:W-:-:S03]  /*9ce0*/  IMAD.MOV.U32 R0, RZ, RZ, R17 ;  /* 0x000000ffff007224 */ /* 0x001fc600078e0011 */
[----:B------:R-:W3:Y:S04]  /*9cf0*/  LDL.LU.64 R16, [R1+0x4a8] ;  /* 0x0004a80001107983 */ /* 0x000ee80000300a00 */
[----:B------:R0:W-:Y:S04]  /*9d00*/  STL [R1+0x43c], R0 ;  /* 0x00043c0001007387 */ /* 0x0001e80000100800 */
[----:B------:R-:W-:Y:S01]  /*9d10*/  STL [R1+0x448], R26 ;  /* 0x0004481a01007387 */ /* 0x000fe20000100800 */
[----:B0-----:R-:W-:-:S03]  /*9d20*/  IMAD.MOV.U32 R0, RZ, RZ, R27 ;  /* 0x000000ffff007224 */ /* 0x001fc600078e001b */
[----:B------:R-:W-:Y:S04]  /*9d30*/  STL [R1+0x450], R24 ;  /* 0x0004501801007387 */ /* 0x000fe80000100800 */
[----:B------:R0:W-:Y:S04]  /*9d40*/  STL [R1+0x444], R0 ;  /* 0x0004440001007387 */ /* 0x0001e80000100800 */
[----:B------:R-:W-:Y:S01]  /*9d50*/  STL [R1+0x458], R14 ;  /* 0x0004580e01007387 */ /* 0x000fe20000100800 */
[----:B0-----:R-:W-:-:S05]  /*9d60*/  IMAD.MOV.U32 R0, RZ, RZ, R25 ;  /* 0x000000ffff007224 */ /* 0x001fca00078e0019 */
[----:B------:R0:W-:Y:S04]  /*9d70*/  STL [R1+0x44c], R0 ;  /* 0x00044c0001007387 */ /* 0x0001e80000100800 */
[----:B------:R-:W-:Y:S01]  /*9d80*/  STL [R1+0x460], R22 ;  /* 0x0004601601007387 */ /* 0x000fe20000100800 */
[----:B0-----:R-:W-:-:S05]  /*9d90*/  IMAD.MOV.U32 R0, RZ, RZ, R15 ;  /* 0x000000ffff007224 */ /* 0x001fca00078e000f */
        /* <DEDUP_REMOVED lines=10> */
[----:B------:R-:W-:Y:S04]  /*9e40*/  STL [R1+0x478], R20 ;  /* 0x0004781401007387 */ /* 0x000fe80000100800 */
[----:B------:R0:W-:Y:S04]  /*9e50*/  STL [R1+0x46c], R0 ;  /* 0x00046c0001007387 */ /* 0x0001e80000100800 */
[----:B-1----:R-:W3:Y:S01]  /*9e60*/  LDL.LU.64 R10, [R1+0x4c0] ;  /* 0x0004c000010a7983 */ /* 0x002ee20000300a00 */
[----:B0-----:R-:W-:-:S03]  /*9e70*/  IMAD.MOV.U32 R0, RZ, RZ, R21 ;  /* 0x000000ffff007224 */ /* 0x001fc600078e0015 */
[----:B----4-:R-:W-:Y:S04]  /*9e80*/  STL [R1+0x480], R6 ;  /* 0x0004800601007387 */ /* 0x010fe80000100800 */
[----:B------:R0:W-:Y:S02]  /*9e90*/  STL [R1+0x474], R0 ;  /* 0x0004740001007387 */ /* 0x0001e40000100800 */
[----:B0-----:R-:W-:Y:S02]  /*9ea0*/  IMAD.MOV.U32 R0, RZ, RZ, R7 ;  /* 0x000000ffff007224 */ /* 0x001fe400078e0007 */
[----:B------:R-:W4:Y:S04]  /*9eb0*/  LDL.LU.64 R6, [R1+0x4c8] ;  /* 0x0004c80001067983 */ /* 0x000f280000300a00 */
[----:B------:R2:W-:Y:S02]  /*9ec0*/  STL [R1+0x47c], R0 ;  /* 0x00047c0001007387 */ /* 0x0005e40000100800 */
[----:B--2---:R-:W-:-:S02]  /*9ed0*/  IMAD.MOV.U32 R0, RZ, RZ, R5 ;  /* 0x000000ffff007224 */ /* 0x004fc400078e0005 */
[----:B------:R0:W-:Y:S04]  /*9ee0*/  STL [R1+0x488], R4 ;  /* 0x0004880401007387 */ /* 0x0001e80000100800 */
[----:B------:R-:W-:Y:S04]  /*9ef0*/  STL [R1+0x490], R18 ;  /* 0x0004901201007387 */ /* 0x000fe80000100800 */
[----:B------:R1:W-:Y:S04]  /*9f00*/  STL [R1+0x484], R0 ;  /* 0x0004840001007387 */ /* 0x0003e80000100800 */
[----:B0-----:R-:W2:Y:S01]  /*9f10*/  LDL.LU.64 R4, [R1+0x4d0] ;  /* 0x0004d00001047983 */ /* 0x001ea20000300a00 */
[----:B-1----:R-:W-:-:S03]  /*9f20*/  IMAD.MOV.U32 R0, RZ, RZ, R19 ;  /* 0x000000ffff007224 */ /* 0x002fc600078e0013 */
[----:B-----5:R-:W-:Y:S04]  /*9f30*/  STL [R1+0x498], R2 ;  /* 0x0004980201007387 */ /* 0x020fe80000100800 */
[----:B------:R0:W-:Y:S02]  /*9f40*/  STL [R1+0x48c], R0 ;  /* 0x00048c0001007387 */ /* 0x0001e40000100800 */
[----:B0-----:R-:W-:Y:S02]  /*9f50*/  IMAD.MOV.U32 R0, RZ, RZ, R3 ;  /* 0x000000ffff007224 */ /* 0x001fe400078e0003 */
[----:B------:R-:W5:Y:S04]  /*9f60*/  LDL.LU.64 R2, [R1+0x4d8] ;  /* 0x0004d80001027983 */ /* 0x000f680000300a00 */
[----:B------:R0:W-:Y:S04]  /*9f70*/  STL [R1+0x494], R0 ;  /* 0x0004940001007387 */ /* 0x0001e80000100800 */
[----:B---3--:R1:W-:Y:S01]  /*9f80*/  STL [R1+0x4a0], R8 ;  /* 0x0004a00801007387 */ /* 0x0083e20000100800 */
[----:B0-----:R-:W-:-:S03]  /*9f90*/  IMAD.MOV.U32 R0, RZ, RZ, R9 ;  /* 0x000000ffff007224 */ /* 0x001fc600078e0009 */
[----:B------:R-:W-:Y:S04]  /*9fa0*/  STL [R1+0x4a8], R16 ;  /* 0x0004a81001007387 */ /* 0x000fe80000100800 */
[----:B------:R-:W-:Y:S04]  /*9fb0*/  STL [R1+0x49c], R0 ;  /* 0x00049c0001007387 */ /* 0x000fe80000100800 */
[----:B-1----:R-:W3:Y:S04]  /*9fc0*/  LDL.LU.64 R8, [R1+0x4f0] ;  /* 0x0004f00001087983 */ /* 0x002ee80000300a00 */
[----:B---3--:R0:W-:Y:S04]  /*9fd0*/  STL.64 [R1+0x898], R8 ;  /* 0x0008980801007387 */ /* 0x0081e80000100a00 */
[----:B0-----:R-:W3:Y:S01]  /*9fe0*/  LDL.LU.64 R8, [R1+0x4e8] ;  /* 0x0004e80001087983 */ /* 0x001ee20000300a00 */
[----:B------:R-:W-:-:S03]  /*9ff0*/  IMAD.MOV.U32 R0, RZ, RZ, R17 ;  /* 0x000000ffff007224 */ /* 0x000fc600078e0011 */
[----:B---3--:R0:W-:Y:S04]  /*a000*/  STL.64 [R1+0x8a0], R8 ;  /* 0x0008a00801007387 */ /* 0x0081e80000100a00 */
[----:B0-----:R-:W3:Y:S04]  /*a010*/  LDL.LU.64 R8, [R1+0x4e0] ;  /* 0x0004e00001087983 */ /* 0x001ee80000300a00 */
[----:B------:R-:W3:Y:S04]  /*a020*/  LDL.LU.64 R28, [R1+0x4f8] ;  /* 0x0004f800011c7983 */ /* 0x000ee80000300a00 */
[----:B------:R0:W-:Y:S04]  /*a030*/  STL [R1+0x4a4], R0 ;  /* 0x0004a40001007387 */ /* 0x0001e80000100800 */
[----:B------:R-:W-:Y:S04]  /*a040*/  STL [R1+0x4b0], R14 ;  /* 0x0004b00e01007387 */ /* 0x000fe80000100800 */
[----:B------:R-:W3:Y:S01]  /*a050*/  LDL.LU.64 R26, [R1+0x500] ;  /* 0x00050000011a7983 */ /* 0x000ee20000300a00 */
[----:B0-----:R-:W-:-:S03]  /*a060*/  IMAD.MOV.U32 R0, RZ, RZ, R15 ;  /* 0x000000ffff007224 */ /* 0x001fc600078e000f */
        /* <DEDUP_REMOVED lines=12> */
[----:B----4-:R-:W-:Y:S04]  /*a130*/  STL [R1+0x4c8], R6 ;  /* 0x0004c80601007387 */ /* 0x010fe80000100800 */
[----:B------:R-:W4:Y:S01]  /*a140*/  LDL.LU.64 R14, [R1+0x530] ;  /* 0x00053000010e7983 */ /* 0x000f220000300a00 */
[----:B0-----:R-:W-:-:S03]  /*a150*/  IMAD.MOV.U32 R0, RZ, RZ, R7 ;  /* 0x000000ffff007224 */ /* 0x001fc600078e0007 */
[----:B------:R-:W4:Y:S04]  /*a160*/  LDL.LU.64 R12, [R1+0x538] ;  /* 0x00053800010c7983 */ /* 0x000f280000300a00 */
[----:B------:R0:W-:Y:S04]  /*a170*/  STL [R1+0x4c4], R0 ;  /* 0x0004c40001007387 */ /* 0x0001e80000100800 */
[----:B--2---:R1:W-:Y:S04]  /*a180*/  STL [R1+0x4d0], R4 ;  /* 0x0004d00401007387 */ /* 0x0043e80000100800 */
[----:B------:R-:W2:Y:S01]  /*a190*/  LDL.LU.64 R10, [R1+0x540] ;  /* 0x00054000010a7983 */ /* 0x000ea20000300a00 */
[----:B0-----:R-:W-:-:S03]  /*a1a0*/  IMAD.MOV.U32 R0, RZ, RZ, R5 ;  /* 0x000000ffff007224 */ /* 0x001fc600078e0005 */
[----:B------:R-:W2:Y:S04]  /*a1b0*/  LDL.LU.64 R6, [R1+0x548] ;  /* 0x0005480001067983 */ /* 0x000ea80000300a00 */
[----:B------:R0:W-:Y:S04]  /*a1c0*/  STL [R1+0x4cc], R0 ;  /* 0x0004cc0001007387 */ /* 0x0001e80000100800 */
[----:B-----5:R5:W-:Y:S04]  /*a1d0*/  STL [R1+0x4d8], R2 ;  /* 0x0004d80201007387 */ /* 0x020be80000100800 */
[----:B-1----:R-:W2:Y:S01]  /*a1e0*/  LDL.LU.64 R4, [R1+0x130] ;  /* 0x0001300001047983 */ /* 0x002ea20000300a00 */
[----:B0-----:R-:W-:-:S03]  /*a1f0*/  IMAD.MOV.U32 R0, RZ, RZ, R3 ;  /* 0x000000ffff007224 */ /* 0x001fc600078e0003 */
[----:B---3--:R-:W-:Y:S04]  /*a200*/  STL [R1+0x4e0], R8 ;  /* 0x0004e00801007387 */ /* 0x008fe80000100800 */
[----:B------:R0:W-:Y:S04]  /*a210*/  STL [R1+0x4d4], R0 ;  /* 0x0004d40001007387 */ /* 0x0001e80000100800 */
[----:B-----5:R-:W3:Y:S01]  /*a220*/  LDL.LU.64 R2, [R1+0x558] ;  /* 0x0005580001027983 */ /* 0x020ee20000300a00 */
[----:B0-----:R-:W-:-:S03]  /*a230*/  IMAD.MOV.U32 R0, RZ, RZ, R9 ;  /* 0x000000ffff007224 */ /* 0x001fc600078e0009 */
[----:B------:R-:W5:Y:S04]  /*a240*/  LDL.LU.64 R8, [R1+0x8a0] ;  /* 0x0008a00001087983 */ /* 0x000f680000300a00 */
[----:B-----5:R-:W-:Y:S04]  /*a250*/  STL [R1+0x4e8], R8 ;  /* 0x0004e80801007387 */ /* 0x020fe80000100800 */
[----:B------:R0:W-:Y:S02]  /*a260*/  STL [R1+0x4dc], R0 ;  /* 0x0004dc0001007387 */ /* 0x0001e40000100800 */
[----:B0-----:R-:W-:-:S02]  /*a270*/  IMAD.MOV.U32 R0, RZ, RZ, R9 ;  /* 0x000000ffff007224 */ /* 0x001fc400078e0009 */
[----:B------:R-:W5:Y:S04]  /*a280*/  LDL.LU.64 R8, [R1+0x898] ;  /* 0x0008980001087983 */ /* 0x000f680000300a00 */
[----:B-----5:R-:W-:Y:S04]  /*a290*/  STL [R1+0x4f0], R8 ;  /* 0x0004f00801007387 */ /* 0x020fe80000100800 */
[----:B------:R0:W-:Y:S02]  /*a2a0*/  STL [R1+0x4e4], R0 ;  /* 0x0004e40001007387 */ /* 0x0001e40000100800 */
[----:B0-----:R-:W-:-:S02]  /*a2b0*/  IMAD.MOV.U32 R0, RZ, RZ, R9 ;  /* 0x000000ffff007224 */ /* 0x001fc400078e0009 */
[----:B------:R-:W5:Y:S04]  /*a2c0*/  LDL.LU.64 R8, [R1+0x890] ;  /* 0x0008900001087983 */ /* 0x000f680000300a00 */
        /* <DEDUP_REMOVED lines=20> */
[----:B----4-:R-:W-:Y:S01]  /*a410*/  STL [R1+0x530], R14 ;  /* 0x0005300e01007387 */ /* 0x010fe20000100800 */
[----:B0-----:R-:W-:-:S05]  /*a420*/  IMAD.MOV.U32 R0, RZ, RZ, R17 ;  /* 0x000000ffff007224 */ /* 0x001fca00078e0011 */
[----:B------:R0:W-:Y:S04]  /*a430*/  STL [R1+0x524], R0 ;  /* 0x0005240001007387 */ /* 0x0001e80000100800 */
[----:B------:R-:W-:Y:S01]  /*a440*/  STL [R1+0x538], R12 ;  /* 0x0005380c01007387 */ /* 0x000fe20000100800 */
[----:B0-----:R-:W-:-:S05]  /*a450*/  IMAD.MOV.U32 R0, RZ, RZ, R15 ;  /* 0x000000ffff007224 */ /* 0x001fca00078e000f */
[----:B------:R0:W-:Y:S04]  /*a460*/  STL [R1+0x52c], R0 ;  /* 0x00052c0001007387 */ /* 0x0001e80000100800 */
[----:B--2---:R-:W-:Y:S01]  /*a470*/  STL [R1+0x540], R10 ;  /* 0x0005400a01007387 */ /* 0x004fe20000100800 */
[----:B0-----:R-:W-:-:S05]  /*a480*/  IMAD.MOV.U32 R0, RZ, RZ, R13 ;  /* 0x000000ffff007224 */ /* 0x001fca00078e000d */
[----:B------:R0:W-:Y:S04]  /*a490*/  STL [R1+0x534], R0 ;  /* 0x0005340001007387 */ /* 0x0001e80000100800 */
[----:B------:R-:W-:Y:S01]  /*a4a0*/  STL [R1+0x548], R6 ;  /* 0x0005480601007387 */ /* 0x000fe20000100800 */
[----:B0-----:R-:W-:-:S05]  /*a4b0*/  IMAD.MOV.U32 R0, RZ, RZ, R11 ;  /* 0x000000ffff007224 */ /* 0x001fca00078e000b */
[----:B------:R0:W-:Y:S04]  /*a4c0*/  STL [R1+0x53c], R0 ;  /* 0x00053c0001007387 */ /* 0x0001e80000100800 */
[----:B------:R-:W-:Y:S01]  /*a4d0*/  STL [R1+0x550], R4 ;  /* 0x0005500401007387 */ /* 0x000fe20000100800 */
[----:B0-----:R-:W-:-:S05]  /*a4e0*/  IMAD.MOV.U32 R0, RZ, RZ, R7 ;  /* 0x000000ffff007224 */ /* 0x001fca00078e0007 */
[----:B------:R0:W-:Y:S02]  /*a4f0*/  STL [R1+0x544], R0 ;  /* 0x0005440001007387 */ /* 0x0001e40000100800 */
[----:B0-----:R-:W-:Y:S01]  /*a500*/  IMAD.MOV.U32 R0, RZ, RZ, R5 ;  /* 0x000000ffff007224 */ /* 0x001fe200078e0005 */
[----:B------:R-:W0:Y:S04]  /*a510*/  S2R R4, SR_TID.X ;  /* 0x0000000000047919 */ /* 0x000e280000002100 */
[----:B------:R1:W-:Y:S02]  /*a520*/  STL [R1+0x54c], R0 ;  /* 0x00054c0001007387 */ /* 0x0003e40000100800 */
[----:B-1----:R-:W1:Y:S02]  /*a530*/  S2R R0, SR_TID.X ;  /* 0x0000000000007919 */ /* 0x002e640000002100 */
[----:B---3--:R2:W-:Y:S02]  /*a540*/  STL [R1+0x558], R2 ;  /* 0x0005580201007387 */ /* 0x0085e40000100800 */
[----:B--2---:R-:W-:-:S05]  /*a550*/  IMAD.MOV.U32 R2, RZ, RZ, R3 ;  /* 0x000000ffff027224 */ /* 0x004fca00078e0003 */
[----:B------:R2:W-:Y:S01]  /*a560*/  STL [R1+0x554], R2 ;  /* 0x0005540201007387 */ /* 0x0005e20000100800 */
[----:B-1----:R-:W-:Y:S02]  /*a570*/  SHF.R.U32.HI R3, RZ, 0x5, R0 ;  /* 0x00000005ff037819 */ /* 0x002fe40000011600 */
[----:B0-----:R-:W-:Y:S02]  /*a580*/  LOP3.LUT R0, R4, 0x40, RZ, 0xc0, !PT ;  /* 0x0000004004007812 */ /* 0x001fe400078ec0ff */
[----:B------:R-:W-:-:S04]  /*a590*/  SGXT.U32 R3, R3, 0x2 ;  /* 0x000000020303781a */ /* 0x000fc80000000000 */
[C---:B--2---:R-:W-:Y:S02]  /*a5a0*/  LOP3.LUT R2, R3.reuse, 0x40, RZ, 0xfc, !PT ;  /* 0x0000004003027812 */ /* 0x044fe400078efcff */
[C---:B------:R-:W-:Y:S02]  /*a5b0*/  LOP3.LUT R5, R3.reuse, 0x44, RZ, 0xfc, !PT ;  /* 0x0000004403057812 */ /* 0x040fe400078efcff */
[C---:B------:R-:W-:Y:S02]  /*a5c0*/  LOP3.LUT R2, R3.reuse, 0x4c, RZ, 0xfc, !PT ;  /* 0x0000004c03027812 */ /* 0x040fe400078efcff */
[C---:B------:R-:W-:Y:S02]  /*a5d0*/  LOP3.LUT R5, R3.reuse, 0x50, RZ, 0xfc, !PT ;  /* 0x0000005003057812 */ /* 0x040fe400078efcff */
[C---:B------:R-:W-:Y:S02]  /*a5e0*/  LOP3.LUT R2, R3.reuse, 0x58, RZ, 0xfc, !PT ;  /* 0x0000005803027812 */ /* 0x040fe400078efcff */
[----:B------:R-:W-:-:S02]  /*a5f0*/  LOP3.LUT R5, R3, 0x5c, RZ, 0xfc, !PT ;  /* 0x0000005c03057812 */ /* 0x000fc400078efcff */
[C---:B------:R-:W-:Y:S02]  /*a600*/  LOP3.LUT R2, R3.reuse, 0x64, RZ, 0xfc, !PT ;  /* 0x0000006403027812 */ /* 0x040fe400078efcff */
        /* <DEDUP_REMOVED lines=17> */
[C---:B------:R-:W-:Y:S01]  /*a720*/  LOP3.LUT R2, R3.reuse, 0xd0, RZ, 0xfc, !PT ;  /* 0x000000d003027812 */ /* 0x040fe200078efcff */
[----:B-----5:R-:W-:Y:S04]  /*a730*/  STL [R1+0x560], R8 ;  /* 0x0005600801007387 */ /* 0x020fe80000100800 */
[----:B------:R-:W-:Y:S04]  /*a740*/  STL [R1+0x55c], R9 ;  /* 0x00055c0901007387 */ /* 0x000fe80000100800 */
[----:B------:R0:W-:Y:S01]  /*a750*/  STL [R1+0x884], R0 ;  /* 0x0008840001007387 */ /* 0x0001e20000100800 */
[----:B------:R-:W-:-:S02]  /*a760*/  LOP3.LUT R5, R3, 0xd8, RZ, 0xfc, !PT ;  /* 0x000000d803057812 */ /* 0x000fc400078efcff */
[C---:B0-----:R-:W-:Y:S01]  /*a770*/  LOP3.LUT R0, R3.reuse, 0x48, RZ, 0xfc, !PT ;  /* 0x0000004803007812 */ /* 0x041fe200078efcff */
[----:B------:R-:W2:Y:S01]  /*a780*/  LDL R7, [R1+0x87c] ;  /* 0x00087c0001077983 */ /* 0x000ea20000100800 */
        /* <DEDUP_REMOVED lines=19> */
[----:B------:R-:W-:Y:S01]  /*a8c0*/  LOP3.LUT R3, R3, 0xf8, RZ, 0xfc, !PT ;  /* 0x000000f803037812 */ /* 0x000fe200078efcff */
[----:B------:R-:W0:Y:S01]  /*a8d0*/  LDC R0, c[0x0][0x3ac] ;  /* 0x0000eb00ff007b82 */ /* 0x000e220000000800 */
[----:B------:R-:W3:Y:S04]  /*a8e0*/  LDL R5, [R1+0x154] ;  /* 0x0001540001057983 */ /* 0x000ee80000100800 */
[----:B------:R-:W4:Y:S01]  /*a8f0*/  LDL R3, [R1+0x94] ;  /* 0x0000940001037983 */ /* 0x000f220000100800 */
[----:B------:R-:W-:-:S02]  /*a900*/  SHF.R.S32.HI R28, RZ, 0x6, R4 ;  /* 0x00000006ff1c7819 */ /* 0x000fc40000011404 */
[----:B------:R-:W-:Y:S01]  /*a910*/  LOP3.LUT R4, R4, 0x7f, RZ, 0xc0, !PT ;  /* 0x0000007f04047812 */ /* 0x000fe200078ec0ff */
[----:B------:R1:W-:Y:S01]  /*a920*/  STL [R1+0xe0], RZ ;  /* 0x0000e0ff01007387 */ /* 0x0003e20000100800 */
[----:B------:R-:W-:-:S03]  /*a930*/  SGXT R28, R28, 0x1 ;  /* 0x000000011c1c781a */ /* 0x000fc60000000200 */
[----:B------:R1:W-:Y:S01]  /*a940*/  STL [R1+0xe4], RZ ;  /* 0x0000e4ff01007387 */ /* 0x0003e20000100800 */
[----:B------:R-:W-:Y:S01]  /*a950*/  LOP3.LUT R28, R28, 0x90, RZ, 0xc0, !PT ;  /* 0x000000901c1c7812 */ /* 0x000fe200078ec0ff */
[----:B0-----:R-:W-:Y:S02]  /*a960*/  IMAD.SHL.U32 R2, R0, 0x100, RZ ;  /* 0x0000010000027824 */ /* 0x001fe400078e00ff */
[----:B------:R1:W-:Y:S03]  /*a970*/  STL [R1+0xe8], RZ ;  /* 0x0000e8ff01007387 */ /* 0x0003e60000100800 */
[----:B------:R-:W-:Y:S01]  /*a980*/  SHF.R.S32.HI R0, RZ, 0x1f, R2 ;  /* 0x0000001fff007819 */ /* 0x000fe20000011402 */
[----:B------:R1:W-:Y:S03]  /*a990*/  STL [R1+0xec], RZ ;  /* 0x0000ecff01007387 */ /* 0x0003e60000100800 */
[----:B------:R-:W-:Y:S01]  /*a9a0*/  SHF.L.U64.HI R0, R2, 0x1, R0 ;  /* 0x0000000102007819 */ /* 0x000fe20000010200 */
[----:B------:R1:W-:Y:S01]  /*a9b0*/  STL [R1+0xc0], RZ ;  /* 0x0000c0ff01007387 */ /* 0x0003e20000100800 */
[----:B------:R-:W-:-:S03]  /*a9c0*/  IMAD.SHL.U32 R2, R4, 0x2, RZ ;  /* 0x0000000204027824 */ /* 0x000fc600078e00ff */
[----:B------:R1:W-:Y:S04]  /*a9d0*/  STL [R1+0xc4], RZ ;  /* 0x0000c4ff01007387 */ /* 0x0003e80000100800 */
[----:B------:R1:W-:Y:S01]  /*a9e0*/  STL [R1+0xc8], RZ ;  /* 0x0000c8ff01007387 */ /* 0x0003e20000100800 */
[----:B------:R-:W-:-:S03]  /*a9f0*/  LOP3.LUT R6, R2, 0x20, RZ, 0x3c, !PT ;  /* 0x0000002002067812 */ /* 0x000fc600078e3cff */
[----:B------:R1:W-:Y:S01]  /*aa00*/  STL [R1+0xcc], RZ ;  /* 0x0000ccff01007387 */ /* 0x0003e20000100800 */
[----:B------:R-:W-:-:S03]  /*aa10*/  LOP3.LUT R4, R2, 0x30, RZ, 0x3c, !PT ;  /* 0x0000003002047812 */ /* 0x000fc600078e3cff */
[----:B------:R1:W-:Y:S01]  /*aa20*/  STL [R1+0xb0], RZ ;  /* 0x0000b0ff01007387 */ /* 0x0003e20000100800 */
[C---:B------:R-:W-:Y:S02]  /*aa30*/  LOP3.LUT R6, R2.reuse, 0x50, RZ, 0x3c, !PT ;  /* 0x0000005002067812 */ /* 0x040fe400078e3cff */
[----:B------:R-:W-:Y:S01]  /*aa40*/  LOP3.LUT R4, R2, 0x60, RZ, 0x3c, !PT ;  /* 0x0000006002047812 */ /* 0x000fe200078e3cff */
[----:B------:R1:W-:Y:S04]  /*aa50*/  STL [R1+0xb4], RZ ;  /* 0x0000b4ff01007387 */ /* 0x0003e80000100800 */
[----:B------:R1:W-:Y:S04]  /*aa60*/  STL [R1+0xb8], RZ ;  /* 0x0000b8ff01007387 */ /* 0x0003e80000100800 */
[----:B------:R1:W-:Y:S04]  /*aa70*/  STL [R1+0xbc], RZ ;  /* 0x0000bcff01007387 */ /* 0x0003e80000100800 */
[----:B------:R1:W-:Y:S04]  /*aa80*/  STL [R1+0xd0], RZ ;  /* 0x0000d0ff01007387 */ /* 0x0003e80000100800 */
[----:B------:R1:W-:Y:S04]  /*aa90*/  STL [R1+0xd4], RZ ;  /* 0x0000d4ff01007387 */ /* 0x0003e80000100800 */
[----:B------:R1:W-:Y:S04]  /*aaa0*/  STL [R1+0xd8], RZ ;  /* 0x0000d8ff01007387 */ /* 0x0003e80000100800 */
[----:B------:R1:W-:Y:S01]  /*aab0*/  STL [R1+0xdc], RZ ;  /* 0x0000dcff01007387 */ /* 0x0003e20000100800 */
[----:B------:R-:W-:-:S02]  /*aac0*/  USHF.R.S32.HI UR7, URZ, 0x1f, UR4 ;  /* 0x0000001fff077899 */ /* 0x000fc40008011404 */
[----:B------:R-:W-:Y:S02]  /*aad0*/  USHF.L.U32 UR6, UR6, 0x8, URZ ;  /* 0x0000000806067899 */ /* 0x000fe400080006ff */
[----:B------:R-:W-:Y:S02]  /*aae0*/  ULEA.HI UR7, UR7, UR4, URZ, 0x8 ;  /* 0x0000000407077291 */ /* 0x000fe4000f8f40ff */
[----:B------:R-:W-:Y:S02]  /*aaf0*/  USHF.R.S32.HI UR4, URZ, 0x1f, UR6 ;  /* 0x0000001fff047899 */ /* 0x000fe40008011406 */
[----:B------:R-:W-:Y:S02]  /*ab00*/  USHF.L.U32 UR10, UR6, 0x1, URZ ;  /* 0x00000001060a7899 */ /* 0x000fe400080006ff */
[----:B------:R-:W-:Y:S02]  /*ab10*/  USHF.L.U64.HI UR6, UR6, 0x1, UR4 ;  /* 0x0000000106067899 */ /* 0x000fe40008010204 */
[----:B------:R-:W-:Y:S01]  /*ab20*/  USHF.R.S32.HI UR7, URZ, 0x8, UR7 ;  /* 0x00000008ff077899 */ /* 0x000fe20008011407 */
[----:B------:R-:W-:Y:S01]  /*ab30*/  UMOV UR4, URZ ;  /* 0x000000ff00047c82 */ /* 0x000fe20008000000 */
[----:B--2---:R-:W-:-:S02]  /*ab40*/  LOP3.LUT R28, R28, 0x7e, R7, 0x78, !PT ;  /* 0x0000007e1c1c7812 */ /* 0x004fc400078e7807 */
[C---:B------:R-:W-:Y:S02]  /*ab50*/  LOP3.LUT R7, R2.reuse, 0x10, RZ, 0x3c, !PT ;  /* 0x0000001002077812 */ /* 0x040fe400078e3cff */
[C---:B------:R-:W-:Y:S02]  /*ab60*/  LOP3.LUT R7, R2.reuse, 0x40, RZ, 0x3c, !PT ;  /* 0x0000004002077812 */ /* 0x040fe400078e3cff */
[----:B------:R-:W-:Y:S02]  /*ab70*/  LOP3.LUT R2, R2, 0x70, RZ, 0x3c, !PT ;  /* 0x0000007002027812 */ /* 0x000fe400078e3cff */
[----:B------:R-:W-:Y:S02]  /*ab80*/  LOP3.LUT R29, R28, 0x20, RZ, 0x3c, !PT ;  /* 0x000000201c1d7812 */ /* 0x000fe400078e3cff */
[----:B---3--:R-:W-:Y:S02]  /*ab90*/  LOP3.LUT R4, R5, 0x40, RZ, 0x3c, !PT ;  /* 0x0000004005047812 */ /* 0x008fe400078e3cff */
[----:B----4-:R-:W-:-:S03]  /*aba0*/  LOP3.LUT R2, R3, 0x20, RZ, 0x3c, !PT ;  /* 0x0000002003027812 */ /* 0x010fc600078e3cff */
[----:B------:R1:W-:Y:S04]  /*abb0*/  STL [R1+0x150], R4 ;  /* 0x0001500401007387 */ /* 0x0003e80000100800 */
[----:B------:R1:W-:Y:S02]  /*abc0*/  STL [R1+0x98], R2 ;  /* 0x0000980201007387 */ /* 0x0003e40000100800 */
.L_x_2:
[----:B0----5:R0:W-:Y:S04]  /*abd0*/  STL [R1+0xed8], R12 ;  /* 0x000ed80c01007387 */ /* 0x0211e80000100800 */
[----:B------:R2:W-:Y:S04]  /*abe0*/  STL [R1+0xed4], R8 ;  /* 0x000ed40801007387 */ /* 0x0005e80000100800 */
[----:B------:R-:W3:Y:S04]  /*abf0*/  LDL R3, [R1+0x564] ;  /* 0x0005640001037983 */ /* 0x000ee80000100800 */
[----:B-1----:R-:W3:Y:S01]  /*ac00*/  LDL R2, [R1+0x574] ;  /* 0x0005740001027983 */ /* 0x002ee20000100800 */
[----:B0-----:R-:W2:Y:S01]  /*ac10*/  S2R R12, SR_TID.X ;  /* 0x00000000000c7919 */ /* 0x001ea20000002100 */
[----:B------:R-:W-:-:S02]  /*ac20*/  UIMAD UR11, UR4, -0x100, UR12 ;  /* 0xffffff00040b78a4 */ /* 0x000fc4000f8e020c */
[----:B------:R0:W-:Y:S04]  /*ac30*/  STL [R1+0xed0], R7 ;  /* 0x000ed00701007387 */ /* 0x0001e80000100800 */
[----:B------:R-:W-:Y:S04]  /*ac40*/  STL [R1+0xecc], R6 ;  /* 0x000ecc0601007387 */ /* 0x000fe80000100800 */
[----:B------:R-:W-:Y:S01]  /*ac50*/  STL [R1+0xec8], R20 ;  /* 0x000ec81401007387 */ /* 0x000fe20000100800 */
[----:B--2---:R-:W-:-:S03]  /*ac60*/  SHF.R.U32.HI R8, RZ, 0x5, R12 ;  /* 0x00000005ff087819 */ /* 0x004fc6000001160c */
[----:B------:R1:W-:Y:S01]  /*ac70*/  STL [R1+0xec4], R4 ;  /* 0x000ec40401007387 */ /* 0x0003e20000100800 */
[----:B------:R-:W-:-:S03]  /*ac80*/  SGXT.U32 R8, R8, 0x2 ;  /* 0x000000020808781a */ /* 0x000fc60000000000 */
[----:B------:R-:W-:Y:S01]  /*ac90*/  STL [R1+0xea8], R15 ;  /* 0x000ea80f01007387 */ /* 0x000fe20000100800 */
[----:B------:R-:W-:-:S03]  /*aca0*/  LOP3.LUT R12, R8, 0x4, RZ, 0xfc, !PT ;  /* 0x00000004080c7812 */ /* 0x000fc600078efcff */
[----:B------:R-:W-:Y:S01]  /*acb0*/  STL [R1+0xeb0], R15 ;  /* 0x000eb00f01007387 */ /* 0x000fe20000100800 */
[----:B------:R-:W-:-:S03]  /*acc0*/  ISETP.GE.AND P0, PT, R12, UR11, PT ;  /* 0x0000000b0c007c0c */ /* 0x000fc6000bf06270 */
[----:B------:R-:W-:Y:S01]  /*acd0*/  STL [R1+0xea4], R16 ;  /* 0x000ea41001007387 */ /* 0x000fe20000100800 */
[----:B0-----:R-:W-:Y:S02]  /*ace0*/  PRMT R7, RZ, 0x7610, R7 ;  /* 0x00007610ff077816 */ /* 0x001fe40000000007 */
[C---:B-1----:R-:W-:Y:S01]  /*acf0*/  LOP3.LUT R4, R8.reuse, 0x8, RZ, 0xfc, !PT ;  /* 0x0000000808047812 */ /* 0x042fe200078efcff */
[----:B------:R-:W-:Y:S01]  /*ad00*/  STL [R1+0xeac], R16 ;  /* 0x000eac1001007387 */ /* 0x000fe20000100800 */
[----:B------:R-:W-:-:S05]  /*ad10*/  LOP3.LUT R20, R8, 0xc, RZ, 0xfc, !PT ;  /* 0x0000000c08147812 */ /* 0x000fca00078efcff */
[----:B---3--:R-:W2:Y:S01]  /*ad20*/  @!P0 LDG.E.U16 R7, desc[UR8][R2.64] ;  /* 0x0000000802078981 */ /* 0x008ea2000c1e1500 */
[----:B------:R-:W0:Y:S03]  /*ad30*/  S2R R8, SR_TID.X ;  /* 0x0000000000087919 */ /* 0x000e260000002100 */
[----:B------:R-:W-:Y:S04]  /*ad40*/  STL [R1+0xeb8], R16 ;  /* 0x000eb81001007387 */ /* 0x000fe80000100800 */
        /* <DEDUP_REMOVED lines=9> */
[----:B------:R1:W-:Y:S04]  /*ade0*/  STL [R1+0xec0], R21 ;  /* 0x000ec01501007387 */ /* 0x0003e80000100800 */
[----:B-1----:R-:W3:Y:S04]  /*adf0*/  LDL R21, [R1+0x604] ;  /* 0x0006040001157983 */ /* 0x002ee80000100800 */
        /* <DEDUP_REMOVED lines=11> */
[----:B0-----:R-:W-:-:S03]  /*aeb0*/  SHF.R.U32.HI R8, RZ, 0x5, R8 ;  /* 0x00000005ff087819 */ /* 0x001fc60000011608 */
[----:B------:R-:W-:Y:S04]  /*aec0*/  STL [R1+0xe58], R11 ;  /* 0x000e580b01007387 */ /* 0x000fe80000100800 */
[----:B------:R-:W-:Y:S04]  /*aed0*/  STL [R1+0xe54], R24 ;  /* 0x000e541801007387 */ /* 0x000fe80000100800 */
[----:B------:R-:W-:Y:S04]  /*aee0*/  STL [R1+0xe50], R23 ;  /* 0x000e501701007387 */ /* 0x000fe80000100800 */
[----:B------:R-:W-:Y:S01]  /*aef0*/  STL [R1+0xe44], R9 ;  /* 0x000e440901007387 */ /* 0x000fe20000100800 */
[----:B------:R-:W-:-:S03]  /*af00*/  SGXT.U32 R8, R8, 0x2 ;  /* 0x000000020808781a */ /* 0x000fc60000000000 */
[----:B------:R-:W-:Y:S04]  /*af10*/  STL [R1+0xe40], R17 ;  /* 0x000e401101007387 */ /* 0x000fe80000100800 */
[----:B------:R-:W-:Y:S04]  /*af20*/  STL [R1+0xe3c], R18 ;  /* 0x000e3c1201007387 */ /* 0x000fe80000100800 */
[----:B------:R-:W-:Y:S04]  /*af30*/  STL [R1+0xe48], R18 ;  /* 0x000e481201007387 */ /* 0x000fe80000100800 */
[----:B------:R-:W-:Y:S01]  /*af40*/  STL [R1+0xe4c], R18 ;  /* 0x000e4c1201007387 */ /* 0x000fe20000100800 */
[----:B------:R-:W-:-:S03]  /*af50*/  LOP3.LUT R8, R8, 0x10, RZ, 0xfc, !PT ;  /* 0x0000001008087812 */ /* 0x000fc600078efcff */
[----:B------:R-:W-:Y:S04]  /*af60*/  STL [R1+0xe38], R19 ;  /* 0x000e381301007387 */ /* 0x000fe80000100800 */
[----:B------:R-:W-:Y:S04]  /*af70*/  STL [R1+0xe34], R28 ;  /* 0x000e341c01007387 */ /* 0x000fe80000100800 */
[----:B------:R-:W-:Y:S04]  /*af80*/  STL [R1+0xdf4], R29 ;  /* 0x000df41d01007387 */ /* 0x000fe80000100800 */
[----:B------:R-:W-:Y:S01]  /*af90*/  STL [R1+0xdf8], R29 ;  /* 0x000df81d01007387 */ /* 0x000fe20000100800 */
[----:B------:R-:W-:-:S03]  /*afa0*/  ISETP.GE.AND P1, PT, R4, UR11, PT ;  /* 0x0000000b04007c0c */ /* 0x000fc6000bf26270 */
[----:B------:R-:W-:Y:S01]  /*afb0*/  STL [R1+0xdfc], R29 ;  /* 0x000dfc1d01007387 */ /* 0x000fe20000100800 */
[----:B------:R-:W-:-:S03]  /*afc0*/  ISETP.GE.AND P3, PT, R8, UR11, PT ;  /* 0x0000000b08007c0c */ /* 0x000fc6000bf66270 */
[----:B------:R-:W-:Y:S04]  /*afd0*/  STL [R1+0xe00], R29 ;  /* 0x000e001d01007387 */ /* 0x000fe80000100800 */
[----:B------:R-:W-:Y:S04]  /*afe0*/  STL [R1+0x930], R0 ;  /* 0x0009300001007387 */ /* 0x000fe80000100800 */
[----:B------:R-:W4:Y:S01]  /*aff0*/  LDL.LU R12, [R1+0xed8] ;  /* 0x000ed800010c7983 */ /* 0x000f220000300800 */
[----:B------:R-:W-:-:S03]  /*b000*/  ISETP.GE.AND P2, PT, R20, UR11, PT ;  /* 0x0000000b14007c0c */ /* 0x000fc6000bf46270 */
[----:B------:R-:W4:Y:S01]  /*b010*/  LDL R4, [R1+0x5fc] ;  /* 0x0005fc0001047983 */ /* 0x000f220000100800 */
[----:B------:R-:W-:-:S03]  /*b020*/  PRMT R13, RZ, 0x7610, R13 ;  /* 0x00007610ff0d7816 */ /* 0x000fc6000000000d */
[----:B------:R-:W4:Y:S01]  /*b030*/  LDL.LU R8, [R1+0xed4] ;  /* 0x000ed40001087983 */ /* 0x000f220000300800 */
[----:B------:R-:W0:Y:S02]  /*b040*/  S2R R20, SR_TID.X ;  /* 0x0000000000147919 */ /* 0x000e240000002100 */
[----:B0-----:R-:W-:-:S04]  /*b050*/  SHF.R.U32.HI R20, RZ, 0x5, R20 ;  /* 0x00000005ff147819 */ /* 0x001fc80000011614 */
[----:B------:R-:W-:Y:S01]  /*b060*/  SGXT.U32 R20, R20, 0x2 ;  /* 0x000000021414781a */ /* 0x000fe20000000000 */
[----:B--2---:R0:W-:Y:S04]  /*b070*/  STL [R1+0xa0], R7 ;  /* 0x0000a00701007387 */ /* 0x0041e80000100800 */
[----:B0-----:R-:W2:Y:S04]  /*b080*/  LDL.LU R7, [R1+0xed0] ;  /* 0x000ed00001077983 */ /* 0x001ea80000300800 */
[----:B------:R-:W2:Y:S01]  /*b090*/  LDL R3, [R1+0x570] ;  /* 0x0005700001037983 */ /* 0x000ea20000100800 */
[----:B------:R-:W-:-:S04]  /*b0a0*/  LOP3.LUT R2, R20, 0x14, RZ, 0xfc, !PT ;  /* 0x0000001414027812 */ /* 0x000fc800078efcff */
[----:B------:R-:W-:Y:S01]  /*b0b0*/  ISETP.GE.AND P0, PT, R2, UR11, PT ;  /* 0x0000000b02007c0c */ /* 0x000fe2000bf06270 */
[----:B---3--:R-:W-:-:S05]  /*b0c0*/  @!P1 IMAD.MOV.U32 R2, RZ, RZ, R21 ;  /* 0x000000ffff029224 */ /* 0x008fca00078e0015 */
[----:B--2---:R0:W2:Y:S04]  /*b0d0*/  @!P1 LDG.E.U16 R13, desc[UR8][R2.64] ;  /* 0x00000008020d9981 */ /* 0x0040a8000c1e1500 */
[----:B------:R-:W0:Y:S04]  /*b0e0*/  LDL R2, [R1+0x56c] ;  /* 0x00056c0001027983 */ /* 0x000e280000100800 */
[----:B------:R-:W0:Y:S01]  /*b0f0*/  LDL R3, [R1+0x600] ;  /* 0x0006000001037983 */ /* 0x000e220000100800 */
[----:B------:R-:W-:Y:S01]  /*b100*/  PRMT R6, RZ, 0x7610, R6 ;  /* 0x00007610ff067816 */ /* 0x000fe20000000006 */
[----:B------:R-:W1:Y:S01]  /*b110*/  S2R R20, SR_TID.X ;  /* 0x0000000000147919 */ /* 0x000e620000002100 */
[----:B0-----:R-:W-:-:S04]  /*b120*/  @!P2 LOP3.LUT R3, R3, R2, RZ, 0x3c, !PT ;  /* 0x000000020303a212 */ /* 0x001fc800078e3cff */
[----:B------:R-:W-:-:S04]  /*b130*/  @!P2 LOP3.LUT R2, R3, R2, RZ, 0x3c, !PT ;  /* 0x000000020302a212 */ /* 0x000fc800078e3cff */
[----:B------:R-:W-:-:S05]  /*b140*/  @!P2 LOP3.LUT R3, R3, R2, RZ, 0x3c, !PT ;  /* 0x000000020303a212 */ /* 0x000fca00078e3cff */
[----:B------:R-:W3:Y:S01]  /*b150*/  @!P2 LDG.E.U16 R6, desc[UR8][R2.64] ;  /* 0x000000080206a981 */ /* 0x000ee2000c1e1500 */
[----:B-1----:R-:W-:-:S04]  /*b160*/  SHF.R.U32.HI R20, RZ, 0x5, R20 ;  /* 0x00000005ff147819 */ /* 0x002fc80000011614 */
[----:B------:R-:W-:-:S04]  /*b170*/  SGXT.U32 R20, R20, 0x2 ;  /* 0x000000021414781a */ /* 0x000fc80000000000 */
[----:B------:R-:W-:Y:S01]  /*b180*/  LOP3.LUT R21, R20, 0x18, RZ, 0xfc, !PT ;  /* 0x0000001814157812 */ /* 0x000fe200078efcff */
[----:B--2---:R-:W-:Y:S03]  /*b190*/  STL [R1+0xe30], R13 ;  /* 0x000e300d01007387 */ /* 0x004fe60000100800 */
[----:B------:R-:W-:Y:S02]  /*b1a0*/  ISETP.GE.AND P1, PT, R21, UR11, PT ;  /* 0x0000000b15007c0c */ /* 0x000fe4000bf26270 */
[----:B------:R-:W2:Y:S01]  /*b1b0*/  LDL R21, [R1+0x5f0] ;  /* 0x0005f00001157983 */ /* 0x000ea20000100800 */
[----:B------:R-:W0:Y:S03]  /*b1c0*/  S2R R20, SR_TID.X ;  /* 0x0000000000147919 */ /* 0x000e260000002100 */
[----:B---3--:R1:W-:Y:S04]  /*b1d0*/  STL [R1+0x11c], R6 ;  /* 0x00011c0601007387 */ /* 0x0083e80000100800 */
[----:B-1----:R-:W3:Y:S04]  /*b1e0*/  LDL.LU R6, [R1+0xecc] ;  /* 0x000ecc0001067983 */ /* 0x002ee80000300800 */
[----:B------:R-:W2:Y:S01]  /*b1f0*/  LDL R3, [R1+0x568] ;  /* 0x0005680001037983 */ /* 0x000ea20000100800 */
[----:B0-----:R-:W-:-:S04]  /*b200*/  SHF.R.U32.HI R20, RZ, 0x5, R20 ;  /* 0x00000005ff147819 */ /* 0x001fc80000011614 */
[----:B------:R-:W-:-:S04]  /*b210*/  SGXT.U32 R20, R20, 0x2 ;  /* 0x000000021414781a */ /* 0x000fc80000000000 */
[----:B------:R-:W-:Y:S02]  /*b220*/  LOP3.LUT R2, R20, 0x1c, RZ, 0xfc, !PT ;  /* 0x0000001c14027812 */ /* 0x000fe400078efcff */
[----:B----4-:R-:W-:Y:S02]  /*b230*/  PRMT R12, RZ, 0x7610, R12 ;  /* 0x00007610ff0c7816 */ /* 0x010fe4000000000c */
[----:B------:R-:W-:Y:S01]  /*b240*/  ISETP.GE.AND P2, PT, R2, UR11, PT ;  /* 0x0000000b02007c0c */ /* 0x000fe2000bf46270 */
[----:B------:R-:W-:Y:S01]  /*b250*/  @!P3 IMAD.MOV.U32 R2, RZ, RZ, R4 ;  /* 0x000000ffff02b224 */ /* 0x000fe200078e0004 */
[----:B------:R-:W0:Y:S04]  /*b260*/  S2R R20, SR_TID.X ;  /* 0x0000000000147919 */ /* 0x000e280000002100 */
[----:B--2---:R-:W2:Y:S04]  /*b270*/  @!P3 LDG.E.U16 R12, desc[UR8][R2.64] ;  /* 0x00000008020cb981 */ /* 0x004ea8000c1e1500 */
[----:B------:R-:W4:Y:S04]  /*b280*/  LDL R2, [R1+0x5f4] ;  /* 0x0005f40001027983 */ /* 0x000f280000100800 */
[----:B------:R-:W4:Y:S01]  /*b290*/  LDL R3, [R1+0x5f8] ;  /* 0x0005f80001037983 */ /* 0x000f220000100800 */
[----:B0-----:R-:W-:-:S04]  /*b2a0*/  SHF.R.U32.HI R20, RZ, 0x5, R20 ;  /* 0x00000005ff147819 */ /* 0x001fc80000011614 */
[----:B------:R-:W-:Y:S02]  /*b2b0*/  SGXT.U32 R20, R20, 0x2 ;  /* 0x000000021414781a */ /* 0x000fe40000000000 */
[----:B------:R-:W-:Y:S02]  /*b2c0*/  PRMT R16, RZ, 0x7610, R16 ;  /* 0x00007610ff107816 */ /* 0x000fe40000000010 */
[----:B------:R-:W-:-:S04]  /*b2d0*/  LOP3.LUT R20, R20, 0x20, RZ, 0xfc, !PT ;  /* 0x0000002014147812 */ /* 0x000fc800078efcff */
[----:B------:R-:W-:Y:S01]  /*b2e0*/  ISETP.GE.AND P3, PT, R20, UR11, PT ;  /* 0x0000000b14007c0c */ /* 0x000fe2000bf66270 */
[----:B------:R-:W0:Y:S01]  /*b2f0*/  S2R R4, SR_TID.X ;  /* 0x0000000000047919 */ /* 0x000e220000002100 */
[----:B--2---:R-:W-:Y:S04]  /*b300*/  STL [R1+0xe2c], R12 ;  /* 0x000e2c0c01007387 */ /* 0x004fe80000100800 */
[----:B------:R-:W2:Y:S01]  /*b310*/  LDL.LU R20, [R1+0xec8] ;  /* 0x000ec80001147983 */ /* 0x000ea20000300800 */
[----:B----4-:R-:W-:-:S04]  /*b320*/  @!P0 LOP3.LUT R3, R3, R2, RZ, 0x3c, !PT ;  /* 0x0000000203038212 */ /* 0x010fc800078e3cff */
[----:B------:R-:W-:-:S04]  /*b330*/  @!P0 LOP3.LUT R2, R3, R2, RZ, 0x3c, !PT ;  /* 0x0000000203028212 */ /* 0x000fc800078e3cff */
[----:B------:R-:W-:-:S05]  /*b340*/  @!P0 LOP3.LUT R3, R3, R2, RZ, 0x3c, !PT ;  /* 0x0000000203038212 */ /* 0x000fca00078e3cff */
[----:B------:R0:W4:Y:S04]  /*b350*/  @!P0 LDG.E.U16 R16, desc[UR8][R2.64] ;  /* 0x0000000802108981 */ /* 0x000128000c1e1500 */
[----:B------:R-:W2:Y:S01]  /*b360*/  LDL R3, [R1+0x5ec] ;  /* 0x0005ec0001037983 */ /* 0x000ea20000100800 */
[----:B0-----:R-:W-:-:S04]  /*b370*/  SHF.R.U32.HI R2, RZ, 0x5, R4 ;  /* 0x00000005ff027819 */ /* 0x001fc80000011604 */
[----:B------:R-:W-:-:S04]  /*b380*/  SGXT.U32 R2, R2, 0x2 ;  /* 0x000000020202781a */ /* 0x000fc80000000000 */
[----:B------:R-:W-:Y:S02]  /*b390*/  LOP3.LUT R2, R2, 0x24, RZ, 0xfc, !PT ;  /* 0x0000002402027812 */ /* 0x000fe400078efcff */
[----:B------:R-:W-:Y:S02]  /*b3a0*/  PRMT R8, RZ, 0x7610, R8 ;  /* 0x00007610ff087816 */ /* 0x000fe40000000008 */
[----:B------:R-:W-:Y:S01]  /*b3b0*/  ISETP.GE.AND P0, PT, R2, UR11, PT ;  /* 0x0000000b02007c0c */ /* 0x000fe2000bf06270 */
[----:B------:R-:W-:Y:S01]  /*b3c0*/  @!P1 IMAD.MOV.U32 R2, RZ, RZ, R21 ;  /* 0x000000ffff029224 */ /* 0x000fe200078e0015 */
[----:B----4-:R0:W-:Y:S01]  /*b3d0*/  STL [R1+0xa4], R16 ;  /* 0x0000a41001007387 */ /* 0x0101e20000100800 */
[----:B------:R-:W-:-:S03]  /*b3e0*/  PRMT R15, RZ, 0x7610, R15 ;  /* 0x00007610ff0f7816 */ /* 0x000fc6000000000f */
[----:B------:R-:W4:Y:S04]  /*b3f0*/  LDL R21, [R1+0x5d0] ;  /* 0x0005d00001157983 */ /* 0x000f280000100800 */
[----:B--2---:R1:W2:Y:S04]  /*b400*/  @!P1 LDG.E.U16 R8, desc[UR8][R2.64] ;  /* 0x0000000802089981 */ /* 0x0042a8000c1e1500 */
[----:B0-----:R-:W2:Y:S04]  /*b410*/  LDL R16, [R1+0x5d8] ;  /* 0x0005d80001107983 */ /* 0x001ea80000100800 */
[----:B------:R-:W1:Y:S04]  /*b420*/  LDL R2, [R1+0x5e4] ;  /* 0x0005e40001027983 */ /* 0x000e680000100800 */
[----:B------:R-:W1:Y:S02]  /*b430*/  LDL R3, [R1+0x5e8] ;  /* 0x0005e80001037983 */ /* 0x000e640000100800 */
[----:B-1----:R-:W-:-:S04]  /*b440*/  @!P2 LOP3.LUT R3, R3, R2, RZ, 0x3c, !PT ;  /* 0x000000020303a212 */ /* 0x002fc800078e3cff */
[----:B------:R-:W-:-:S04]  /*b450*/  @!P2 LOP3.LUT R2, R3, R2, RZ, 0x3c, !PT ;  /* 0x000000020302a212 */ /* 0x000fc800078e3cff */
[----:B------:R-:W-:-:S05]  /*b460*/  @!P2 LOP3.LUT R3, R3, R2, RZ, 0x3c, !PT ;  /* 0x000000020303a212 */ /* 0x000fca00078e3cff */
[----:B------:R-:W2:Y:S04]  /*b470*/  @!P2 LDG.E.U16 R15, desc[UR8][R2.64] ;  /* 0x00000008020fa981 */ /* 0x000ea8000c1e1500 */
[----:B------:R-:W3:Y:S01]  /*b480*/  LDL R2, [R1+0x5dc] ;  /* 0x0005dc0001027983 */ /* 0x000ee20000100800 */
[----:B------:R-:W-:-:S04]  /*b490*/  SHF.R.U32.HI R4, RZ, 0x5, R4 ;  /* 0x00000005ff047819 */ /* 0x000fc80000011604 */
[----:B------:R-:W-:-:S04]  /*b4a0*/  SGXT.U32 R4, R4, 0x2 ;  /* 0x000000020404781a */ /* 0x000fc80000000000 */
[----:B------:R-:W-:-:S04]  /*b4b0*/  LOP3.LUT R4, R4, 0x28, RZ, 0xfc, !PT ;  /* 0x0000002804047812 */ /* 0x000fc800078efcff */
[----:B------:R-:W-:Y:S02]  /*b4c0*/  ISETP.GE.AND P1, PT, R4, UR11, PT ;  /* 0x0000000b04007c0c */ /* 0x000fe4000bf26270 */
[----:B------:R-:W0:Y:S01]  /*b4d0*/  S2R R4, SR_TID.X ;  /* 0x0000000000047919 */ /* 0x000e220000002100 */
[----:B--2---:R1:W-:Y:S04]  /*b4e0*/  STL [R1+0xac], R15 ;  /* 0x0000ac0f01007387 */ /* 0x0043e80000100800 */
[----:B------:R-:W3:Y:S01]  /*b4f0*/  LDL R3, [R1+0x5e0] ;  /* 0x0005e00001037983 */ /* 0x000ee20000100800 */
[----:B0-----:R-:W-:-:S04]  /*b500*/  SHF.R.U32.HI R4, RZ, 0x5, R4 ;  /* 0x00000005ff047819 */ /* 0x001fc80000011604 */
[----:B------:R-:W-:Y:S02]  /*b510*/  SGXT.U32 R4, R4, 0x2 ;  /* 0x000000020404781a */ /* 0x000fe40000000000 */
[----:B------:R-:W-:Y:S02]  /*b520*/  PRMT R7, RZ, 0x7610, R7 ;  /* 0x00007610ff077816 */ /* 0x000fe40000000007 */
[----:B------:R-:W-:-:S04]  /*b530*/  LOP3.LUT R4, R4, 0x2c, RZ, 0xfc, !PT ;  /* 0x0000002c04047812 */ /* 0x000fc800078efcff */
[----:B------:R-:W-:Y:S02]  /*b540*/  ISETP.GE.AND P2, PT, R4, UR11, PT ;  /* 0x0000000b04007c0c */ /* 0x000fe4000bf46270 */
[----:B------:R-:W2:Y:S01]  /*b550*/  LDL.LU R4, [R1+0xec4] ;  /* 0x000ec40001047983 */ /* 0x000ea20000300800 */
[----:B-1----:R-:W0:Y:S01]  /*b560*/  S2R R15, SR_TID.X ;  /* 0x00000000000f7919 */ /* 0x002e220000002100 */
[----:B---3--:R-:W-:-:S04]  /*b570*/  @!P3 LOP3.LUT R3, R3, R2, RZ, 0x3c, !PT ;  /* 0x000000020303b212 */ /* 0x008fc800078e3cff */
[----:B------:R-:W-:-:S04]  /*b580*/  @!P3 LOP3.LUT R2, R3, R2, RZ, 0x3c, !PT ;  /* 0x000000020302b212 */ /* 0x000fc800078e3cff */
[----:B------:R-:W-:-:S05]  /*b590*/  @!P3 LOP3.LUT R3, R3, R2, RZ, 0x3c, !PT ;  /* 0x000000020303b212 */ /* 0x000fca00078e3cff */
[----:B------:R1:W3:Y:S04]  /*b5a0*/  @!P3 LDG.E.U16 R7, desc[UR8][R2.64] ;  /* 0x000000080207b981 */ /* 0x0002e8000c1e1500 */
[----:B------:R-:W2:Y:S01]  /*b5b0*/  LDL R3, [R1+0x5d4] ;  /* 0x0005d40001037983 */ /* 0x000ea20000100800 */
[----:B0-----:R-:W-:-:S04]  /*b5c0*/  SHF.R.U32.HI R15, RZ, 0x5, R15 ;  /* 0x00000005ff0f7819 */ /* 0x001fc8000001160f */
[----:B------:R-:W-:-:S04]  /*b5d0*/  SGXT.U32 R15, R15, 0x2 ;  /* 0x000000020f0f781a */ /* 0x000fc80000000000 */
[----:B-1----:R-:W-:Y:S02]  /*b5e0*/  LOP3.LUT R2, R15, 0x30, RZ, 0xfc, !PT ;  /* 0x000000300f027812 */ /* 0x002fe400078efcff */
[----:B------:R-:W-:Y:S02]  /*b5f0*/  PRMT R0, RZ, 0x7610, R0 ;  /* 0x00007610ff007816 */ /* 0x000fe40000000000 */
[----:B------:R-:W-:Y:S01]  /*b600*/  ISETP.GE.AND P3, PT, R2, UR11, PT ;  /* 0x0000000b02007c0c */ /* 0x000fe2000bf66270 */
[----:B------:R-:W-:Y:S01]  /*b610*/  @!P0 IMAD.MOV.U32 R2, RZ, RZ, R16 ;  /* 0x000000ffff028224 */ /* 0x000fe200078e0010 */
[----:B------:R-:W0:Y:S04]  /*b620*/  S2R R15, SR_TID.X ;  /* 0x00000000000f7919 */ /* 0x000e280000002100 */
[----:B--2---:R1:W2:Y:S04]  /*b630*/  @!P0 LDG.E.U16 R0, desc[UR8][R2.64] ;  /* 0x0000000802008981 */ /* 0x0042a8000c1e1500 */
[----:B------:R-:W3:Y:S01]  /*b640*/  LDL R3, [R1+0x5cc] ;  /* 0x0005cc0001037983 */ /* 0x000ee20000100800 */
[----:B0-----:R-:W-:-:S02]  /*b650*/  SHF.R.U32.HI R16, RZ, 0x5, R15 ;  /* 0x00000005ff107819 */ /* 0x001fc4000001160f */
[----:B------:R-:W-:Y:S01]  /*b660*/  PRMT R6, RZ, 0x7610, R6 ;  /* 0x00007610ff067816 */ /* 0x000fe20000000006 */
[----:B------:R-:W3:Y:S01]  /*b670*/  LDL R15, [R1+0x5c0] ;  /* 0x0005c000010f7983 */ /* 0x000ee20000100800 */
[----:B------:R-:W-:-:S04]  /*b680*/  SGXT.U32 R16, R16, 0x2 ;  /* 0x000000021010781a */ /* 0x000fc80000000000 */
[----:B-1----:R-:W-:-:S04]  /*b690*/  LOP3.LUT R2, R16, 0x34, RZ, 0xfc, !PT ;  /* 0x0000003410027812 */ /* 0x002fc800078efcff */
[----:B------:R-:W-:Y:S01]  /*b6a0*/  ISETP.GE.AND P4, PT, R2, UR11, PT ;  /* 0x0000000b02007c0c */ /* 0x000fe2000bf86270 */
[----:B----4-:R-:W-:Y:S01]  /*b6b0*/  @!P1 IMAD.MOV.U32 R2, RZ, RZ, R21 ;  /* 0x000000ffff029224 */ /* 0x010fe200078e0015 */
[----:B--2---:R-:W-:Y:S04]  /*b6c0*/  STL [R1+0xdec], R0 ;  /* 0x000dec0001007387 */ /* 0x004fe80000100800 */
[----:B------:R-:W-:Y:S04]  /*b6d0*/  STL [R1+0xdf0], R0 ;  /* 0x000df00001007387 */ /* 0x000fe80000100800 */
[----:B---3--:R0:W2:Y:S04]  /*b6e0*/  @!P1 LDG.E.U16 R6, desc[UR8][R2.64] ;  /* 0x0000000802069981 */ /* 0x0080a8000c1e1500 */
        /* <DEDUP_REMOVED lines=10> */
[----:B------:R-:W-:-:S04]  /*b790*/  LOP3.LUT R21, R16, 0x38, RZ, 0xfc, !PT ;  /* 0x0000003810157812 */ /* 0x000fc800078efcff */
[----:B------:R-:W-:Y:S02]  /*b7a0*/  ISETP.GE.AND P0, PT, R21, UR11, PT ;  /* 0x0000000b15007c0c */ /* 0x000fe4000bf06270 */
[----:B------:R-:W4:Y:S01]  /*b7b0*/  LDL.LU R21, [R1+0xec0] ;  /* 0x000ec00001157983 */ /* 0x000f220000300800 */
[----:B------:R-:W0:Y:S03]  /*b7c0*/  S2R R16, SR_TID.X ;  /* 0x0000000000107919 */ /* 0x000e260000002100 */
[----:B---3--:R1:W-:Y:S04]  /*b7d0*/  STL [R1+0xf8], R14 ;  /* 0x0000f80e01007387 */ /* 0x0083e80000100800 */
[----:B-1----:R-:W3:Y:S04]  /*b7e0*/  LDL.LU R14, [R1+0xebc] ;  /* 0x000ebc00010e7983 */ /* 0x002ee80000300800 */
[----:B------:R-:W2:Y:S01]  /*b7f0*/  LDL R3, [R1+0x5bc] ;  /* 0x0005bc0001037983 */ /* 0x000ea20000100800 */
[----:B0-----:R-:W-:-:S04]  /*b800*/  SHF.R.U32.HI R2, RZ, 0x5, R16 ;  /* 0x00000005ff027819 */ /* 0x001fc80000011610 */
[----:B------:R-:W-:-:S04]  /*b810*/  SGXT.U32 R2, R2, 0x2 ;  /* 0x000000020202781a */ /* 0x000fc80000000000 */
[----:B------:R-:W-:Y:S02]  /*b820*/  LOP3.LUT R2, R2, 0x3c, RZ, 0xfc, !PT ;  /* 0x0000003c02027812 */ /* 0x000fe400078efcff */
[----:B------:R-:W-:Y:S02]  /*b830*/  PRMT R20, RZ, 0x7610, R20 ;  /* 0x00007610ff147816 */ /* 0x000fe40000000014 */
[----:B------:R-:W-:Y:S01]  /*b840*/  ISETP.GE.AND P1, PT, R2, UR11, PT ;  /* 0x0000000b02007c0c */ /* 0x000fe2000bf26270 */
[----:B------:R-:W-:-:S05]  /*b850*/  @!P3 IMAD.MOV.U32 R2, RZ, RZ, R15 ;  /* 0x000000ffff02b224 */ /* 0x000fca00078e000f */
[----:B--2---:R0:W2:Y:S04]  /*b860*/  @!P3 LDG.E.U16 R20, desc[UR8][R2.64] ;  /* 0x000000080214b981 */ /* 0x0040a8000c1e1500 */
[----:B------:R-:W0:Y:S04]  /*b870*/  LDL R2, [R1+0x5b4] ;  /* 0x0005b40001027983 */ /* 0x000e280000100800 */
[----:B------:R-:W0:Y:S01]  /*b880*/  LDL R3, [R1+0x5b8] ;  /* 0x0005b80001037983 */ /* 0x000e220000100800 */
[----:B------:R-:W-:-:S04]  /*b890*/  SHF.R.U32.HI R16, RZ, 0x5, R16 ;  /* 0x00000005ff107819 */ /* 0x000fc80000011610 */
[----:B------:R-:W-:Y:S02]  /*b8a0*/  SGXT.U32 R16, R16, 0x2 ;  /* 0x000000021010781a */ /* 0x000fe40000000000 */
[----:B---3--:R-:W-:Y:S02]  /*b8b0*/  PRMT R14, RZ, 0x7610, R14 ;  /* 0x00007610ff0e7816 */ /* 0x008fe4000000000e */
[----:B------:R-:W-:-:S04]  /*b8c0*/  LOP3.LUT R16, R16, 0x40, RZ, 0xfc, !PT ;  /* 0x0000004010107812 */ /* 0x000fc800078efcff */
[----:B------:R-:W-:Y:S02]  /*b8d0*/  ISETP.GE.AND P2, PT, R16, UR11, PT ;  /* 0x0000000b10007c0c */ /* 0x000fe4000bf46270 */
[----:B------:R-:W3:Y:S01]  /*b8e0*/  LDL.LU R16, [R1+0xeb8] ;  /* 0x000eb80001107983 */ /* 0x000ee20000300800 */
[----:B0-----:R-:W-:-:S04]  /*b8f0*/  @!P4 LOP3.LUT R3, R3, R2, RZ, 0x3c, !PT ;  /* 0x000000020303c212 */ /* 0x001fc800078e3cff */
[----:B------:R-:W-:-:S04]  /*b900*/  @!P4 LOP3.LUT R2, R3, R2, RZ, 0x3c, !PT ;  /* 0x000000020302c212 */ /* 0x000fc800078e3cff */
[----:B------:R-:W-:-:S05]  /*b910*/  @!P4 LOP3.LUT R3, R3, R2, RZ, 0x3c, !PT ;  /* 0x000000020303c212 */ /* 0x000fca00078e3cff */
[----:B------:R0:W2:Y:S04]  /*b920*/  @!P4 LDG.E.U16 R14, desc[UR8][R2.64] ;  /* 0x00000008020ec981 */ /* 0x0000a8000c1e1500 */
[----:B------:R-:W0:Y:S04]  /*b930*/  LDL R2, [R1+0x5ac] ;  /* 0x0005ac0001027983 */ /* 0x000e280000100800 */
[----:B------:R-:W0:Y:S01]  /*b940*/  LDL R3, [R1+0x5b0] ;  /* 0x0005b00001037983 */ /* 0x000e220000100800 */
[----:B---3--:R-:W-:Y:S01]  /*b950*/  PRMT R16, RZ, 0x7610, R16 ;  /* 0x00007610ff107816 */ /* 0x008fe20000000010 */
[----:B------:R-:W1:Y:S01]  /*b960*/  S2R R15, SR_TID.X ;  /* 0x00000000000f7919 */ /* 0x000e620000002100 */
[----:B0-----:R-:W-:-:S04]  /*b970*/  @!P0 LOP3.LUT R3, R3, R2, RZ, 0x3c, !PT ;  /* 0x0000000203038212 */ /* 0x001fc800078e3cff */
[----:B------:R-:W-:-:S04]  /*b980*/  @!P0 LOP3.LUT R2, R3, R2, RZ, 0x3c, !PT ;  /* 0x0000000203028212 */ /* 0x000fc800078e3cff */
[----:B------:R-:W-:-:S05]  /*b990*/  @!P0 LOP3.LUT R3, R3, R2, RZ, 0x3c, !PT ;  /* 0x0000000203038212 */ /* 0x000fca00078e3cff */
[----:B------:R-:W3:Y:S01]  /*b9a0*/  @!P0 LDG.E.U16 R16, desc[UR8][R2.64] ;  /* 0x0000000802108981 */ /* 0x000ee2000c1e1500 */
[----:B-1----:R-:W-:-:S04]  /*b9b0*/  SHF.R.U32.HI R15, RZ, 0x5, R15 ;  /* 0x00000005ff0f7819 */ /* 0x002fc8000001160f */
[----:B------:R-:W-:Y:S01]  /*b9c0*/  SGXT.U32 R15, R15, 0x2 ;  /* 0x000000020f0f781a */ /* 0x000fe20000000000 */
[----:B--2---:R0:W-:Y:S03]  /*b9d0*/  STL [R1+0x100], R14 ;  /* 0x0001000e01007387 */ /* 0x0041e60000100800 */
[C---:B0-----:R-:W-:Y:S02]  /*b9e0*/  LOP3.LUT R14, R15.reuse, 0x44, RZ, 0xfc, !PT ;  /* 0x000000440f0e7812 */ /* 0x041fe400078efcff */
[----:B------:R-:W-:Y:S02]  /*b9f0*/  LOP3.LUT R15, R15, 0x48, RZ, 0xfc, !PT ;  /* 0x000000480f0f7812 */ /* 0x000fe400078efcff */
[----:B------:R-:W-:Y:S02]  /*ba00*/  ISETP.GE.AND P3, PT, R14, UR11, PT ;  /* 0x0000000b0e007c0c */ /* 0x000fe4000bf66270 */
[----:B------:R-:W2:Y:S01]  /*ba10*/  LDL.LU R14, [R1+0xeb4] ;  /* 0x000eb400010e7983 */ /* 0x000ea20000300800 */
[----:B------:R-:W-:-:S03]  /*ba20*/  ISETP.GE.AND P4, PT, R15, UR11, PT ;  /* 0x0000000b0f007c0c */ /* 0x000fc6000bf86270 */
[----:B------:R-:W2:Y:S04]  /*ba30*/  LDL.LU R15, [R1+0xeb0] ;  /* 0x000eb000010f7983 */ /* 0x000ea80000300800 */
[----:B---3--:R0:W-:Y:S04]  /*ba40*/  STL [R1+0x18], R16 ;  /* 0x0000181001007387 */ /* 0x0081e80000100800 */
[----:B------:R-:W3:Y:S04]  /*ba50*/  LDL R2, [R1+0x5a4] ;  /* 0x0005a40001027983 */ /* 0x000ee80000100800 */
[----:B------:R-:W3:Y:S01]  /*ba60*/  LDL R3, [R1+0x5a8] ;  /* 0x0005a80001037983 */ /* 0x000ee20000100800 */
[----:B------:R-:W-:-:S02]  /*ba70*/  PRMT R22, RZ, 0x7610, R22 ;  /* 0x00007610ff167816 */ /* 0x000fc40000000016 */
[----:B---3--:R-:W-:-:S04]  /*ba80*/  @!P1 LOP3.LUT R3, R3, R2, RZ, 0x3c, !PT ;  /* 0x0000000203039212 */ /* 0x008fc800078e3cff */
[----:B------:R-:W-:-:S04]  /*ba90*/  @!P1 LOP3.LUT R2, R3, R2, RZ, 0x3c, !PT ;  /* 0x0000000203029212 */ /* 0x000fc800078e3cff */
[----:B------:R-:W-:-:S05]  /*baa0*/  @!P1 LOP3.LUT R3, R3, R2, RZ, 0x3c, !PT ;  /* 0x0000000203039212 */ /* 0x000fca00078e3cff */
[----:B------:R-:W3:Y:S04]  /*bab0*/  @!P1 LDG.E.U16 R22, desc[UR8][R2.64] ;  /* 0x0000000802169981 */ /* 0x000ee8000c1e1500 */
[----:B------:R-:W2:Y:S04]  /*bac0*/  LDL R2, [R1+0x59c] ;  /* 0x00059c0001027983 */ /* 0x000ea80000100800 */
[----:B---3--:R1:W-:Y:S04]  /*bad0*/  STL [R1+0x104], R22 ;  /* 0x0001041601007387 */ /* 0x0083e80000100800 */
[----:B------:R-:W2:Y:S01]  /*bae0*/  LDL R3, [R1+0x5a0] ;  /* 0x0005a00001037983 */ /* 0x000ea20000100800 */
[----:B------:R-:W-:Y:S01]  /*baf0*/  PRMT R4, RZ, 0x7610, R4 ;  /* 0x00007610ff047816 */ /* 0x000fe20000000004 */
[----:B0-----:R-:W0:Y:S01]  /*bb00*/  S2R R16, SR_TID.X ;  /* 0x0000000000107919 */ /* 0x001e220000002100 */
[----:B--2---:R-:W-:-:S04]  /*bb10*/  @!P2 LOP3.LUT R3, R3, R2, RZ, 0x3c, !PT ;  /* 0x000000020303a212 */ /* 0x004fc800078e3cff */
[----:B------:R-:W-:-:S04]  /*bb20*/  @!P2 LOP3.LUT R2, R3, R2, RZ, 0x3c, !PT ;  /* 0x000000020302a212 */ /* 0x000fc800078e3cff */
[----:B------:R-:W-:-:S05]  /*bb30*/  @!P2 LOP3.LUT R3, R3, R2, RZ, 0x3c, !PT ;  /* 0x000000020303a212 */ /* 0x000fca00078e3cff */
[----:B------:R-:W2:Y:S01]  /*bb40*/  @!P2 LDG.E.U16 R4, desc[UR8][R2.64] ;  /* 0x000000080204a981 */ /* 0x000ea2000c1e1500 */
[----:B0-----:R-:W-:-:S04]  /*bb50*/  SHF.R.U32.HI R16, RZ, 0x5, R16 ;  /* 0x00000005ff107819 */ /* 0x001fc80000011610 */
[----:B------:R-:W-:-:S04]  /*bb60*/  SGXT.U32 R16, R16, 0x2 ;  /* 0x000000021010781a */ /* 0x000fc80000000000 */
[----:B------:R-:W-:-:S04]  /*bb70*/  LOP3.LUT R16, R16, 0x4c, RZ, 0xfc, !PT ;  /* 0x0000004c10107812 */ /* 0x000fc800078efcff */
[----:B------:R-:W-:Y:S02]  /*bb80*/  ISETP.GE.AND P0, PT, R16, UR11, PT ;  /* 0x0000000b10007c0c */ /* 0x000fe4000bf06270 */
[----:B------:R-:W3:Y:S04]  /*bb90*/  LDL.LU R16, [R1+0xeac] ;  /* 0x000eac0001107983 */ /* 0x000ee80000300800 */
[----:B------:R-:W3:Y:S04]  /*bba0*/  LDL R2, [R1+0x594] ;  /* 0x0005940001027983 */ /* 0x000ee80000100800 */
[----:B--2---:R0:W-:Y:S04]  /*bbb0*/  STL [R1+0x34], R4 ;  /* 0x0000340401007387 */ /* 0x0041e80000100800 */
[----:B------:R-:W3:Y:S01]  /*bbc0*/  LDL R3, [R1+0x598] ;  /* 0x0005980001037983 */ /* 0x000ee20000100800 */
[----:B------:R-:W-:Y:S01]  /*bbd0*/  PRMT R15, RZ, 0x7610, R15 ;  /* 0x00007610ff0f7816 */ /* 0x000fe2000000000f */
[----:B-1----:R-:W1:Y:S01]  /*bbe0*/  S2R R22, SR_TID.X ;  /* 0x0000000000167919 */ /* 0x002e620000002100 */
[----:B---3--:R-:W-:-:S04]  /*bbf0*/  @!P3 LOP3.LUT R3, R3, R2, RZ, 0x3c, !PT ;  /* 0x000000020303b212 */ /* 0x008fc800078e3cff */
[----:B------:R-:W-:-:S04]  /*bc00*/  @!P3 LOP3.LUT R2, R3, R2, RZ, 0x3c, !PT ;  /* 0x000000020302b212 */ /* 0x000fc800078e3cff */
[----:B------:R-:W-:-:S05]  /*bc10*/  @!P3 LOP3.LUT R3, R3, R2, RZ, 0x3c, !PT ;  /* 0x000000020303b212 */ /* 0x000fca00078e3cff */
[----:B------:R-:W2:Y:S01]  /*bc20*/  @!P3 LDG.E.U16 R15, desc[UR8][R2.64] ;  /* 0x00000008020fb981 */ /* 0x000ea2000c1e1500 */
[----:B-1----:R-:W-:-:S04]  /*bc30*/  SHF.R.U32.HI R22, RZ, 0x5, R22 ;  /* 0x00000005ff167819 */ /* 0x002fc80000011616 */
[----:B------:R-:W-:-:S04]  /*bc40*/  SGXT.U32 R22, R22, 0x2 ;  /* 0x000000021616781a */ /* 0x000fc80000000000 */
[----:B0-----:R-:W-:Y:S02]  /*bc50*/  LOP3.LUT R4, R22, 0x50, RZ, 0xfc, !PT ;  /* 0x0000005016047812 */ /* 0x001fe400078efcff */
[----:B------:R-:W3:Y:S04]  /*bc60*/  LDL R22, [R1+0x614] ;  /* 0x0006140001167983 */ /* 0x000ee80000100800 */
[----:B--2---:R0:W-:Y:S04]  /*bc70*/  STL [R1+0x10c], R15 ;  /* 0x00010c0f01007387 */ /* 0x0041e80000100800 */
[----:B0-----:R-:W2:Y:S04]  /*bc80*/  LDL.LU R15, [R1+0xea8] ;  /* 0x000ea800010f7983 */ /* 0x001ea80000300800 */
[----:B------:R-:W2:Y:S04]  /*bc90*/  LDL R2, [R1+0x58c] ;  /* 0x00058c0001027983 */ /* 0x000ea80000100800 */
[----:B------:R-:W2:Y:S01]  /*bca0*/  LDL R3, [R1+0x590] ;  /* 0x0005900001037983 */ /* 0x000ea20000100800 */
[----:B------:R-:W-:-:S02]  /*bcb0*/  PRMT R27, RZ, 0x7610, R27 ;  /* 0x00007610ff1b7816 */ /* 0x000fc4000000001b */
[----:B--2---:R-:W-:-:S04]  /*bcc0*/  @!P4 LOP3.LUT R3, R3, R2, RZ, 0x3c, !PT ;  /* 0x000000020303c212 */ /* 0x004fc800078e3cff */
[----:B------:R-:W-:-:S04]  /*bcd0*/  @!P4 LOP3.LUT R2, R3, R2, RZ, 0x3c, !PT ;  /* 0x000000020302c212 */ /* 0x000fc800078e3cff */
[----:B------:R-:W-:-:S05]  /*bce0*/  @!P4 LOP3.LUT R3, R3, R2, RZ, 0x3c, !PT ;  /* 0x000000020303c212 */ /* 0x000fca00078e3cff */
[----:B------:R-:W2:Y:S04]  /*bcf0*/  @!P4 LDG.E.U16 R27, desc[UR8][R2.64] ;  /* 0x00000008021bc981 */ /* 0x000ea8000c1e1500 */
[----:B------:R-:W3:Y:S04]  /*bd00*/  LDL R2, [R1+0x584] ;  /* 0x0005840001027983 */ /* 0x000ee80000100800 */
[----:B------:R-:W3:Y:S01]  /*bd10*/  LDL R3, [R1+0x588] ;  /* 0x0005880001037983 */ /* 0x000ee20000100800 */
[----:B------:R-:W-:Y:S02]  /*bd20*/  PRMT R16, RZ, 0x7610, R16 ;  /* 0x00007610ff107816 */ /* 0x000fe40000000010 */
[----:B------:R-:W-:Y:S01]  /*bd30*/  ISETP.GE.AND P1, PT, R4, UR11, PT ;  /* 0x0000000b04007c0c */ /* 0x000fe2000bf26270 */
[----:B--2---:R0:W-:Y:S01]  /*bd40*/  STL [R1+0x30], R27 ;  /* 0x0000301b01007387 */ /* 0x0041e20000100800 */
[----:B---3--:R-:W-:-:S04]  /*bd50*/  @!P0 LOP3.LUT R3, R3, R2, RZ, 0x3c, !PT ;  /* 0x0000000203038212 */ /* 0x008fc800078e3cff */
[----:B------:R-:W-:-:S04]  /*bd60*/  @!P0 LOP3.LUT R2, R3, R2, RZ, 0x3c, !PT ;  /* 0x0000000203028212 */ /* 0x000fc800078e3cff */
[----:B------:R-:W-:-:S05]  /*bd70*/  @!P0 LOP3.LUT R3, R3, R2, RZ, 0x3c, !PT ;  /* 0x0000000203038212 */ /* 0x000fca00078e3cff */
[----:B------:R1:W2:Y:S04]  /*bd80*/  @!P0 LDG.E.U16 R16, desc[UR8][R2.64] ;  /* 0x0000000802108981 */ /* 0x0002a8000c1e1500 */
[----:B------:R-:W3:Y:S01]  /*bd90*/  LDL R3, [R1+0x580] ;  /* 0x0005800001037983 */ /* 0x000ee20000100800 */
[----:B----4-:R-:W-:Y:S01]  /*bda0*/  PRMT R21, RZ, 0x7610, R21 ;  /* 0x00007610ff157816 */ /* 0x010fe20000000015 */
[----:B-1----:R-:W-:Y:S01]  /*bdb0*/  @!P1 IMAD.MOV.U32 R2, RZ, RZ, R22 ;  /* 0x000000ffff029224 */ /* 0x002fe200078e0016 */
[----:B------:R-:W1:Y:S04]  /*bdc0*/  S2R R4, SR_TID.X ;  /* 0x0000000000047919 */ /* 0x000e680000002100 */
[----:B---3--:R-:W3:Y:S01]  /*bdd0*/  @!P1 LDG.E.U16 R21, desc[UR8][R2.64] ;  /* 0x0000000802159981 */ /* 0x008ee2000c1e1500 */
[----:B-1----:R-:W-:-:S04]  /*bde0*/  SHF.R.U32.HI R4, RZ, 0x5, R4 ;  /* 0x00000005ff047819 */ /* 0x002fc80000011604 */
[----:B------:R-:W-:-:S04]  /*bdf0*/  SGXT.U32 R4, R4, 0x2 ;  /* 0x000000020404781a */ /* 0x000fc80000000000 */
[----:B0-----:R-:W-:-:S04]  /*be00*/  LOP3.LUT R27, R4, 0x54, RZ, 0xfc, !PT ;  /* 0x00000054041b7812 */ /* 0x001fc800078efcff */
[----:B------:R-:W-:Y:S02]  /*be10*/  ISETP.GE.AND P3, PT, R27, UR11, PT ;  /* 0x0000000b1b007c0c */ /* 0x000fe4000bf66270 */
[----:B------:R-:W4:Y:S04]  /*be20*/  LDL R27, [R1+0x60c] ;  /* 0x00060c00011b7983 */ /* 0x000f280000100800 */
[----:B--2---:R0:W-:Y:S02]  /*be30*/  STL [R1+0x110], R16 ;  /* 0x0001101001007387 */ /* 0x0041e40000100800 */
[----:B0-----:R-:W0:Y:S02]  /*be40*/  S2R R16, SR_TID.X ;  /* 0x0000000000107919 */ /* 0x001e240000002100 */
[----:B---3--:R0:W-:Y:S04]  /*be50*/  STL [R1+0x2c], R21 ;  /* 0x00002c1501007387 */ /* 0x0081e80000100800 */
[----:B------:R-:W2:Y:S04]  /*be60*/  LDL R2, [R1+0x57c] ;  /* 0x00057c0001027983 */ /* 0x000ea80000100800 */
[----:B------:R-:W2:Y:S01]  /*be70*/  LDL R3, [R1+0x610] ;  /* 0x0006100001037983 */ /* 0x000ea20000100800 */
[----:B0-----:R-:W-:-:S02]  /*be80*/  SHF.R.U32.HI R21, RZ, 0x5, R16 ;  /* 0x00000005ff157819 */ /* 0x001fc40000011610 */
[----:B------:R-:W-:Y:S01]  /*be90*/  SHF.R.U32.HI R16, RZ, 0x5, R16 ;  /* 0x00000005ff107819 */ /* 0x000fe20000011610 */
[----:B------:R-:W3:Y:S01]  /*bea0*/  LDL R22, [R1+0x628] ;  /* 0x0006280001167983 */ /* 0x000ee20000100800 */
[----:B------:R-:W-:Y:S02]  /*beb0*/  SGXT.U32 R21, R21, 0x2 ;  /* 0x000000021515781a */ /* 0x000fe40000000000 */
[----:B------:R-:W-:Y:S02]  /*bec0*/  SGXT.U32 R16, R16, 0x2 ;  /* 0x000000021010781a */ /* 0x000fe40000000000 */
[----:B------:R-:W-:Y:S02]  /*bed0*/  LOP3.LUT R21, R21, 0x5c, RZ, 0xfc, !PT ;  /* 0x0000005c15157812 */ /* 0x000fe400078efcff */
[----:B------:R-:W-:Y:S02]  /*bee0*/  PRMT R15, RZ, 0x7610, R15 ;  /* 0x00007610ff0f7816 */ /* 0x000fe4000000000f */
[----:B------:R-:W-:-:S02]  /*bef0*/  LOP3.LUT R16, R16, 0x60, RZ, 0xfc, !PT ;  /* 0x0000006010107812 */ /* 0x000fc400078efcff */
[----:B------:R-:W-:Y:S02]  /*bf00*/  ISETP.GE.AND P5, PT, R21, UR11, PT ;  /* 0x0000000b15007c0c */ /* 0x000fe4000bfa6270 */
[----:B------:R-:W3:Y:S01]  /*bf10*/  LDL R21, [R1+0x6d0] ;  /* 0x0006d00001157983 */ /* 0x000ee20000100800 */
[----:B------:R-:W-:-:S03]  /*bf20*/  ISETP.GE.AND P6, PT, R16, UR11, PT ;  /* 0x0000000b10007c0c */ /* 0x000fc6000bfc6270 */
[----:B------:R-:W3:Y:S01]  /*bf30*/  LDL.LU R16, [R1+0xea4] ;  /* 0x000ea40001107983 */ /* 0x000ee20000300800 */
[----:B--2---:R-:W-:-:S04]  /*bf40*/  @!P3 LOP3.LUT R3, R3, R2, RZ, 0x3c, !PT ;  /* 0x000000020303b212 */ /* 0x004fc800078e3cff */
[----:B------:R-:W-:-:S04]  /*bf50*/  @!P3 LOP3.LUT R2, R3, R2, RZ, 0x3c, !PT ;  /* 0x000000020302b212 */ /* 0x000fc800078e3cff */
[----:B------:R-:W-:-:S05]  /*bf60*/  @!P3 LOP3.LUT R3, R3, R2, RZ, 0x3c, !PT ;  /* 0x000000020303b212 */ /* 0x000fca00078e3cff */
[----:B------:R4:W2:Y:S04]  /*bf70*/  @!P3 LDG.E.U16 R15, desc[UR8][R2.64] ;  /* 0x00000008020fb981 */ /* 0x0008a8000c1e1500 */
[----:B------:R-:W2:Y:S01]  /*bf80*/  LDL R3, [R1+0x578] ;  /* 0x0005780001037983 */ /* 0x000ea20000100800 */
[----:B------:R-:W-:-:S04]  /*bf90*/  LOP3.LUT R4, R4, 0x58, RZ, 0xfc, !PT ;  /* 0x0000005804047812 */ /* 0x000fc800078efcff */
[----:B------:R-:W-:Y:S02]  /*bfa0*/  ISETP.GE.AND P4, PT, R4, UR11, PT ;  /* 0x0000000b04007c0c */ /* 0x000fe4000bf86270 */
[----:B------:R-:W-:-:S11]  /*bfb0*/  PRMT R5, RZ, 0x7610, R5 ;  /* 0x00007610ff057816 */ /* 0x000fd60000000005 */
[----:B----4-:R-:W-:-:S05]  /*bfc0*/  @!P4 IMAD.MOV.U32 R2, RZ, RZ, R27 ;  /* 0x000000ffff02c224 */ /* 0x010fca00078e001b */
[----:B--2---:R-:W2:Y:S04]  /*bfd0*/  @!P4 LDG.E.U16 R5, desc[UR8][R2.64] ;  /* 0x000000080205c981 */ /* 0x004ea8000c1e1500 */
[----:B------:R0:W-:Y:S04]  /*bfe0*/  STL [R1+0x118], R15 ;  /* 0x0001180f01007387 */ /* 0x0001e80000100800 */
[----:B------:R-:W4:Y:S04]  /*bff0*/  LDL R2, [R1+0x608] ;  /* 0x0006080001027983 */ /* 0x000f280000100800 */
[----:B--2---:R1:W-:Y:S04]  /*c000*/  STL [R1+0x28], R5 ;  /* 0x0000280501007387 */ /* 0x0043e80000100800 */
[----:B------:R-:W4:Y:S01]  /*c010*/  LDL R3, [R1+0x62c] ;  /* 0x00062c0001037983 */ /* 0x000f220000100800 */
[----:B------:R-:W-:Y:S01]  /*c020*/  PRMT R14, RZ, 0x7610, R14 ;  /* 0x00007610ff0e7816 */ /* 0x000fe2000000000e */
[----:B0-----:R-:W1:Y:S01]  /*c030*/  S2R R15, SR_TID.X ;  /* 0x00000000000f7919 */ /* 0x001e620000002100 */
[----:B----4-:R-:W-:-:S04]  /*c040*/  @!P5 LOP3.LUT R3, R3, R2, RZ, 0x3c, !PT ;  /* 0x000000020303d212 */ /* 0x010fc800078e3cff */
[----:B------:R-:W-:-:S04]  /*c050*/  @!P5 LOP3.LUT R2, R3, R2, RZ, 0x3c, !PT ;  /* 0x000000020302d212 */ /* 0x000fc800078e3cff */
[----:B------:R-:W-:-:S05]  /*c060*/  @!P5 LOP3.LUT R3, R3, R2, RZ, 0x3c, !PT ;  /* 0x000000020303d212 */ /* 0x000fca00078e3cff */
[----:B------:R-:W2:Y:S01]  /*c070*/  @!P5 LDG.E.U16 R14, desc[UR8][R2.64] ;  /* 0x00000008020ed981 */ /* 0x000ea2000c1e1500 */
[----:B-1----:R-:W-:-:S03]  /*c080*/  SHF.R.U32.HI R5, RZ, 0x5, R15 ;  /* 0x00000005ff057819 */ /* 0x002fc6000001160f */
[----:B------:R-:W4:Y:S01]  /*c090*/  LDL R15, [R1+0x624] ;  /* 0x00062400010f7983 */ /* 0x000f220000100800 */
[----:B------:R-:W-:-:S04]  /*c0a0*/  SGXT.U32 R5, R5, 0x2 ;  /* 0x000000020505781a */ /* 0x000fc80000000000 */
[C---:B------:R-:W-:Y:S02]  /*c0b0*/  LOP3.LUT R27, R5.reuse, 0x64, RZ, 0xfc, !PT ;  /* 0x00000064051b7812 */ /* 0x040fe400078efcff */
[----:B------:R-:W-:Y:S02]  /*c0c0*/  LOP3.LUT R5, R5, 0x68, RZ, 0xfc, !PT ;  /* 0x0000006805057812 */ /* 0x000fe400078efcff */
[----:B------:R-:W-:Y:S02]  /*c0d0*/  ISETP.GE.AND P1, PT, R27, UR11, PT ;  /* 0x0000000b1b007c0c */ /* 0x000fe4000bf26270 */
[----:B------:R-:W3:Y:S01]  /*c0e0*/  LDL.LU R27, [R1+0xea0] ;  /* 0x000ea000011b7983 */ /* 0x000ee20000300800 */
[----:B------:R-:W-:-:S03]  /*c0f0*/  ISETP.GE.AND P0, PT, R5, UR11, PT ;  /* 0x0000000b05007c0c */ /* 0x000fc6000bf06270 */
[----:B------:R-:W3:Y:S01]  /*c100*/  LDL.LU R5, [R1+0xe9c] ;  /* 0x000e9c0001057983 */ /* 0x000ee20000300800 */
[----:B------:R-:W0:Y:S03]  /*c110*/  S2R R4, SR_TID.X ;  /* 0x0000000000047919 */ /* 0x000e260000002100 */
[----:B--2---:R1:W-:Y:S04]  /*c120*/  STL [R1+0x114], R14 ;  /* 0x0001140e01007387 */ /* 0x0043e80000100800 */
[----:B-1----:R-:W2:Y:S04]  /*c130*/  LDL.LU R14, [R1+0xe98] ;  /* 0x000e9800010e7983 */ /* 0x002ea80000300800 */
[----:B------:R-:W2:Y:S01]  /*c140*/  LDL R3, [R1+0x6b8] ;  /* 0x0006b80001037983 */ /* 0x000ea20000100800 */
[----:B0-----:R-:W-:-:S04]  /*c150*/  SHF.R.U32.HI R4, RZ, 0x5, R4 ;  /* 0x00000005ff047819 */ /* 0x001fc80000011604 */
[----:B------:R-:W-:-:S04]  /*c160*/  SGXT.U32 R4, R4, 0x2 ;  /* 0x000000020404781a */ /* 0x000fc80000000000 */
[----:B------:R-:W-:Y:S02]  /*c170*/  ISETP.GE.AND P2, PT, R4, UR11, PT ;  /* 0x0000000b04007c0c */ /* 0x000fe4000bf46270 */
[----:B---3--:R-:W-:-:S11]  /*c180*/  PRMT R16, RZ, 0x7610, R16 ;  /* 0x00007610ff107816 */ /* 0x008fd60000000010 */
[----:B------:R-:W-:-:S05]  /*c190*/  @!P2 IMAD.MOV.U32 R2, RZ, RZ, R21 ;  /* 0x000000ffff02a224 */ /* 0x000fca00078e0015 */
[----:B--2---:R0:W2:Y:S04]  /*c1a0*/  @!P2 LDG.E.U16 R16, desc[UR8][R2.64] ;  /* 0x000000080210a981 */ /* 0x0040a8000c1e1500 */
[----:B------:R-:W3:Y:S01]  /*c1b0*/  LDL R3, [R1+0x618] ;  /* 0x0006180001037983 */ /* 0x000ee20000100800 */
[----:B------:R-:W-:Y:S01]  /*c1c0*/  PRMT R18, RZ, 0x7610, R18 ;  /* 0x00007610ff127816 */ /* 0x000fe20000000012 */
[----:B0-----:R-:W-:Y:S01]  /*c1d0*/  @!P6 IMAD.MOV.U32 R2, RZ, RZ, R22 ;  /* 0x000000ffff02e224 */ /* 0x001fe200078e0016 */
[----:B------:R-:W0:Y:S01]  /*c1e0*/  S2R R21, SR_TID.X ;  /* 0x0000000000157919 */ /* 0x000e220000002100 */
[----:B------:R-:W-:-:S03]  /*c1f0*/  PRMT R14, RZ, 0x7610, R14 ;  /* 0x00007610ff0e7816 */ /* 0x000fc6000000000e */
[----:B---3--:R0:W3:Y:S04]  /*c200*/  @!P6 LDG.E.U16 R18, desc[UR8][R2.64] ;  /* 0x000000080212e981 */ /* 0x0080e8000c1e1500 */
[----:B------:R-:W2:Y:S01]  /*c210*/  LDL R3, [R1+0x61c] ;  /* 0x00061c0001037983 */ /* 0x000ea20000100800 */
[----:B0-----:R-:W-:-:S04]  /*c220*/  SHF.R.U32.HI R2, RZ, 0x5, R21 ;  /* 0x00000005ff027819 */ /* 0x001fc80000011615 */
[----:B------:R-:W-:-:S04]  /*c230*/  SGXT.U32 R2, R2, 0x2 ;  /* 0x000000020202781a */ /* 0x000fc80000000000 */
[C---:B------:R-:W-:Y:S02]  /*c240*/  LOP3.LUT R22, R2.reuse, 0x6c, RZ, 0xfc, !PT ;  /* 0x0000006c02167812 */ /* 0x040fe400078efcff */
[C---:B------:R-:W-:Y:S02]  /*c250*/  LOP3.LUT R21, R2.reuse, 0x70, RZ, 0xfc, !PT ;  /* 0x0000007002157812 */ /* 0x040fe400078efcff */
[----:B------:R-:W-:-:S04]  /*c260*/  LOP3.LUT R2, R2, 0x74, RZ, 0xfc, !PT ;  /* 0x0000007402027812 */ /* 0x000fc800078efcff */
[----:B------:R-:W-:Y:S01]  /*c270*/  ISETP.GE.AND P4, PT, R2, UR11, PT ;  /* 0x0000000b02007c0c */ /* 0x000fe2000bf86270 */
[----:B----4-:R-:W-:-:S05]  /*c280*/  @!P1 IMAD.MOV.U32 R2, RZ, RZ, R15 ;  /* 0x000000ffff029224 */ /* 0x010fca00078e000f */
[----:B--2---:R-:W2:Y:S01]  /*c290*/  @!P1 LDG.E.U16 R14, desc[UR8][R2.64] ;  /* 0x00000008020e9981 */ /* 0x004ea2000c1e1500 */
[----:B------:R-:W-:-:S03]  /*c2a0*/  ISETP.GE.AND P2, PT, R22, UR11, PT ;  /* 0x0000000b16007c0c */ /* 0x000fc6000bf46270 */
[----:B---3--:R0:W-:Y:S01]  /*c2b0*/  STL [R1+0x24], R18 ;  /* 0x0000241201007387 */ /* 0x0081e20000100800 */
[----:B------:R-:W-:-:S03]  /*c2c0*/  ISETP.GE.AND P3, PT, R21, UR11, PT ;  /* 0x0000000b15007c0c */ /* 0x000fc6000bf66270 */
[----:B0-----:R-:W3:Y:S04]  /*c2d0*/  LDL R18, [R1+0x640] ;  /* 0x0006400001127983 */ /* 0x001ee80000100800 */
[----:B------:R-:W4:Y:S04]  /*c2e0*/  LDL.LU R22, [R1+0xe94] ;  /* 0x000e940001167983 */ /* 0x000f280000300800 */
[----:B------:R-:W3:Y:S04]  /*c2f0*/  LDL.LU R21, [R1+0xe90] ;  /* 0x000e900001157983 */ /* 0x000ee80000300800 */
[----:B--2---:R0:W-:Y:S04]  /*c300*/  STL [R1+0xfc], R14 ;  /* 0x0000fc0e01007387 */ /* 0x0041e80000100800 */
[----:B0-----:R-:W2:Y:S04]  /*c310*/  LDL.LU R14, [R1+0xe8c] ;  /* 0x000e8c00010e7983 */ /* 0x001ea80000300800 */
[----:B------:R-:W2:Y:S04]  /*c320*/  LDL R2, [R1+0x620] ;  /* 0x0006200001027983 */ /* 0x000ea80000100800 */
[----:B------:R-:W2:Y:S01]  /*c330*/  LDL R3, [R1+0x644] ;  /* 0x0006440001037983 */ /* 0x000ea20000100800 */
[----:B------:R-:W-:Y:S01]  /*c340*/  PRMT R27, RZ, 0x7610, R27 ;  /* 0x00007610ff1b7816 */ /* 0x000fe2000000001b */
[----:B------:R-:W0:Y:S01]  /*c350*/  S2R R15, SR_TID.X ;  /* 0x00000000000f7919 */ /* 0x000e220000002100 */
[----:B--2---:R-:W-:-:S04]  /*c360*/  @!P0 LOP3.LUT R3, R3, R2, RZ, 0x3c, !PT ;  /* 0x0000000203038212 */ /* 0x004fc800078e3cff */
[----:B------:R-:W-:-:S04]  /*c370*/  @!P0 LOP3.LUT R2, R3, R2, RZ, 0x3c, !PT ;  /* 0x0000000203028212 */ /* 0x000fc800078e3cff */
[----:B------:R-:W-:-:S05]  /*c380*/  @!P0 LOP3.LUT R3, R3, R2, RZ, 0x3c, !PT ;  /* 0x0000000203038212 */ /* 0x000fca00078e3cff */
[----:B------:R0:W2:Y:S04]  /*c390*/  @!P0 LDG.E.U16 R27, desc[UR8][R2.64] ;  /* 0x00000008021b8981 */ /* 0x0000a8000c1e1500 */
[----:B------:R-:W3:Y:S01]  /*c3a0*/  LDL R3, [R1+0x630] ;  /* 0x0006300001037983 */ /* 0x000ee20000100800 */
[----:B0-----:R-:W-:-:S03]  /*c3b0*/  SHF.R.U32.HI R2, RZ, 0x5, R15 ;  /* 0x00000005ff027819 */ /* 0x001fc6000001160f */
[----:B------:R-:W3:Y:S01]  /*c3c0*/  LDL R15, [R1+0x658] ;  /* 0x00065800010f7983 */ /* 0x000ee20000100800 */
[----:B------:R-:W-:Y:S02]  /*c3d0*/  SGXT.U32 R2, R2, 0x2 ;  /* 0x000000020202781a */ /* 0x000fe40000000000 */
[----:B----4-:R-:W-:Y:S01]  /*c3e0*/  PRMT R22, RZ, 0x7610, R22 ;  /* 0x00007610ff167816 */ /* 0x010fe20000000016 */
[----:B--2---:R0:W-:Y:S02]  /*c3f0*/  STL [R1+0x20], R27 ;  /* 0x0000201b01007387 */ /* 0x0041e40000100800 */
[C---:B0-----:R-:W-:Y:S02]  /*c400*/  LOP3.LUT R27, R2.reuse, 0x78, RZ, 0xfc, !PT ;  /* 0x00000078021b7812 */ /* 0x041fe400078efcff */
[----:B------:R-:W-:-:S04]  /*c410*/  LOP3.LUT R2, R2, 0x7c, RZ, 0xfc, !PT ;  /* 0x0000007c02027812 */ /* 0x000fc800078efcff */
[----:B------:R-:W-:Y:S01]  /*c420*/  ISETP.GE.AND P0, PT, R2, UR11, PT ;  /* 0x0000000b02007c0c */ /* 0x000fe2000bf06270 */
[----:B---3--:R-:W-:-:S05]  /*c430*/  @!P2 IMAD.MOV.U32 R2, RZ, RZ, R18 ;  /* 0x000000ffff02a224 */ /* 0x008fca00078e0012 */
[----:B------:R-:W2:Y:S01]  /*c440*/  @!P2 LDG.E.U16 R22, desc[UR8][R2.64] ;  /* 0x000000080216a981 */ /* 0x000ea2000c1e1500 */
[----:B------:R-:W-:-:S03]  /*c450*/  ISETP.GE.AND P1, PT, R27, UR11, PT ;  /* 0x0000000b1b007c0c */ /* 0x000fc6000bf26270 */
[----:B------:R-:W3:Y:S04]  /*c460*/  LDL R27, [R1+0x654] ;  /* 0x00065400011b7983 */ /* 0x000ee80000100800 */
[----:B--2---:R0:W-:Y:S04]  /*c470*/  STL [R1+0xf4], R22 ;  /* 0x0000f41601007387 */ /* 0x0041e80000100800 */
[----:B0-----:R-:W2:Y:S04]  /*c480*/  LDL.LU R22, [R1+0xe88] ;  /* 0x000e880001167983 */ /* 0x001ea80000300800 */
[----:B------:R-:W4:Y:S04]  /*c490*/  LDL R2, [R1+0x634] ;  /* 0x0006340001027983 */ /* 0x000f280000100800 */
[----:B------:R-:W4:Y:S01]  /*c4a0*/  LDL R3, [R1+0x63c] ;  /* 0x00063c0001037983 */ /* 0x000f220000100800 */
[----:B------:R-:W-:-:S02]  /*c4b0*/  PRMT R21, RZ, 0x7610, R21 ;  /* 0x00007610ff157816 */ /* 0x000fc40000000015 */
[----:B----4-:R-:W-:-:S04]  /*c4c0*/  @!P3 LOP3.LUT R3, R3, R2, RZ, 0x3c, !PT ;  /* 0x000000020303b212 */ /* 0x010fc800078e3cff */
[----:B------:R-:W-:-:S04]  /*c4d0*/  @!P3 LOP3.LUT R2, R3, R2, RZ, 0x3c, !PT ;  /* 0x000000020302b212 */ /* 0x000fc800078e3cff */
[----:B------:R-:W-:-:S05]  /*c4e0*/  @!P3 LOP3.LUT R3, R3, R2, RZ, 0x3c, !PT ;  /* 0x000000020303b212 */ /* 0x000fca00078e3cff */
[----:B------:R0:W4:Y:S04]  /*c4f0*/  @!P3 LDG.E.U16 R21, desc[UR8][R2.64] ;  /* 0x000000080215b981 */ /* 0x000128000c1e1500 */
[----:B------:R-:W0:Y:S04]  /*c500*/  LDL R2, [R1+0x638] ;  /* 0x0006380001027983 */ /* 0x000e280000100800 */
[----:B------:R-:W0:Y:S01]  /*c510*/  LDL R3, [R1+0x65c] ;  /* 0x00065c0001037983 */ /* 0x000e220000100800 */
[----:B------:R-:W-:Y:S02]  /*c520*/  PRMT R14, RZ, 0x7610, R14 ;  /* 0x00007610ff0e7816 */ /* 0x000fe4000000000e */
[----:B0-----:R-:W-:-:S04]  /*c530*/  @!P4 LOP3.LUT R3, R3, R2, RZ, 0x3c, !PT ;  /* 0x000000020303c212 */ /* 0x001fc800078e3cff */
[----:B------:R-:W-:-:S04]  /*c540*/  @!P4 LOP3.LUT R2, R3, R2, RZ, 0x3c, !PT ;  /* 0x000000020302c212 */ /* 0x000fc800078e3cff */
[----:B------:R-:W-:-:S05]  /*c550*/  @!P4 LOP3.LUT R3, R3, R2, RZ, 0x3c, !PT ;  /* 0x000000020303c212 */ /* 0x000fca00078e3cff */
[----:B------:R-:W2:Y:S04]  /*c560*/  @!P4 LDG.E.U16 R14, desc[UR8][R2.64] ;  /* 0x00000008020ec981 */ /* 0x000ea8000c1e1500 */
[----:B----4-:R-:W-:Y:S01]  /*c570*/  STL [R1+0x1c], R21 ;  /* 0x00001c1501007387 */ /* 0x010fe20000100800 */
[----:B------:R-:W0:Y:S03]  /*c580*/  S2R R18, SR_TID.X ;  /* 0x0000000000127919 */ /* 0x000e260000002100 */
[----:B--2---:R1:W-:Y:S04]  /*c590*/  STL [R1+0x108], R14 ;  /* 0x0001080e01007387 */ /* 0x0043e80000100800 */
[----:B-1----:R-:W2:Y:S04]  /*c5a0*/  LDL.LU R14, [R1+0xe84] ;  /* 0x000e8400010e7983 */ /* 0x002ea80000300800 */
[----:B------:R-:W4:Y:S01]  /*c5b0*/  LDL R3, [R1+0x648] ;  /* 0x0006480001037983 */ /* 0x000f220000100800 */
[----:B0-----:R-:W-:-:S02]  /*c5c0*/  SHF.R.U32.HI R21, RZ, 0x5, R18 ;  /* 0x00000005ff157819 */ /* 0x001fc40000011612 */
[----:B------:R-:W-:-:S04]  /*c5d0*/  SHF.R.U32.HI R18, RZ, 0x5, R18 ;  /* 0x00000005ff127819 */ /* 0x000fc80000011612 */
[----:B------:R-:W-:-:S04]  /*c5e0*/  SGXT.U32 R18, R18, 0x2 ;  /* 0x000000021212781a */ /* 0x000fc80000000000 */
[----:B------:R-:W-:-:S04]  /*c5f0*/  LOP3.LUT R2, R18, 0x88, RZ, 0xfc, !PT ;  /* 0x0000008812027812 */ /* 0x000fc800078efcff */
[----:B------:R-:W-:Y:S01]  /*c600*/  ISETP.GE.AND P4, PT, R2, UR11, PT ;  /* 0x0000000b02007c0c */ /* 0x000fe2000bf86270 */
[----:B------:R-:W-:Y:S01]  /*c610*/  @!P1 IMAD.MOV.U32 R2, RZ, RZ, R15 ;  /* 0x000000ffff029224 */ /* 0x000fe200078e000f */
[----:B--2---:R-:W-:-:S06]  /*c620*/  PRMT R14, RZ, 0x7610, R14 ;  /* 0x00007610ff0e7816 */ /* 0x004fcc000000000e */
[----:B----4-:R-:W2:Y:S01]  /*c630*/  @!P1 LDG.E.U16 R14, desc[UR8][R2.64] ;  /* 0x00000008020e9981 */ /* 0x010ea2000c1e1500 */
[----:B------:R-:W-:-:S04]  /*c640*/  SGXT.U32 R21, R21, 0x2 ;  /* 0x000000021515781a */ /* 0x000fc80000000000 */
[----:B------:R-:W-:-:S04]  /*c650*/  LOP3.LUT R21, R21, 0x80, RZ, 0xfc, !PT ;  /* 0x0000008015157812 */ /* 0x000fc800078efcff */
[----:B------:R-:W-:Y:S02]  /*c660*/  ISETP.GE.AND P2, PT, R21, UR11, PT ;  /* 0x0000000b15007c0c */ /* 0x000fe4000bf46270 */
[----:B------:R-:W-:Y:S02]  /*c670*/  LOP3.LUT R21, R18, 0x84, RZ, 0xfc, !PT ;  /* 0x0000008412157812 */ /* 0x000fe400078efcff */
[----:B------:R-:W4:Y:S02]  /*c680*/  LDL R18, [R1+0x670] ;  /* 0x0006700001127983 */ /* 0x000f240000100800 */
[----:B------:R-:W-:Y:S02]  /*c690*/  ISETP.GE.AND P3, PT, R21, UR11, PT ;  /* 0x0000000b15007c0c */ /* 0x000fe4000bf66270 */
[----:B------:R-:W4:Y:S04]  /*c6a0*/  LDL.LU R21, [R1+0xe80] ;  /* 0x000e800001157983 */ /* 0x000f280000300800 */
[----:B--2---:R0:W-:Y:S04]  /*c6b0*/  STL [R1+0x14], R14 ;  /* 0x0000140e01007387 */ /* 0x0041e80000100800 */
[----:B0-----:R-:W2:Y:S04]  /*c6c0*/  LDL.LU R14, [R1+0xe7c] ;  /* 0x000e7c00010e7983 */ /* 0x001ea80000300800 */
[----:B------:R-:W2:Y:S01]  /*c6d0*/  LDL R3, [R1+0x64c] ;  /* 0x00064c0001037983 */ /* 0x000ea20000100800 */
[----:B------:R-:W-:Y:S01]  /*c6e0*/  PRMT R22, RZ, 0x7610, R22 ;  /* 0x00007610ff167816 */ /* 0x000fe20000000016 */
[----:B---3--:R-:W-:-:S05]  /*c6f0*/  @!P0 IMAD.MOV.U32 R2, RZ, RZ, R27 ;  /* 0x000000ffff028224 */ /* 0x008fca00078e001b */
[----:B--2---:R-:W2:Y:S04]  /*c700*/  @!P0 LDG.E.U16 R22, desc[UR8][R2.64] ;  /* 0x0000000802168981 */ /* 0x004ea8000c1e1500 */
[----:B--2---:R0:W-:Y:S04]  /*c710*/  STL [R1+0xa8], R22 ;  /* 0x0000a81601007387 */ /* 0x0041e80000100800 */
[----:B------:R-:W2:Y:S04]  /*c720*/  LDL R2, [R1+0x650] ;  /* 0x0006500001027983 */ /* 0x000ea80000100800 */
[----:B------:R-:W2:Y:S01]  /*c730*/  LDL R3, [R1+0x674] ;  /* 0x0006740001037983 */ /* 0x000ea20000100800 */
[----:B----4-:R-:W-:Y:S01]  /*c740*/  PRMT R21, RZ, 0x7610, R21 ;  /* 0x00007610ff157816 */ /* 0x010fe20000000015 */
[----:B------:R-:W0:Y:S01]  /*c750*/  S2R R15, SR_TID.X ;  /* 0x00000000000f7919 */ /* 0x000e220000002100 */
[----:B--2---:R-:W-:-:S04]  /*c760*/  @!P2 LOP3.LUT R3, R3, R2, RZ, 0x3c, !PT ;  /* 0x000000020303a212 */ /* 0x004fc800078e3cff */
[----:B------:R-:W-:-:S04]  /*c770*/  @!P2 LOP3.LUT R2, R3, R2, RZ, 0x3c, !PT ;  /* 0x000000020302a212 */ /* 0x000fc800078e3cff */
[----:B------:R-:W-:-:S05]  /*c780*/  @!P2 LOP3.LUT R3, R3, R2, RZ, 0x3c, !PT ;  /* 0x000000020303a212 */ /* 0x000fca00078e3cff */
[----:B------:R-:W2:Y:S01]  /*c790*/  @!P2 LDG.E.U16 R21, desc[UR8][R2.64] ;  /* 0x000000080215a981 */ /* 0x000ea2000c1e1500 */
[----:B0-----:R-:W-:-:S03]  /*c7a0*/  SHF.R.U32.HI R22, RZ, 0x5, R15 ;  /* 0x00000005ff167819 */ /* 0x001fc6000001160f */
[----:B------:R-:W3:Y:S01]  /*c7b0*/  LDL R15, [R1+0x68c] ;  /* 0x00068c00010f7983 */ /* 0x000ee20000100800 */
[----:B------:R-:W-:-:S04]  /*c7c0*/  SGXT.U32 R22, R22, 0x2 ;  /* 0x000000021616781a */ /* 0x000fc80000000000 */
[C---:B------:R-:W-:Y:S02]  /*c7d0*/  LOP3.LUT R27, R22.reuse, 0x8c, RZ, 0xfc, !PT ;  /* 0x0000008c161b7812 */ /* 0x040fe400078efcff */
[----:B------:R-:W-:Y:S02]  /*c7e0*/  LOP3.LUT R22, R22, 0x90, RZ, 0xfc, !PT ;  /* 0x0000009016167812 */ /* 0x000fe400078efcff */
[----:B------:R-:W-:Y:S02]  /*c7f0*/  ISETP.GE.AND P0, PT, R27, UR11, PT ;  /* 0x0000000b1b007c0c */ /* 0x000fe4000bf06270 */
[----:B------:R-:W4:Y:S01]  /*c800*/  LDL R27, [R1+0x688] ;  /* 0x00068800011b7983 */ /* 0x000f220000100800 */
[----:B------:R-:W-:-:S03]  /*c810*/  ISETP.GE.AND P1, PT, R22, UR11, PT ;  /* 0x0000000b16007c0c */ /* 0x000fc6000bf26270 */
[----:B------:R-:W3:Y:S04]  /*c820*/  LDL.LU R22, [R1+0xe78] ;  /* 0x000e780001167983 */ /* 0x000ee80000300800 */
[----:B--2---:R0:W-:Y:S04]  /*c830*/  STL [R1+0xc], R21 ;  /* 0x00000c1501007387 */ /* 0x0041e80000100800 */
[----:B0-----:R-:W2:Y:S04]  /*c840*/  LDL.LU R21, [R1+0xe74] ;  /* 0x000e740001157983 */ /* 0x001ea80000300800 */
[----:B------:R-:W2:Y:S01]  /*c850*/  LDL R3, [R1+0x660] ;  /* 0x0006600001037983 */ /* 0x000ea20000100800 */
[----:B------:R-:W-:Y:S01]  /*c860*/  PRMT R14, RZ, 0x7610, R14 ;  /* 0x00007610ff0e7816 */ /* 0x000fe2000000000e */
[----:B------:R-:W-:-:S05]  /*c870*/  @!P3 IMAD.MOV.U32 R2, RZ, RZ, R18 ;  /* 0x000000ffff02b224 */ /* 0x000fca00078e0012 */
[----:B--2---:R-:W2:Y:S04]  /*c880*/  @!P3 LDG.E.U16 R14, desc[UR8][R2.64] ;  /* 0x00000008020eb981 */ /* 0x004ea8000c1e1500 */
[----:B--2---:R0:W-:Y:S04]  /*c890*/  STL [R1+0x8c], R14 ;  /* 0x00008c0e01007387 */ /* 0x0041e80000100800 */
[----:B------:R-:W2:Y:S04]  /*c8a0*/  LDL R2, [R1+0x664] ;  /* 0x0006640001027983 */ /* 0x000ea80000100800 */
[----:B------:R-:W2:Y:S01]  /*c8b0*/  LDL R3, [R1+0x66c] ;  /* 0x00066c0001037983 */ /* 0x000ea20000100800 */
[----:B------:R-:W-:Y:S01]  /*c8c0*/  PRMT R29, RZ, 0x7610, R29 ;  /* 0x00007610ff1d7816 */ /* 0x000fe2000000001d */
[----:B0-----:R-:W0:Y:S01]  /*c8d0*/  S2R R14, SR_TID.X ;  /* 0x00000000000e7919 */ /* 0x001e220000002100 */
[----:B---3--:R-:W-:Y:S01]  /*c8e0*/  PRMT R22, RZ, 0x7610, R22 ;  /* 0x00007610ff167816 */ /* 0x008fe20000000016 */
[----:B------:R-:W3:Y:S01]  /*c8f0*/  LDL R18, [R1+0x684] ;  /* 0x0006840001127983 */ /* 0x000ee20000100800 */
[----:B--2---:R-:W-:-:S04]  /*c900*/  @!P4 LOP3.LUT R3, R3, R2, RZ, 0x3c, !PT ;  /* 0x000000020303c212 */ /* 0x004fc800078e3cff */
[----:B------:R-:W-:-:S04]  /*c910*/  @!P4 LOP3.LUT R2, R3, R2, RZ, 0x3c, !PT ;  /* 0x000000020302c212 */ /* 0x000fc800078e3cff */
[----:B------:R-:W-:-:S05]  /*c920*/  @!P4 LOP3.LUT R3, R3, R2, RZ, 0x3c, !PT ;  /* 0x000000020303c212 */ /* 0x000fca00078e3cff */
[----:B------:R1:W2:Y:S04]  /*c930*/  @!P4 LDG.E.U16 R29, desc[UR8][R2.64] ;  /* 0x00000008021dc981 */ /* 0x0002a8000c1e1500 */
[----:B------:R-:W2:Y:S01]  /*c940*/  LDL R3, [R1+0x668] ;  /* 0x0006680001037983 */ /* 0x000ea20000100800 */
[----:B0-----:R-:W-:-:S04]  /*c950*/  SHF.R.U32.HI R14, RZ, 0x5, R14 ;  /* 0x00000005ff0e7819 */ /* 0x001fc8000001160e */
[----:B------:R-:W-:-:S04]  /*c960*/  SGXT.U32 R14, R14, 0x2 ;  /* 0x000000020e0e781a */ /* 0x000fc80000000000 */
[----:B-1----:R-:W-:-:S04]  /*c970*/  LOP3.LUT R2, R14, 0x94, RZ, 0xfc, !PT ;  /* 0x000000940e027812 */ /* 0x002fc800078efcff */
[----:B------:R-:W-:Y:S01]  /*c980*/  ISETP.GE.AND P2, PT, R2, UR11, PT ;  /* 0x0000000b02007c0c */ /* 0x000fe2000bf46270 */
[----:B------:R-:W-:Y:S01]  /*c990*/  @!P0 IMAD.MOV.U32 R2, RZ, RZ, R15 ;  /* 0x000000ffff028224 */ /* 0x000fe200078e000f */
[----:B------:R-:W0:Y:S04]  /*c9a0*/  S2R R14, SR_TID.X ;  /* 0x00000000000e7919 */ /* 0x000e280000002100 */
[----:B--2---:R-:W2:Y:S01]  /*c9b0*/  @!P0 LDG.E.U16 R22, desc[UR8][R2.64] ;  /* 0x0000000802168981 */ /* 0x004ea2000c1e1500 */
[----:B0-----:R-:W-:-:S03]  /*c9c0*/  SHF.R.U32.HI R15, RZ, 0x5, R14 ;  /* 0x00000005ff0f7819 */ /* 0x001fc6000001160e */
[----:B------:R-:W-:Y:S04]  /*c9d0*/  STL [R1+0xe04], R29 ;  /* 0x000e041d01007387 */ /* 0x000fe80000100800 */
[----:B------:R-:W3:Y:S04]  /*c9e0*/  LDL R14, [R1+0x6a0] ;  /* 0x0006a000010e7983 */ /* 0x000ee80000100800 */
[----:B--2---:R0:W-:Y:S04]  /*c9f0*/  STL [R1+0x88], R22 ;  /* 0x0000881601007387 */ /* 0x0041e80000100800 */
[----:B0-----:R-:W2:Y:S04]  /*ca00*/  LDL.LU R22, [R1+0xe70] ;  /* 0x000e700001167983 */ /* 0x001ea80000300800 */
[----:B------:R-:W2:Y:S01]  /*ca10*/  LDL R3, [R1+0x678] ;  /* 0x0006780001037983 */ /* 0x000ea20000100800 */
[----:B------:R-:W-:Y:S01]  /*ca20*/  PRMT R24, RZ, 0x7610, R24 ;  /* 0x00007610ff187816 */ /* 0x000fe20000000018 */
[----:B----4-:R-:W-:Y:S01]  /*ca30*/  @!P1 IMAD.MOV.U32 R2, RZ, RZ, R27 ;  /* 0x000000ffff029224 */ /* 0x010fe200078e001b */
[----:B------:R-:W-:-:S04]  /*ca40*/  PRMT R5, RZ, 0x7610, R5 ;  /* 0x00007610ff057816 */ /* 0x000fc80000000005 */
[----:B--2---:R3:W2:Y:S04]  /*ca50*/  @!P1 LDG.E.U16 R24, desc[UR8][R2.64] ;  /* 0x0000000802189981 */ /* 0x0046a8000c1e1500 */
[----:B------:R-:W4:Y:S01]  /*ca60*/  LDL R3, [R1+0x67c] ;  /* 0x00067c0001037983 */ /* 0x000f220000100800 */
[----:B---3--:R-:W-:Y:S01]  /*ca70*/  @!P2 IMAD.MOV.U32 R2, RZ, RZ, R18 ;  /* 0x000000ffff02a224 */ /* 0x008fe200078e0012 */
[----:B------:R-:W-:-:S04]  /*ca80*/  SGXT.U32 R15, R15, 0x2 ;  /* 0x000000020f0f781a */ /* 0x000fc80000000000 */
[----:B------:R-:W-:Y:S01]  /*ca90*/  LOP3.LUT R15, R15, 0x98, RZ, 0xfc, !PT ;  /* 0x000000980f0f7812 */ /* 0x000fe200078efcff */
[----:B----4-:R-:W3:Y:S03]  /*caa0*/  @!P2 LDG.E.U16 R5, desc[UR8][R2.64] ;  /* 0x000000080205a981 */ /* 0x010ee6000c1e1500 */
[----:B------:R-:W-:Y:S01]  /*cab0*/  ISETP.GE.AND P0, PT, R15, UR11, PT ;  /* 0x0000000b0f007c0c */ /* 0x000fe2000bf06270 */
[----:B--2---:R0:W-:Y:S04]  /*cac0*/  STL [R1+0x8], R24 ;  /* 0x0000081801007387 */ /* 0x0041e80000100800 */
[----:B------:R-:W2:Y:S04]  /*cad0*/  LDL R15, [R1+0x69c] ;  /* 0x00069c00010f7983 */ /* 0x000ea80000100800 */
[----:B0-----:R-:W4:Y:S04]  /*cae0*/  LDL R24, [R1+0x694] ;  /* 0x0006940001187983 */ /* 0x001f280000100800 */
[----:B---3--:R0:W-:Y:S04]  /*caf0*/  STL [R1+0x84], R5 ;  /* 0x0000840501007387 */ /* 0x0081e80000100800 */
[----:B0-----:R-:W3:Y:S04]  /*cb00*/  LDL.LU R5, [R1+0xe6c] ;  /* 0x000e6c0001057983 */ /* 0x001ee80000300800 */
[----:B------:R-:W2:Y:S04]  /*cb10*/  LDL R2, [R1+0x680] ;  /* 0x0006800001027983 */ /* 0x000ea80000100800 */
[----:B------:R-:W2:Y:S01]  /*cb20*/  LDL R3, [R1+0x6a4] ;  /* 0x0006a40001037983 */ /* 0x000ea20000100800 */
[----:B------:R-:W-:Y:S01]  /*cb30*/  PRMT R10, RZ, 0x7610, R10 ;  /* 0x00007610ff0a7816 */ /* 0x000fe2000000000a */
[----:B------:R-:W0:Y:S01]  /*cb40*/  S2R R27, SR_TID.X ;  /* 0x00000000001b7919 */ /* 0x000e220000002100 */
        /* <DEDUP_REMOVED lines=9> */
[----:B--2---:R0:W-:Y:S04]  /*cbe0*/  STL [R1+0x4], R10 ;  /* 0x0000040a01007387 */ /* 0x0041e80000100800 */
[----:B0-----:R-:W2:Y:S04]  /*cbf0*/  LDL.LU R10, [R1+0xe64] ;  /* 0x000e6400010a7983 */ /* 0x001ea80000300800 */
[----:B------:R-:W2:Y:S01]  /*cc00*/  LDL R3, [R1+0x690] ;  /* 0x0006900001037983 */ /* 0x000ea20000100800 */
[----:B------:R-:W-:Y:S01]  /*cc10*/  PRMT R26, RZ, 0x7610, R26 ;  /* 0x00007610ff1a7816 */ /* 0x000fe2000000001a */
[----:B------:R-:W-:Y:S01]  /*cc20*/  @!P1 IMAD.MOV.U32 R2, RZ, RZ, R14 ;  /* 0x000000ffff029224 */ /* 0x000fe200078e000e */
[----:B------:R-:W0:Y:S01]  /*cc30*/  S2R R18, SR_TID.X ;  /* 0x0000000000127919 */ /* 0x000e220000002100 */
[----:B------:R-:W-:-:S03]  /*cc40*/  PRMT R21, RZ, 0x7610, R21 ;  /* 0x00007610ff157816 */ /* 0x000fc60000000015 */
[----:B--2---:R1:W2:Y:S02]  /*cc50*/  @!P1 LDG.E.U16 R26, desc[UR8][R2.64] ;  /* 0x00000008021a9981 */ /* 0x0042a4000c1e1500 */
[----:B-1----:R-:W1:Y:S01]  /*cc60*/  S2R R3, SR_TID.X ;  /* 0x0000000000037919 */ /* 0x002e620000002100 */
[----:B0-----:R-:W-:-:S04]  /*cc70*/  SHF.R.U32.HI R18, RZ, 0x5, R18 ;  /* 0x00000005ff127819 */ /* 0x001fc80000011612 */
[----:B------:R-:W-:-:S04]  /*cc80*/  SGXT.U32 R18, R18, 0x2 ;  /* 0x000000021212781a */ /* 0x000fc80000000000 */
[----:B------:R-:W-:-:S04]  /*cc90*/  LOP3.LUT R18, R18, 0xa0, RZ, 0xfc, !PT ;  /* 0x000000a012127812 */ /* 0x000fc800078efcff */
[----:B------:R-:W-:Y:S02]  /*cca0*/  ISETP.GE.AND P0, PT, R18, UR11, PT ;  /* 0x0000000b12007c0c */ /* 0x000fe4000bf06270 */
[----:B------:R-:W3:Y:S01]  /*ccb0*/  LDL R18, [R1+0x6b0] ;  /* 0x0006b00001127983 */ /* 0x000ee20000100800 */
[----:B-1----:R-:W-:-:S04]  /*ccc0*/  SHF.R.U32.HI R3, RZ, 0x5, R3 ;  /* 0x00000005ff037819 */ /* 0x002fc80000011603 */
[----:B------:R-:W-:-:S04]  /*ccd0*/  SGXT.U32 R3, R3, 0x2 ;  /* 0x000000020303781a */ /* 0x000fc80000000000 */
[----:B------:R-:W-:Y:S02]  /*cce0*/  LOP3.LUT R3, R3, 0xa4, RZ, 0xfc, !PT ;  /* 0x000000a403037812 */ /* 0x000fe400078efcff */
[----:B------:R-:W-:Y:S02]  /*ccf0*/  @!P0 IMAD.MOV.U32 R2, RZ, RZ, R15 ;  /* 0x000000ffff028224 */ /* 0x000fe400078e000f */
[----:B------:R-:W-:Y:S01]  /*cd00*/  ISETP.GE.AND P1, PT, R3, UR11, PT ;  /* 0x0000000b03007c0c */ /* 0x000fe2000bf26270 */
[----:B----4-:R-:W-:-:S05]  /*cd10*/  @!P0 IMAD.MOV.U32 R3, RZ, RZ, R24 ;  /* 0x000000ffff038224 */ /* 0x010fca00078e0018 */
[----:B------:R0:W4:Y:S04]  /*cd20*/  @!P0 LDG.E.U16 R21, desc[UR8][R2.64] ;  /* 0x0000000802158981 */ /* 0x000128000c1e1500 */
[----:B--2---:R1:W-:Y:S04]  /*cd30*/  STL [R1+0x80], R26 ;  /* 0x0000801a01007387 */ /* 0x0043e80000100800 */
[----:B-1----:R-:W2:Y:S04]  /*cd40*/  LDL.LU R26, [R1+0xe60] ;  /* 0x000e6000011a7983 */ /* 0x002ea80000300800 */
[----:B------:R-:W0:Y:S04]  /*cd50*/  LDL R2, [R1+0x698] ;  /* 0x0006980001027983 */ /* 0x000e280000100800 */
[----:B------:R-:W0:Y:S01]  /*cd60*/  LDL R3, [R1+0x6b4] ;  /* 0x0006b40001037983 */ /* 0x000e220000100800 */
[----:B------:R-:W-:Y:S01]  /*cd70*/  PRMT R25, RZ, 0x7610, R25 ;  /* 0x00007610ff197816 */ /* 0x000fe20000000019 */
[----:B------:R-:W1:Y:S01]  /*cd80*/  S2R R14, SR_TID.X ;  /* 0x00000000000e7919 */ /* 0x000e620000002100 */
[----:B0-----:R-:W-:-:S04]  /*cd90*/  @!P1 LOP3.LUT R3, R3, R2, RZ, 0x3c, !PT ;  /* 0x0000000203039212 */ /* 0x001fc800078e3cff */
[----:B------:R-:W-:-:S04]  /*cda0*/  @!P1 LOP3.LUT R2, R3, R2, RZ, 0x3c, !PT ;  /* 0x0000000203029212 */ /* 0x000fc800078e3cff */
[----:B------:R-:W-:-:S05]  /*cdb0*/  @!P1 LOP3.LUT R3, R3, R2, RZ, 0x3c, !PT ;  /* 0x0000000203039212 */ /* 0x000fca00078e3cff */
[----:B------:R-:W2:Y:S01]  /*cdc0*/  @!P1 LDG.E.U16 R25, desc[UR8][R2.64] ;  /* 0x0000000802199981 */ /* 0x000ea2000c1e1500 */
[----:B-1----:R-:W-:-:S04]  /*cdd0*/  SHF.R.U32.HI R14, RZ, 0x5, R14 ;  /* 0x00000005ff0e7819 */ /* 0x002fc8000001160e */
[----:B------:R-:W-:-:S04]  /*cde0*/  SGXT.U32 R14, R14, 0x2 ;  /* 0x000000020e0e781a */ /* 0x000fc80000000000 */
[----:B------:R-:W-:Y:S01]  /*cdf0*/  LOP3.LUT R15, R14, 0xa8, RZ, 0xfc, !PT ;  /* 0x000000a80e0f7812 */ /* 0x000fe200078efcff */
[----:B----4-:R-:W-:Y:S03]  /*ce00*/  STL [R1+0xe08], R21 ;  /* 0x000e081501007387 */ /* 0x010fe60000100800 */
[----:B------:R-:W-:Y:S01]  /*ce10*/  ISETP.GE.AND P0, PT, R15, UR11, PT ;  /* 0x0000000b0f007c0c */ /* 0x000fe2000bf06270 */
[----:B------:R-:W4:Y:S04]  /*ce20*/  LDL R24, [R1+0x6bc] ;  /* 0x0006bc0001187983 */ /* 0x000f280000100800 */
[----:B------:R-:W4:Y:S04]  /*ce30*/  LDL R15, [R1+0x6e0] ;  /* 0x0006e000010f7983 */ /* 0x000f280000100800 */
[----:B--2---:R0:W-:Y:S04]  /*ce40*/  STL [R1+0x7c], R25 ;  /* 0x00007c1901007387 */ /* 0x0041e80000100800 */
[----:B0-----:R-:W2:Y:S04]  /*ce50*/  LDL.LU R25, [R1+0xe5c] ;  /* 0x000e5c0001197983 */ /* 0x001ea80000300800 */
[----:B------:R-:W2:Y:S01]  /*ce60*/  LDL R3, [R1+0x6a8] ;  /* 0x0006a80001037983 */ /* 0x000ea20000100800 */
[----:B------:R-:W-:Y:S01]  /*ce70*/  PRMT R22, RZ, 0x7610, R22 ;  /* 0x00007610ff167816 */ /* 0x000fe20000000016 */
[----:B---3--:R-:W-:Y:S01]  /*ce80*/  @!P0 IMAD.MOV.U32 R2, RZ, RZ, R18 ;  /* 0x000000ffff028224 */ /* 0x008fe200078e0012 */
[----:B------:R-:W0:Y:S04]  /*ce90*/  S2R R14, SR_TID.X ;  /* 0x00000000000e7919 */ /* 0x000e280000002100 */
[----:B--2---:R1:W2:Y:S04]  /*cea0*/  @!P0 LDG.E.U16 R22, desc[UR8][R2.64] ;  /* 0x0000000802168981 */ /* 0x0042a8000c1e1500 */
[----:B------:R-:W1:Y:S04]  /*ceb0*/  LDL R2, [R1+0x6ac] ;  /* 0x0006ac0001027983 */ /* 0x000e680000100800 */
[----:B------:R-:W1:Y:S01]  /*cec0*/  LDL R3, [R1+0x6d8] ;  /* 0x0006d80001037983 */ /* 0x000e620000100800 */
[----:B0-----:R-:W-:-:S04]  /*ced0*/  SHF.R.U32.HI R14, RZ, 0x5, R14 ;  /* 0x00000005ff0e7819 */ /* 0x001fc8000001160e */
[----:B------:R-:W-:-:S04]  /*cee0*/  SGXT.U32 R14, R14, 0x2 ;  /* 0x000000020e0e781a */ /* 0x000fc80000000000 */
[----:B------:R-:W-:-:S04]  /*cef0*/  LOP3.LUT R14, R14, 0xac, RZ, 0xfc, !PT ;  /* 0x000000ac0e0e7812 */ /* 0x000fc800078efcff */
[----:B------:R-:W-:Y:S02]  /*cf00*/  ISETP.GE.AND P1, PT, R14, UR11, PT ;  /* 0x0000000b0e007c0c */ /* 0x000fe4000bf26270 */
[----:B------:R-:W-:Y:S01]  /*cf10*/  PRMT R11, RZ, 0x7610, R11 ;  /* 0x00007610ff0b7816 */ /* 0x000fe2000000000b */
[----:B------:R-:W0:Y:S10]  /*cf20*/  S2R R14, SR_TID.X ;  /* 0x00000000000e7919 */ /* 0x000e340000002100 */
[----:B-1----:R-:W-:-:S04]  /*cf30*/  @!P1 LOP3.LUT R3, R3, R2, RZ, 0x3c, !PT ;  /* 0x0000000203039212 */ /* 0x002fc800078e3cff */
[----:B------:R-:W-:-:S04]  /*cf40*/  @!P1 LOP3.LUT R2, R3, R2, RZ, 0x3c, !PT ;  /* 0x0000000203029212 */ /* 0x000fc800078e3cff */
[----:B------:R-:W-:-:S05]  /*cf50*/  @!P1 LOP3.LUT R3, R3, R2, RZ, 0x3c, !PT ;  /* 0x0000000203039212 */ /* 0x000fca00078e3cff */
[----:B------:R4:W3:Y:S01]  /*cf60*/  @!P1 LDG.E.U16 R11, desc[UR8][R2.64] ;  /* 0x00000008020b9981 */ /* 0x0008e2000c1e1500 */
[----:B0-----:R-:W-:-:S04]  /*cf70*/  SHF.R.U32.HI R18, RZ, 0x5, R14 ;  /* 0x00000005ff127819 */ /* 0x001fc8000001160e */
[----:B------:R-:W-:-:S04]  /*cf80*/  SGXT.U32 R18, R18, 0x2 ;  /* 0x000000021212781a */ /* 0x000fc80000000000 */
[----:B------:R-:W-:-:S04]  /*cf90*/  LOP3.LUT R18, R18, 0xb0, RZ, 0xfc, !PT ;  /* 0x000000b012127812 */ /* 0x000fc800078efcff */
[----:B------:R-:W-:Y:S02]  /*cfa0*/  ISETP.GE.AND P0, PT, R18, UR11, PT ;  /* 0x0000000b12007c0c */ /* 0x000fe4000bf06270 */
[----:B------:R-:W-:Y:S01]  /*cfb0*/  PRMT R0, RZ, 0x7610, R0 ;  /* 0x00007610ff007816 */ /* 0x000fe20000000000 */
[----:B--2---:R-:W-:Y:S04]  /*cfc0*/  STL [R1+0xe0c], R22 ;  /* 0x000e0c1601007387 */ /* 0x004fe80000100800 */
[----:B------:R-:W-:Y:S04]  /*cfd0*/  STL [R1+0xe10], R22 ;  /* 0x000e101601007387 */ /* 0x000fe80000100800 */
[----:B------:R-:W2:Y:S02]  /*cfe0*/  LDL R18, [R1+0x6f0] ;  /* 0x0006f00001127983 */ /* 0x000ea40000100800 */
[----:B----4-:R-:W-:-:S02]  /*cff0*/  @!P0 IMAD.MOV.U32 R2, RZ, RZ, R15 ;  /* 0x000000ffff028224 */ /* 0x010fc400078e000f */
[----:B------:R-:W-:-:S05]  /*d000*/  @!P0 IMAD.MOV.U32 R3, RZ, RZ, R24 ;  /* 0x000000ffff038224 */ /* 0x000fca00078e0018 */
[----:B------:R0:W4:Y:S04]  /*d010*/  @!P0 LDG.E.U16 R0, desc[UR8][R2.64] ;  /* 0x0000000802008981 */ /* 0x000128000c1e1500 */
[----:B---3--:R1:W-:Y:S04]  /*d020*/  STL [R1+0x78], R11 ;  /* 0x0000780b01007387 */ /* 0x0083e80000100800 */
[----:B-1----:R-:W3:Y:S04]  /*d030*/  LDL.LU R11, [R1+0xe58] ;  /* 0x000e5800010b7983 */ /* 0x002ee80000300800 */
[----:B------:R-:W0:Y:S04]  /*d040*/  LDL R2, [R1+0x6c0] ;  /* 0x0006c00001027983 */ /* 0x000e280000100800 */
[----:B------:R-:W0:Y:S01]  /*d050*/  LDL R3, [R1+0x6e8] ;  /* 0x0006e80001037983 */ /* 0x000e220000100800 */
[----:B------:R-:W-:-:S02]  /*d060*/  SHF.R.U32.HI R14, RZ, 0x5, R14 ;  /* 0x00000005ff0e7819 */ /* 0x000fc4000001160e */
[----:B------:R-:W-:Y:S01]  /*d070*/  PRMT R23, RZ, 0x7610, R23 ;  /* 0x00007610ff177816 */ /* 0x000fe20000000017 */
[----:B------:R-:W2:Y:S01]  /*d080*/  LDL R15, [R1+0x6f8] ;  /* 0x0006f800010f7983 */ /* 0x000ea20000100800 */
[----:B------:R-:W-:-:S04]  /*d090*/  SGXT.U32 R14, R14, 0x2 ;  /* 0x000000020e0e781a */ /* 0x000fc80000000000 */
[----:B------:R-:W-:-:S04]  /*d0a0*/  LOP3.LUT R14, R14, 0xb4, RZ, 0xfc, !PT ;  /* 0x000000b40e0e7812 */ /* 0x000fc800078efcff */
[----:B------:R-:W-:Y:S02]  /*d0b0*/  ISETP.GE.AND P1, PT, R14, UR11, PT ;  /* 0x0000000b0e007c0c */ /* 0x000fe4000bf26270 */
[----:B------:R-:W1:Y:S11]  /*d0c0*/  S2R R14, SR_TID.X ;  /* 0x00000000000e7919 */ /* 0x000e760000002100 */
        /* <DEDUP_REMOVED lines=9> */
[----:B------:R-:W-:Y:S04]  /*d160*/  STL [R1+0xe18], R0 ;  /* 0x000e180001007387 */ /* 0x000fe80000100800 */
[----:B------:R-:W4:Y:S01]  /*d170*/  LDL.LU R24, [R1+0xe54] ;  /* 0x000e540001187983 */ /* 0x000f220000300800 */
[----:B------:R-:W0:Y:S03]  /*d180*/  S2R R14, SR_TID.X ;  /* 0x00000000000e7919 */ /* 0x000e260000002100 */
[----:B--2---:R1:W-:Y:S04]  /*d190*/  STL [R1+0x74], R23 ;  /* 0x0000741701007387 */ /* 0x0043e80000100800 */
[----:B-1----:R-:W2:Y:S04]  /*d1a0*/  LDL.LU R23, [R1+0xe50] ;  /* 0x000e500001177983 */ /* 0x002ea80000300800 */
[----:B------:R-:W2:Y:S01]  /*d1b0*/  LDL R3, [R1+0x6c4] ;  /* 0x0006c40001037983 */ /* 0x000ea20000100800 */
[----:B0-----:R-:W-:-:S04]  /*d1c0*/  SHF.R.U32.HI R14, RZ, 0x5, R14 ;  /* 0x00000005ff0e7819 */ /* 0x001fc8000001160e */
[----:B------:R-:W-:-:S04]  /*d1d0*/  SGXT.U32 R14, R14, 0x2 ;  /* 0x000000020e0e781a */ /* 0x000fc80000000000 */
[----:B------:R-:W-:Y:S02]  /*d1e0*/  LOP3.LUT R2, R14, 0xbc, RZ, 0xfc, !PT ;  /* 0x000000bc0e027812 */ /* 0x000fe400078efcff */
[----:B------:R-:W-:Y:S02]  /*d1f0*/  PRMT R5, RZ, 0x7610, R5 ;  /* 0x00007610ff057816 */ /* 0x000fe40000000005 */
[----:B------:R-:W-:Y:S01]  /*d200*/  ISETP.GE.AND P1, PT, R2, UR11, PT ;  /* 0x0000000b02007c0c */ /* 0x000fe2000bf26270 */
[----:B------:R-:W-:Y:S01]  /*d210*/  @!P0 IMAD.MOV.U32 R2, RZ, RZ, R18 ;  /* 0x000000ffff028224 */ /* 0x000fe200078e0012 */
[----:B------:R-:W0:Y:S01]  /*d220*/  S2R R14, SR_TID.X ;  /* 0x00000000000e7919 */ /* 0x000e220000002100 */
[----:B------:R-:W-:Y:S01]  /*d230*/  PRMT R9, RZ, 0x7610, R9 ;  /* 0x00007610ff097816 */ /* 0x000fe20000000009 */
[----:B------:R-:W3:Y:S04]  /*d240*/  LDL R18, [R1+0x708] ;  /* 0x0007080001127983 */ /* 0x000ee80000100800 */
[----:B--2---:R1:W2:Y:S04]  /*d250*/  @!P0 LDG.E.U16 R5, desc[UR8][R2.64] ;  /* 0x0000000802058981 */ /* 0x0042a8000c1e1500 */
[----:B------:R-:W3:Y:S01]  /*d260*/  LDL R3, [R1+0x6c8] ;  /* 0x0006c80001037983 */ /* 0x000ee20000100800 */
[----:B0-----:R-:W-:-:S04]  /*d270*/  SHF.R.U32.HI R14, RZ, 0x5, R14 ;  /* 0x00000005ff0e7819 */ /* 0x001fc8000001160e */
[----:B------:R-:W-:-:S04]  /*d280*/  SGXT.U32 R14, R14, 0x2 ;  /* 0x000000020e0e781a */ /* 0x000fc80000000000 */
[----:B-1----:R-:W-:-:S04]  /*d290*/  LOP3.LUT R2, R14, 0xc0, RZ, 0xfc, !PT ;  /* 0x000000c00e027812 */ /* 0x002fc800078efcff */
[----:B------:R-:W-:Y:S01]  /*d2a0*/  ISETP.GE.AND P0, PT, R2, UR11, PT ;  /* 0x0000000b02007c0c */ /* 0x000fe2000bf06270 */
[----:B------:R-:W-:Y:S01]  /*d2b0*/  @!P1 IMAD.MOV.U32 R2, RZ, RZ, R15 ;  /* 0x000000ffff029224 */ /* 0x000fe200078e000f */
[----:B------:R-:W0:Y:S01]  /*d2c0*/  S2R R14, SR_TID.X ;  /* 0x00000000000e7919 */ /* 0x000e220000002100 */
[----:B--2---:R-:W-:Y:S04]  /*d2d0*/  STL [R1+0xe1c], R5 ;  /* 0x000e1c0501007387 */ /* 0x004fe80000100800 */
[----:B------:R-:W-:Y:S04]  /*d2e0*/  STL [R1+0xe20], R5 ;  /* 0x000e200501007387 */ /* 0x000fe80000100800 */
[----:B---3--:R-:W2:Y:S04]  /*d2f0*/  @!P1 LDG.E.U16 R9, desc[UR8][R2.64] ;  /* 0x0000000802099981 */ /* 0x008ea8000c1e1500 */
[----:B------:R-:W3:Y:S04]  /*d300*/  LDL R2, [R1+0x6cc] ;  /* 0x0006cc0001027983 */ /* 0x000ee80000100800 */
[----:B------:R-:W3:Y:S01]  /*d310*/  LDL R3, [R1+0x700] ;  /* 0x0007000001037983 */ /* 0x000ee20000100800 */
[----:B0-----:R-:W-:-:S02]  /*d320*/  SHF.R.U32.HI R14, RZ, 0x5, R14 ;  /* 0x00000005ff0e7819 */ /* 0x001fc4000001160e */
[----:B------:R-:W-:Y:S02]  /*d330*/  PRMT R27, RZ, 0x7610, R27 ;  /* 0x00007610ff1b7816 */ /* 0x000fe4000000001b */
[----:B------:R-:W-:-:S04]  /*d340*/  SGXT.U32 R14, R14, 0x2 ;  /* 0x000000020e0e781a */ /* 0x000fc80000000000 */
[----:B------:R-:W-:Y:S02]  /*d350*/  LOP3.LUT R15, R14, 0xc4, RZ, 0xfc, !PT ;  /* 0x000000c40e0f7812 */ /* 0x000fe400078efcff */
[----:B------:R-:W4:Y:S02]  /*d360*/  LDL R14, [R1+0x6dc] ;  /* 0x0006dc00010e7983 */ /* 0x000f240000100800 */
[----:B------:R-:W-:Y:S02]  /*d370*/  ISETP.GE.AND P1, PT, R15, UR11, PT ;  /* 0x0000000b0f007c0c */ /* 0x000fe4000bf26270 */
[----:B------:R-:W0:Y:S01]  /*d380*/  S2R R15, SR_TID.X ;  /* 0x00000000000f7919 */ /* 0x000e220000002100 */
[----:B--2---:R1:W-:Y:S01]  /*d390*/  STL [R1+0x70], R9 ;  /* 0x0000700901007387 */ /* 0x0043e20000100800 */
[----:B------:R-:W-:-:S03]  /*d3a0*/  PRMT R10, RZ, 0x7610, R10 ;  /* 0x00007610ff0a7816 */ /* 0x000fc6000000000a */
[----:B-1----:R-:W2:Y:S01]  /*d3b0*/  LDL R9, [R1+0x710] ;  /* 0x0007100001097983 */ /* 0x002ea20000100800 */
[----:B---3--:R-:W-:-:S04]  /*d3c0*/  @!P0 LOP3.LUT R3, R3, R2, RZ, 0x3c, !PT ;  /* 0x0000000203038212 */ /* 0x008fc800078e3cff */
[----:B------:R-:W-:-:S04]  /*d3d0*/  @!P0 LOP3.LUT R2, R3, R2, RZ, 0x3c, !PT ;  /* 0x0000000203028212 */ /* 0x000fc800078e3cff */
[----:B------:R-:W-:-:S05]  /*d3e0*/  @!P0 LOP3.LUT R3, R3, R2, RZ, 0x3c, !PT ;  /* 0x0000000203038212 */ /* 0x000fca00078e3cff */
[----:B------:R0:W3:Y:S04]  /*d3f0*/  @!P0 LDG.E.U16 R27, desc[UR8][R2.64] ;  /* 0x00000008021b8981 */ /* 0x0000e8000c1e1500 */
[----:B------:R-:W2:Y:S01]  /*d400*/  LDL R3, [R1+0x6d4] ;  /* 0x0006d40001037983 */ /* 0x000ea20000100800 */
[----:B0-----:R-:W-:-:S04]  /*d410*/  SHF.R.U32.HI R2, RZ, 0x5, R15 ;  /* 0x00000005ff027819 */ /* 0x001fc8000001160f */
[----:B------:R-:W-:-:S04]  /*d420*/  SGXT.U32 R2, R2, 0x2 ;  /* 0x000000020202781a */ /* 0x000fc80000000000 */
[----:B------:R-:W-:-:S04]  /*d430*/  LOP3.LUT R2, R2, 0xc8, RZ, 0xfc, !PT ;  /* 0x000000c802027812 */ /* 0x000fc800078efcff */
[----:B------:R-:W-:Y:S01]  /*d440*/  ISETP.GE.AND P0, PT, R2, UR11, PT ;  /* 0x0000000b02007c0c */ /* 0x000fe2000bf06270 */
[----:B------:R-:W-:-:S05]  /*d450*/  @!P1 IMAD.MOV.U32 R2, RZ, RZ, R18 ;  /* 0x000000ffff029224 */ /* 0x000fca00078e0012 */
[----:B--2---:R0:W2:Y:S01]  /*d460*/  @!P1 LDG.E.U16 R10, desc[UR8][R2.64] ;  /* 0x00000008020a9981 */ /* 0x0040a2000c1e1500 */
[----:B------:R-:W-:-:S03]  /*d470*/  PRMT R26, RZ, 0x7610, R26 ;  /* 0x00007610ff1a7816 */ /* 0x000fc6000000001a */
[----:B---3--:R-:W-:Y:S03]  /*d480*/  STL [R1+0xe24], R27 ;  /* 0x000e241b01007387 */ /* 0x008fe60000100800 */
[----:B0-----:R-:W-:Y:S02]  /*d490*/  @!P0 IMAD.MOV.U32 R2, RZ, RZ, R9 ;  /* 0x000000ffff028224 */ /* 0x001fe400078e0009 */
[----:B----4-:R-:W-:Y:S01]  /*d4a0*/  @!P0 IMAD.MOV.U32 R3, RZ, RZ, R14 ;  /* 0x000000ffff038224 */ /* 0x010fe200078e000e */
[----:B------:R-:W-:Y:S04]  /*d4b0*/  STL [R1+0xe28], R27 ;  /* 0x000e281b01007387 */ /* 0x000fe80000100800 */
[----:B------:R0:W3:Y:S01]  /*d4c0*/  @!P0 LDG.E.U16 R26, desc[UR8][R2.64] ;  /* 0x00000008021a8981 */ /* 0x0000e2000c1e1500 */
[----:B------:R-:W-:-:S03]  /*d4d0*/  SHF.R.U32.HI R15, RZ, 0x5, R15 ;  /* 0x00000005ff0f7819 */ /* 0x000fc6000001160f */
[----:B--2---:R1:W-:Y:S04]  /*d4e0*/  STL [R1+0x6c], R10 ;  /* 0x00006c0a01007387 */ /* 0x0043e80000100800 */
[----:B------:R-:W0:Y:S04]  /*d4f0*/  LDL R2, [R1+0x6e4] ;  /* 0x0006e40001027983 */ /* 0x000e280000100800 */
[----:B------:R-:W0:Y:S01]  /*d500*/  LDL R3, [R1+0x718] ;  /* 0x0007180001037983 */ /* 0x000e220000100800 */
[----:B------:R-:W-:Y:S02]  /*d510*/  SGXT.U32 R15, R15, 0x2 ;  /* 0x000000020f0f781a */ /* 0x000fe40000000000 */
[----:B------:R-:W-:Y:S01]  /*d520*/  PRMT R17, RZ, 0x7610, R17 ;  /* 0x00007610ff117816 */ /* 0x000fe20000000011 */
[----:B-1----:R-:W1:Y:S01]  /*d530*/  S2R R10, SR_TID.X ;  /* 0x00000000000a7919 */ /* 0x002e620000002100 */
[----:B------:R-:W-:Y:S01]  /*d540*/  LOP3.LUT R15, R15, 0xcc, RZ, 0xfc, !PT ;  /* 0x000000cc0f0f7812 */ /* 0x000fe200078efcff */
[----:B------:R-:W2:Y:S03]  /*d550*/  LDL R18, [R1+0x6f4] ;  /* 0x0006f40001127983 */ /* 0x000ea60000100800 */
[----:B------:R-:W-:-:S02]  /*d560*/  ISETP.GE.AND P1, PT, R15, UR11, PT ;  /* 0x0000000b0f007c0c */ /* 0x000fc4000bf26270 */
[----:B------:R-:W4:Y:S04]  /*d570*/  LDL R15, [R1+0x728] ;  /* 0x00072800010f7983 */ /* 0x000f280000100800 */
[----:B------:R-:W2:Y:S07]  /*d580*/  LDL R14, [R1+0x6fc] ;  /* 0x0006fc00010e7983 */ /* 0x000eae0000100800 */
[----:B0-----:R-:W-:-:S04]  /*d590*/  @!P1 LOP3.LUT R3, R3, R2, RZ, 0x3c, !PT ;  /* 0x0000000203039212 */ /* 0x001fc800078e3cff */
[----:B------:R-:W-:-:S04]  /*d5a0*/  @!P1 LOP3.LUT R2, R3, R2, RZ, 0x3c, !PT ;  /* 0x0000000203029212 */ /* 0x000fc800078e3cff */
[----:B------:R-:W-:-:S05]  /*d5b0*/  @!P1 LOP3.LUT R3, R3, R2, RZ, 0x3c, !PT ;  /* 0x0000000203039212 */ /* 0x000fca00078e3cff */
[----:B------:R-:W2:Y:S01]  /*d5c0*/  @!P1 LDG.E.U16 R17, desc[UR8][R2.64] ;  /* 0x0000000802119981 */ /* 0x000ea2000c1e1500 */
[----:B-1----:R-:W-:-:S04]  /*d5d0*/  SHF.R.U32.HI R10, RZ, 0x5, R10 ;  /* 0x00000005ff0a7819 */ /* 0x002fc8000001160a */
[----:B------:R-:W-:-:S04]  /*d5e0*/  SGXT.U32 R10, R10, 0x2 ;  /* 0x000000020a0a781a */ /* 0x000fc80000000000 */
[----:B------:R-:W-:-:S04]  /*d5f0*/  LOP3.LUT R9, R10, 0xd0, RZ, 0xfc, !PT ;  /* 0x000000d00a097812 */ /* 0x000fc800078efcff */
[----:B------:R-:W-:Y:S02]  /*d600*/  ISETP.GE.AND P0, PT, R9, UR11, PT ;  /* 0x0000000b09007c0c */ /* 0x000fe4000bf06270 */
[----:B------:R-:W3:Y:S01]  /*d610*/  LDL R9, [R1+0x730] ;  /* 0x0007300001097983 */ /* 0x000ee20000100800 */
[----:B------:R-:W0:Y:S03]  /*d620*/  S2R R10, SR_TID.X ;  /* 0x00000000000a7919 */ /* 0x000e260000002100 */
[----:B--2---:R1:W-:Y:S04]  /*d630*/  STL [R1+0x68], R17 ;  /* 0x0000681101007387 */ /* 0x0043e80000100800 */
[----:B------:R-:W2:Y:S04]  /*d640*/  LDL R2, [R1+0x6ec] ;  /* 0x0006ec0001027983 */ /* 0x000ea80000100800 */
[----:B------:R-:W2:Y:S01]  /*d650*/  LDL R3, [R1+0x720] ;  /* 0x0007200001037983 */ /* 0x000ea20000100800 */
[----:B0-----:R-:W-:-:S04]  /*d660*/  SHF.R.U32.HI R10, RZ, 0x5, R10 ;  /* 0x00000005ff0a7819 */ /* 0x001fc8000001160a */
[----:B------:R-:W-:-:S04]  /*d670*/  SGXT.U32 R10, R10, 0x2 ;  /* 0x000000020a0a781a */ /* 0x000fc80000000000 */
[----:B-1----:R-:W-:-:S04]  /*d680*/  LOP3.LUT R17, R10, 0xd4, RZ, 0xfc, !PT ;  /* 0x000000d40a117812 */ /* 0x002fc800078efcff */
[----:B------:R-:W-:Y:S02]  /*d690*/  ISETP.GE.AND P1, PT, R17, UR11, PT ;  /* 0x0000000b11007c0c */ /* 0x000fe4000bf26270 */
[----:B------:R-:W-:Y:S02]  /*d6a0*/  PRMT R25, RZ, 0x7610, R25 ;  /* 0x00007610ff197816 */ /* 0x000fe40000000019 */
[----:B------:R-:W-:Y:S01]  /*d6b0*/  PRMT R11, RZ, 0x7610, R11 ;  /* 0x00007610ff0b7816 */ /* 0x000fe2000000000b */
[----:B------:R-:W0:Y:S01]  /*d6c0*/  S2R R10, SR_TID.X ;  /* 0x00000000000a7919 */ /* 0x000e220000002100 */
[----:B------:R-:W-:Y:S02]  /*d6d0*/  PRMT R24, RZ, 0x7610, R24 ;  /* 0x00007610ff187816 */ /* 0x000fe40000000018 */
[----:B0-----:R-:W-:Y:S02]  /*d6e0*/  SHF.R.U32.HI R17, RZ, 0x5, R10 ;  /* 0x00000005ff117819 */ /* 0x001fe4000001160a */
[----:B--2---:R-:W-:-:S04]  /*d6f0*/  @!P0 LOP3.LUT R3, R3, R2, RZ, 0x3c, !PT ;  /* 0x0000000203038212 */ /* 0x004fc800078e3cff */
[----:B------:R-:W-:-:S04]  /*d700*/  @!P0 LOP3.LUT R2, R3, R2, RZ, 0x3c, !PT ;  /* 0x0000000203028212 */ /* 0x000fc800078e3cff */
[----:B------:R-:W-:-:S05]  /*d710*/  @!P0 LOP3.LUT R3, R3, R2, RZ, 0x3c, !PT ;  /* 0x0000000203038212 */ /* 0x000fca00078e3cff */
[----:B------:R4:W2:Y:S02]  /*d720*/  @!P0 LDG.E.U16 R25, desc[UR8][R2.64] ;  /* 0x0000000802198981 */ /* 0x0008a4000c1e1500 */
[----:B----4-:R-:W-:Y:S02]  /*d730*/  @!P1 IMAD.MOV.U32 R2, RZ, RZ, R15 ;  /* 0x000000ffff029224 */ /* 0x010fe400078e000f */
[----:B------:R-:W-:Y:S01]  /*d740*/  @!P1 IMAD.MOV.U32 R3, RZ, RZ, R18 ;  /* 0x000000ffff039224 */ /* 0x000fe200078e0012 */
[----:B------:R-:W-:Y:S01]  /*d750*/  SGXT.U32 R17, R17, 0x2 ;  /* 0x000000021111781a */ /* 0x000fe20000000000 */
[----:B------:R-:W4:Y:S04]  /*d760*/  LDL R18, [R1+0x760] ;  /* 0x0007600001127983 */ /* 0x000f280000100800 */
[----:B------:R3:W2:Y:S01]  /*d770*/  @!P1 LDG.E.U16 R11, desc[UR8][R2.64] ;  /* 0x00000008020b9981 */ /* 0x0006a2000c1e1500 */
[----:B------:R-:W-:-:S04]  /*d780*/  LOP3.LUT R17, R17, 0xd8, RZ, 0xfc, !PT ;  /* 0x000000d811117812 */ /* 0x000fc800078efcff */
[----:B------:R-:W-:Y:S02]  /*d790*/  ISETP.GE.AND P0, PT, R17, UR11, PT ;  /* 0x0000000b11007c0c */ /* 0x000fe4000bf06270 */
[----:B------:R-:W4:Y:S11]  /*d7a0*/  LDL R17, [R1+0x744] ;  /* 0x0007440001117983 */ /* 0x000f360000100800 */
[----:B---3--:R-:W-:-:S02]  /*d7b0*/  @!P0 IMAD.MOV.U32 R2, RZ, RZ, R9 ;  /* 0x000000ffff028224 */ /* 0x008fc400078e0009 */
[----:B------:R-:W-:-:S05]  /*d7c0*/  @!P0 IMAD.MOV.U32 R3, RZ, RZ, R14 ;  /* 0x000000ffff038224 */ /* 0x000fca00078e000e */
[----:B------:R0:W3:Y:S02]  /*d7d0*/  @!P0 LDG.E.U16 R24, desc[UR8][R2.64] ;  /* 0x0000000802188981 */ /* 0x0000e4000c1e1500 */
[----:B0-----:R-:W0:Y:S02]  /*d7e0*/  S2R R3, SR_TID.X ;  /* 0x0000000000037919 */ /* 0x001e240000002100 */
[----:B0-----:R-:W-:-:S04]  /*d7f0*/  SHF.R.U32.HI R3, RZ, 0x5, R3 ;  /* 0x00000005ff037819 */ /* 0x001fc80000011603 */
[----:B------:R-:W-:-:S04]  /*d800*/  SGXT.U32 R3, R3, 0x2 ;  /* 0x000000020303781a */ /* 0x000fc80000000000 */
[----:B------:R-:W-:Y:S01]  /*d810*/  LOP3.LUT R2, R3, 0xe8, RZ, 0xfc, !PT ;  /* 0x000000e803027812 */ /* 0x000fe200078efcff */
[----:B--2---:R0:W-:Y:S04]  /*d820*/  STL [R1+0x64], R11 ;  /* 0x0000640b01007387 */ /* 0x0041e80000100800 */
[----:B------:R-:W2:Y:S01]  /*d830*/  LDL R3, [R1+0x70c] ;  /* 0x00070c0001037983 */ /* 0x000ea20000100800 */
[----:B------:R-:W-:Y:S02]  /*d840*/  SHF.R.U32.HI R10, RZ, 0x5, R10 ;  /* 0x00000005ff0a7819 */ /* 0x000fe4000001160a */
[----:B------:R-:W-:Y:S01]  /*d850*/  ISETP.GE.AND P0, PT, R2, UR11, PT ;  /* 0x0000000b02007c0c */ /* 0x000fe2000bf06270 */
[----:B------:R-:W3:Y:S01]  /*d860*/  LDL R15, [R1+0x738] ;  /* 0x00073800010f7983 */ /* 0x000ee20000100800 */
[----:B------:R-:W-:-:S02]  /*d870*/  SGXT.U32 R10, R10, 0x2 ;  /* 0x000000020a0a781a */ /* 0x000fc40000000000 */
[----:B------:R-:W-:Y:S01]  /*d880*/  PRMT R23, RZ, 0x7610, R23 ;  /* 0x00007610ff177816 */ /* 0x000fe20000000017 */
[----:B0-----:R-:W3:Y:S01]  /*d890*/  LDL R11, [R1+0x72c] ;  /* 0x00072c00010b7983 */ /* 0x001ee20000100800 */
[----:B------:R-:W-:-:S03]  /*d8a0*/  LOP3.LUT R10, R10, 0xe0, RZ, 0xfc, !PT ;  /* 0x000000e00a0a7812 */ /* 0x000fc600078efcff */
[----:B------:R-:W3:Y:S01]  /*d8b0*/  LDL R14, [R1+0x750] ;  /* 0x00075000010e7983 */ /* 0x000ee20000100800 */
[----:B------:R-:W-:-:S03]  /*d8c0*/  ISETP.GE.AND P1, PT, R10, UR11, PT ;  /* 0x0000000b0a007c0c */ /* 0x000fc6000bf26270 */
[----:B------:R-:W3:Y:S10]  /*d8d0*/  LDL R10, [R1+0x758] ;  /* 0x00075800010a7983 */ /* 0x000ef40000100800 */
[----:B----4-:R-:W-:Y:S01]  /*d8e0*/  @!P1 IMAD.MOV.U32 R2, RZ, RZ, R17 ;  /* 0x000000ffff029224 */ /* 0x010fe200078e0011 */
[----:B------:R-:W0:Y:S04]  /*d8f0*/  S2R R9, SR_TID.X ;  /* 0x0000000000097919 */ /* 0x000e280000002100 */
[----:B--2---:R1:W2:Y:S04]  /*d900*/  @!P1 LDG.E.U16 R23, desc[UR8][R2.64] ;  /* 0x0000000802179981 */ /* 0x0042a8000c1e1500 */
[----:B------:R-:W4:Y:S01]  /*d910*/  LDL R3, [R1+0x71c] ;  /* 0x00071c0001037983 */ /* 0x000f220000100800 */
[----:B0-----:R-:W-:-:S04]  /*d920*/  SHF.R.U32.HI R9, RZ, 0x5, R9 ;  /* 0x00000005ff097819 */ /* 0x001fc80000011609 */
[----:B------:R-:W-:-:S04]  /*d930*/  SGXT.U32 R9, R9, 0x2 ;  /* 0x000000020909781a */ /* 0x000fc80000000000 */
[----:B------:R-:W-:Y:S02]  /*d940*/  LOP3.LUT R17, R9, 0xf0, RZ, 0xfc, !PT ;  /* 0x000000f009117812 */ /* 0x000fe400078efcff */
[----:B------:R-:W0:Y:S02]  /*d950*/  S2R R9, SR_TID.X ;  /* 0x0000000000097919 */ /* 0x000e240000002100 */
[----:B------:R-:W-:Y:S01]  /*d960*/  ISETP.GE.AND P1, PT, R17, UR11, PT ;  /* 0x0000000b11007c0c */ /* 0x000fe2000bf26270 */
[----:B-1----:R-:W-:Y:S01]  /*d970*/  @!P0 IMAD.MOV.U32 R2, RZ, RZ, R18 ;  /* 0x000000ffff028224 */ /* 0x002fe200078e0012 */
[----:B------:R-:W-:Y:S02]  /*d980*/  PRMT R4, RZ, 0x7610, R4 ;  /* 0x00007610ff047816 */ /* 0x000fe40000000004 */
[----:B0-----:R-:W-:-:S04]  /*d990*/  SHF.R.U32.HI R17, RZ, 0x5, R9 ;  /* 0x00000005ff117819 */ /* 0x001fc80000011609 */
[----:B------:R-:W-:-:S04]  /*d9a0*/  SGXT.U32 R17, R17, 0x2 ;  /* 0x000000021111781a */ /* 0x000fc80000000000 */
[----:B------:R-:W-:-:S04]  /*d9b0*/  LOP3.LUT R17, R17, 0xf8, RZ, 0xfc, !PT ;  /* 0x000000f811117812 */ /* 0x000fc800078efcff */
[----:B------:R-:W-:Y:S01]  /*d9c0*/  ISETP.GE.AND P2, PT, R17, UR11, PT ;  /* 0x0000000b11007c0c */ /* 0x000fe2000bf46270 */
[----:B----4-:R0:W4:Y:S01]  /*d9d0*/  @!P0 LDG.E.U16 R4, desc[UR8][R2.64] ;  /* 0x0000000802048981 */ /* 0x010122000c1e1500 */
[----:B------:R-:W-:Y:S02]  /*d9e0*/  SHF.R.U32.HI R9, RZ, 0x5, R9 ;  /* 0x00000005ff097819 */ /* 0x000fe40000011609 */
[----:B------:R-:W-:Y:S01]  /*d9f0*/  PRMT R22, RZ, 0x7610, R22 ;  /* 0x00007610ff167816 */ /* 0x000fe20000000016 */
[----:B------:R-:W2:Y:S01]  /*da00*/  LDL R17, [R1+0x740] ;  /* 0x0007400001117983 */ /* 0x000ea20000100800 */
[----:B0-----:R-:W-:Y:S02]  /*da10*/  PRMT R3, RZ, 0x7610, R3 ;  /* 0x00007610ff037816 */ /* 0x001fe40000000003 */
[----:B------:R-:W-:-:S04]  /*da20*/  PRMT R2, RZ, 0x7610, R2 ;  /* 0x00007610ff027816 */ /* 0x000fc80000000002 */
[----:B---3--:R0:W3:Y:S02]  /*da30*/  @!P1 LDG.E.U16 R3, desc[UR8][R10.64] ;  /* 0x000000080a039981 */ /* 0x0080e4000c1e1500 */
[----:B0-----:R-:W-:Y:S02]  /*da40*/  @!P2 IMAD.MOV.U32 R10, RZ, RZ, R14 ;  /* 0x000000ffff0aa224 */ /* 0x001fe400078e000e */
[----:B------:R-:W-:Y:S01]  /*da50*/  @!P2 IMAD.MOV.U32 R11, RZ, RZ, R15 ;  /* 0x000000ffff0ba224 */ /* 0x000fe200078e000f */
[----:B------:R-:W-:Y:S01]  /*da60*/  SGXT.U32 R9, R9, 0x2 ;  /* 0x000000020909781a */ /* 0x000fe20000000000 */
[----:B------:R-:W2:Y:S04]  /*da70*/  LDL R15, [R1+0x73c] ;  /* 0x00073c00010f7983 */ /* 0x000ea80000100800 */
[----:B------:R0:W2:Y:S04]  /*da80*/  @!P2 LDG.E.U16 R2, desc[UR8][R10.64] ;  /* 0x000000080a02a981 */ /* 0x0000a8000c1e1500 */
[----:B------:R-:W2:Y:S04]  /*da90*/  LDL R14, [R1+0x754] ;  /* 0x00075400010e7983 */ /* 0x000ea80000100800 */
[----:B------:R-:W0:Y:S04]  /*daa0*/  LDL R10, [R1+0x704] ;  /* 0x00070400010a7983 */ /* 0x000e280000100800 */
[----:B------:R-:W0:Y:S01]  /*dab0*/  LDL R11, [R1+0x748] ;  /* 0x00074800010b7983 */ /* 0x000e220000100800 */
[----:B------:R-:W-:-:S04]  /*dac0*/  LOP3.LUT R9, R9, 0xdc, RZ, 0xfc, !PT ;  /* 0x000000dc09097812 */ /* 0x000fc800078efcff */
[----:B------:R-:W-:Y:S02]  /*dad0*/  ISETP.GE.AND P0, PT, R9, UR11, PT ;  /* 0x0000000b09007c0c */ /* 0x000fe4000bf06270 */
[----:B------:R-:W1:Y:S02]  /*dae0*/  S2R R9, SR_TID.X ;  /* 0x0000000000097919 */ /* 0x000e640000002100 */
[----:B-1----:R-:W-:-:S04]  /*daf0*/  SHF.R.U32.HI R18, RZ, 0x5, R9 ;  /* 0x00000005ff127819 */ /* 0x002fc80000011609 */
[----:B------:R-:W-:-:S04]  /*db00*/  SGXT.U32 R18, R18, 0x2 ;  /* 0x000000021212781a */ /* 0x000fc80000000000 */
[----:B------:R-:W-:-:S04]  /*db10*/  LOP3.LUT R18, R18, 0xe4, RZ, 0xfc, !PT ;  /* 0x000000e412127812 */ /* 0x000fc800078efcff */
[----:B------:R-:W-:Y:S02]  /*db20*/  ISETP.GE.AND P1, PT, R18, UR11, PT ;  /* 0x0000000b12007c0c */ /* 0x000fe4000bf26270 */
[----:B------:R-:W3:Y:S01]  /*db30*/  LDL.LU R18, [R1+0xe4c] ;  /* 0x000e4c0001127983 */ /* 0x000ee20000300800 */
[----:B0-----:R-:W-:-:S04]  /*db40*/  @!P0 LOP3.LUT R11, R11, R10, RZ, 0x3c, !PT ;  /* 0x0000000a0b0b8212 */ /* 0x001fc800078e3cff */
[----:B------:R-:W-:-:S04]  /*db50*/  @!P0 LOP3.LUT R10, R11, R10, RZ, 0x3c, !PT ;  /* 0x0000000a0b0a8212 */ /* 0x000fc800078e3cff */
[----:B------:R-:W-:-:S05]  /*db60*/  @!P0 LOP3.LUT R11, R11, R10, RZ, 0x3c, !PT ;  /* 0x0000000a0b0b8212 */ /* 0x000fca00078e3cff */
[----:B------:R2:W4:Y:S04]  /*db70*/  @!P0 LDG.E.U16 R22, desc[UR8][R10.64] ;  /* 0x000000080a168981 */ /* 0x000528000c1e1500 */
[----:B------:R-:W4:Y:S01]  /*db80*/  LDL R11, [R1+0x714] ;  /* 0x00071400010b7983 */ /* 0x000f220000100800 */
[----:B--2---:R-:W-:Y:S01]  /*db90*/  @!P1 IMAD.MOV.U32 R10, RZ, RZ, R17 ;  /* 0x000000ffff0a9224 */ /* 0x004fe200078e0011 */
[----:B---3--:R-:W-:-:S06]  /*dba0*/  PRMT R18, RZ, 0x7610, R18 ;  /* 0x00007610ff127816 */ /* 0x008fcc0000000012 */
[----:B----4-:R-:W2:Y:S04]  /*dbb0*/  @!P1 LDG.E.U16 R18, desc[UR8][R10.64] ;  /* 0x000000080a129981 */ /* 0x010ea8000c1e1500 */
[----:B------:R0:W-:Y:S04]  /*dbc0*/  STL [R1+0x40], R22 ;  /* 0x0000401601007387 */ /* 0x0001e80000100800 */
[----:B0-----:R-:W3:Y:S01]  /*dbd0*/  LDL R22, [R1+0x74c] ;  /* 0x00074c0001167983 */ /* 0x001ee20000100800 */
[----:B------:R-:W-:-:S04]  /*dbe0*/  SHF.R.U32.HI R9, RZ, 0x5, R9 ;  /* 0x00000005ff097819 */ /* 0x000fc80000011609 */
[----:B------:R-:W-:Y:S01]  /*dbf0*/  SGXT.U32 R9, R9, 0x2 ;  /* 0x000000020909781a */ /* 0x000fe20000000000 */
[----:B--2---:R0:W-:Y:S04]  /*dc00*/  STL [R1+0x3c], R18 ;  /* 0x00003c1201007387 */ /* 0x0041e80000100800 */
[----:B0-----:R-:W2:Y:S04]  /*dc10*/  LDL.LU R18, [R1+0xe48] ;  /* 0x000e480001127983 */ /* 0x001ea80000300800 */
[----:B------:R-:W4:Y:S04]  /*dc20*/  LDL R10, [R1+0x724] ;  /* 0x00072400010a7983 */ /* 0x000f280000100800 */
[----:B------:R-:W4:Y:S01]  /*dc30*/  LDL R11, [R1+0x75c] ;  /* 0x00075c00010b7983 */ /* 0x000f220000100800 */
[----:B------:R-:W-:-:S04]  /*dc40*/  LOP3.LUT R9, R9, 0xec, RZ, 0xfc, !PT ;  /* 0x000000ec09097812 */ /* 0x000fc800078efcff */
[----:B------:R-:W-:Y:S02]  /*dc50*/  ISETP.GE.AND P0, PT, R9, UR11, PT ;  /* 0x0000000b09007c0c */ /* 0x000fe4000bf06270 */
[----:B------:R-:W-:Y:S01]  /*dc60*/  PRMT R19, RZ, 0x7610, R19 ;  /* 0x00007610ff137816 */ /* 0x000fe20000000013 */
[----:B------:R-:W0:Y:S01]  /*dc70*/  S2R R9, SR_TID.X ;  /* 0x0000000000097919 */ /* 0x000e220000002100 */
[----:B------:R-:W1:Y:S09]  /*dc80*/  S2R R17, SR_TID.X ;  /* 0x0000000000117919 */ /* 0x000e720000002100 */
[----:B----4-:R-:W-:-:S04]  /*dc90*/  @!P0 LOP3.LUT R11, R11, R10, RZ, 0x3c, !PT ;  /* 0x0000000a0b0b8212 */ /* 0x010fc800078e3cff */
[----:B------:R-:W-:-:S04]  /*dca0*/  @!P0 LOP3.LUT R10, R11, R10, RZ, 0x3c, !PT ;  /* 0x0000000a0b0a8212 */ /* 0x000fc800078e3cff */
[----:B------:R-:W-:-:S05]  /*dcb0*/  @!P0 LOP3.LUT R11, R11, R10, RZ, 0x3c, !PT ;  /* 0x0000000a0b0b8212 */ /* 0x000fca00078e3cff */
[----:B------:R4:W2:Y:S01]  /*dcc0*/  @!P0 LDG.E.U16 R19, desc[UR8][R10.64] ;  /* 0x000000080a138981 */ /* 0x0008a2000c1e1500 */
[----:B0-----:R-:W-:-:S04]  /*dcd0*/  SHF.R.U32.HI R9, RZ, 0x5, R9 ;  /* 0x00000005ff097819 */ /* 0x001fc80000011609 */
[----:B------:R-:W-:-:S04]  /*dce0*/  SGXT.U32 R9, R9, 0x2 ;  /* 0x000000020909781a */ /* 0x000fc80000000000 */
[----:B------:R-:W-:Y:S02]  /*dcf0*/  LOP3.LUT R9, R9, 0xf4, RZ, 0xfc, !PT ;  /* 0x000000f409097812 */ /* 0x000fe400078efcff */
[----:B-1----:R-:W-:Y:S02]  /*dd00*/  SHF.R.U32.HI R17, RZ, 0x5, R17 ;  /* 0x00000005ff117819 */ /* 0x002fe40000011611 */
[----:B------:R-:W-:Y:S02]  /*dd10*/  ISETP.GE.AND P1, PT, R9, UR11, PT ;  /* 0x0000000b09007c0c */ /* 0x000fe4000bf26270 */
[----:B------:R-:W-:Y:S01]  /*dd20*/  SGXT.U32 R17, R17, 0x2 ;  /* 0x000000021111781a */ /* 0x000fe20000000000 */
[----:B------:R-:W3:Y:S01]  /*dd30*/  LDL.LU R9, [R1+0xe44] ;  /* 0x000e440001097983 */ /* 0x000ee20000300800 */
[----:B----4-:R-:W-:Y:S02]  /*dd40*/  PRMT R11, RZ, 0x7610, R11 ;  /* 0x00007610ff0b7816 */ /* 0x010fe4000000000b */
[----:B------:R-:W-:-:S04]  /*dd50*/  LOP3.LUT R17, R17, 0xfc, RZ, 0xfc, !PT ;  /* 0x000000fc11117812 */ /* 0x000fc800078efcff */
[----:B------:R-:W-:-:S03]  /*dd60*/  ISETP.GE.AND P0, PT, R17, UR11, PT ;  /* 0x0000000b11007c0c */ /* 0x000fc6000bf06270 */
[----:B------:R3:W4:Y:S04]  /*dd70*/  @!P1 LDG.E.U16 R11, desc[UR8][R14.64] ;  /* 0x000000080e0b9981 */ /* 0x000728000c1e1500 */
[----:B--2---:R0:W-:Y:S04]  /*dd80*/  STL [R1+0x38], R19 ;  /* 0x0000381301007387 */ /* 0x0041e80000100800 */
[----:B------:R-:W2:Y:S04]  /*dd90*/  LDL.LU R17, [R1+0xe40] ;  /* 0x000e400001117983 */ /* 0x000ea80000300800 */
[----:B------:R-:W2:Y:S01]  /*dda0*/  LDL R15, [R1+0x734] ;  /* 0x00073400010f7983 */ /* 0x000ea20000100800 */
[----:B------:R-:W-:Y:S01]  /*ddb0*/  PRMT R10, RZ, 0x7610, R10 ;  /* 0x00007610ff0a7816 */ /* 0x000fe2000000000a */
[----:B---3--:R-:W-:-:S02]  /*ddc0*/  @!P0 IMAD.MOV.U32 R14, RZ, RZ, R22 ;  /* 0x000000ffff0e8224 */ /* 0x008fc400078e0016 */
[----:B----4-:R-:W-:Y:S04]  /*ddd0*/  STL [R1+0xd7c], R11 ;  /* 0x000d7c0b01007387 */ /* 0x010fe80000100800 */
[----:B------:R-:W-:Y:S01]  /*dde0*/  STL [R1+0xd80], R11 ;  /* 0x000d800b01007387 */ /* 0x000fe20000100800 */
[----:B0-----:R-:W0:Y:S01]  /*ddf0*/  S2R R19, SR_TID.X ;  /* 0x0000000000137919 */ /* 0x001e220000002100 */
[----:B------:R-:W-:Y:S02]  /*de00*/  PRMT R18, RZ, 0x7610, R18 ;  /* 0x00007610ff127816 */ /* 0x000fe40000000012 */
[----:B------:R-:W3:Y:S04]  /*de10*/  LDL R22, [R1+0x558] ;  /* 0x0005580001167983 */ /* 0x000ee80000100800 */
[----:B--2---:R1:W2:Y:S04]  /*de20*/  @!P0 LDG.E.U16 R10, desc[UR8][R14.64] ;  /* 0x000000080e0a8981 */ /* 0x0042a8000c1e1500 */
[----:B------:R-:W1:Y:S04]  /*de30*/  LDL R14, [R1+0x16c] ;  /* 0x00016c00010e7983 */ /* 0x000e680000100800 */
[----:B------:R-:W1:Y:S01]  /*de40*/  LDL R15, [R1+0x170] ;  /* 0x00017000010f7983 */ /* 0x000e620000100800 */
[----:B0-----:R-:W-:-:S04]  /*de50*/  LOP3.LUT R19, R19, 0x7f, RZ, 0xc0, !PT ;  /* 0x0000007f13137812 */ /* 0x001fc800078ec0ff */
[----:B------:R-:W-:Y:S01]  /*de60*/  ISETP.GE.AND P1, PT, R19, UR11, PT ;  /* 0x0000000b13007c0c */ /* 0x000fe2000bf26270 */
[----:B------:R-:W-:-:S12]  /*de70*/  BAR.SYNC.DEFER_BLOCKING 0x0 ;  /* 0x0000000000007b1d */ /* 0x000fd80000010000 */
[----:B-1----:R-:W-:-:S04]  /*de80*/  @!P1 LOP3.LUT R15, R15, R14, RZ, 0x3c, !PT ;  /* 0x0000000e0f0f9212 */ /* 0x002fc800078e3cff */
[----:B------:R-:W-:-:S04]  /*de90*/  @!P1 LOP3.LUT R14, R15, R14, RZ, 0x3c, !PT ;  /* 0x0000000e0f0e9212 */ /* 0x000fc800078e3cff */
[----:B------:R-:W-:-:S05]  /*dea0*/  @!P1 LOP3.LUT R15, R15, R14, RZ, 0x3c, !PT ;  /* 0x0000000e0f0f9212 */ /* 0x000fca00078e3cff */
[----:B------:R-:W4:Y:S04]  /*deb0*/  @!P1 LDG.E.U16 R18, desc[UR8][R14.64] ;  /* 0x000000080e129981 */ /* 0x000f28000c1e1500 */
[----:B--2---:R-:W-:Y:S04]  /*dec0*/  STL [R1+0xd84], R10 ;  /* 0x000d840a01007387 */ /* 0x004fe80000100800 */
[----:B------:R-:W-:Y:S04]  /*ded0*/  STL [R1+0xd88], R10 ;  /* 0x000d880a01007387 */ /* 0x000fe80000100800 */
[----:B------:R-:W-:Y:S04]  /*dee0*/  STL [R1+0xdac], R10 ;  /* 0x000dac0a01007387 */ /* 0x000fe80000100800 */
[----:B------:R-:W-:Y:S04]  /*def0*/  STL [R1+0xde0], R10 ;  /* 0x000de00a01007387 */ /* 0x000fe80000100800 */
[----:B----4-:R0:W-:Y:S04]  /*df00*/  STL [R1+0x15c], R18 ;  /* 0x00015c1201007387 */ /* 0x0101e80000100800 */
[----:B0-----:R-:W2:Y:S04]  /*df10*/  LDL.LU R18, [R1+0xe3c] ;  /* 0x000e3c0001127983 */ /* 0x001ea80000300800 */
[----:B------:R-:W4:Y:S04]  /*df20*/  LDL R14, [R1+0x55c] ;  /* 0x00055c00010e7983 */ /* 0x000f280000100800 */
[----:B------:R-:W4:Y:S01]  /*df30*/  LDL R15, [R1+0x560] ;  /* 0x00056000010f7983 */ /* 0x000f220000100800 */
[----:B------:R-:W-:-:S02]  /*df40*/  LOP3.LUT R19, R19, 0x80, RZ, 0xfc, !PT ;  /* 0x0000008013137812 */ /* 0x000fc400078efcff */
[----:B------:R-:W-:Y:S02]  /*df50*/  PRMT R9, RZ, 0x7610, R9 ;  /* 0x00007610ff097816 */ /* 0x000fe40000000009 */
[----:B------:R-:W-:Y:S02]  /*df60*/  ISETP.GE.AND P0, PT, R19, UR11, PT ;  /* 0x0000000b13007c0c */ /* 0x000fe4000bf06270 */
[----:B------:R-:W2:Y:S01]  /*df70*/  LDL.LU R19, [R1+0xe38] ;  /* 0x000e380001137983 */ /* 0x000ea20000300800 */
        /* <DEDUP_REMOVED lines=11> */
[----:B----4-:R-:W-:Y:S04]  /*e030*/  STL [R1+0xd8c], R9 ;  /* 0x000d8c0901007387 */ /* 0x010fe80000100800 */
[----:B------:R-:W-:Y:S04]  /*e040*/  STL [R1+0xd90], R9 ;  /* 0x000d900901007387 */ /* 0x000fe80000100800 */
[----:B------:R-:W-:Y:S04]  /*e050*/  STL [R1+0xdb8], R9 ;  /* 0x000db80901007387 */ /* 0x000fe80000100800 */
[----:B------:R-:W-:Y:S04]  /*e060*/  STL [R1+0xdbc], R9 ;  /* 0x000dbc0901007387 */ /* 0x000fe80000100800 */
[----:B--2---:R0:W-:Y:S04]  /*e070*/  STL [R1+0x158], R28 ;  /* 0x0001581c01007387 */ /* 0x0041e80000100800 */
[----:B0-----:R-:W2:Y:S04]  /*e080*/  LDL.LU R28, [R1+0xe34] ;  /* 0x000e3400011c7983 */ /* 0x001ea80000300800 */
[----:B------:R-:W4:Y:S01]  /*e090*/  LDL R15, [R1+0x554] ;  /* 0x00055400010f7983 */ /* 0x000f220000100800 */
[----:B------:R-:W-:Y:S01]  /*e0a0*/  PRMT R17, RZ, 0x7610, R17 ;  /* 0x00007610ff117816 */ /* 0x000fe20000000011 */
[----:B---3--:R-:W-:Y:S01]  /*e0b0*/  @!P0 IMAD.MOV.U32 R14, RZ, RZ, R22 ;  /* 0x000000ffff0e8224 */ /* 0x008fe200078e0016 */
[----:B------:R-:W-:Y:S01]  /*e0c0*/  PRMT R18, RZ, 0x7610, R18 ;  /* 0x00007610ff127816 */ /* 0x000fe20000000012 */
[----:B------:R-:W3:Y:S04]  /*e0d0*/  LDL R22, [R1+0x4d8] ;  /* 0x0004d80001167983 */ /* 0x000ee80000100800 */
[----:B----4-:R-:W4:Y:S04]  /*e0e0*/  @!P0 LDG.E.U16 R17, desc[UR8][R14.64] ;  /* 0x000000080e118981 */ /* 0x010f28000c1e1500 */
[----:B------:R-:W2:Y:S04]  /*e0f0*/  LDL R14, [R1+0x4dc] ;  /* 0x0004dc00010e7983 */ /* 0x000ea80000100800 */
[----:B------:R-:W2:Y:S04]  /*e100*/  LDL R15, [R1+0x4e0] ;  /* 0x0004e000010f7983 */ /* 0x000ea80000100800 */
[----:B----4-:R-:W-:Y:S04]  /*e110*/  STL [R1+0xd94], R17 ;  /* 0x000d941101007387 */ /* 0x010fe80000100800 */
[----:B------:R-:W-:Y:S01]  /*e120*/  STL [R1+0xd98], R17 ;  /* 0x000d981101007387 */ /* 0x000fe20000100800 */
[----:B--2---:R-:W-:-:S04]  /*e130*/  @!P1 LOP3.LUT R15, R15, R14, RZ, 0x3c, !PT ;  /* 0x0000000e0f0f9212 */ /* 0x004fc800078e3cff */
[C---:B------:R-:W-:Y:S01]  /*e140*/  @!P1 LOP3.LUT R14, R15.reuse, R14, RZ, 0x3c, !PT ;  /* 0x0000000e0f0e9212 */ /* 0x040fe200078e3cff */
[----:B------:R-:W-:Y:S03]  /*e150*/  STL [R1+0xdc0], R17 ;  /* 0x000dc01101007387 */ /* 0x000fe60000100800 */
[----:B------:R-:W-:Y:S01]  /*e160*/  @!P1 LOP3.LUT R15, R15, R14, RZ, 0x3c, !PT ;  /* 0x0000000e0f0f9212 */ /* 0x000fe200078e3cff */
[----:B------:R-:W-:Y:S04]  /*e170*/  STL [R1+0xdc4], R17 ;  /* 0x000dc41101007387 */ /* 0x000fe80000100800 */
[----:B------:R-:W-:Y:S04]  /*e180*/  STL [R1+0xdc8], R17 ;  /* 0x000dc81101007387 */ /* 0x000fe80000100800 */
[----:B------:R-:W-:Y:S04]  /*e190*/  STL [R1+0xdcc], R17 ;  /* 0x000dcc1101007387 */ /* 0x000fe80000100800 */
[----:B------:R-:W-:Y:S04]  /*e1a0*/  STL [R1+0xde4], R17 ;  /* 0x000de41101007387 */ /* 0x000fe80000100800 */
[----:B------:R3:W2:Y:S04]  /*e1b0*/  @!P1 LDG.E.U16 R18, desc[UR8][R14.64] ;  /* 0x000000080e129981 */ /* 0x0006a8000c1e1500 */
[----:B------:R-:W-:Y:S04]  /*e1c0*/  STL [R1+0xde8], R17 ;  /* 0x000de81101007387 */ /* 0x000fe80000100800 */
[----:B------:R-:W4:Y:S01]  /*e1d0*/  LDL R15, [R1+0x4d4] ;  /* 0x0004d400010f7983 */ /* 0x000f220000100800 */
[----:B------:R-:W-:Y:S01]  /*e1e0*/  PRMT R19, RZ, 0x7610, R19 ;  /* 0x00007610ff137816 */ /* 0x000fe20000000013 */
[----:B---3--:R-:W-:-:S02]  /*e1f0*/  @!P0 IMAD.MOV.U32 R14, RZ, RZ, R22 ;  /* 0x000000ffff0e8224 */ /* 0x008fc400078e0016 */
[----:B--2---:R-:W-:Y:S04]  /*e200*/  STL [R1+0xd78], R18 ;  /* 0x000d781201007387 */ /* 0x004fe80000100800 */
[----:B------:R-:W-:Y:S04]  /*e210*/  STL [R1+0xd9c], R18 ;  /* 0x000d9c1201007387 */ /* 0x000fe80000100800 */
[----:B------:R-:W-:Y:S04]  /*e220*/  STL [R1+0xda0], R18 ;  /* 0x000da01201007387 */ /* 0x000fe80000100800 */
[----:B----4-:R-:W2:Y:S01]  /*e230*/  @!P0 LDG.E.U16 R19, desc[UR8][R14.64] ;  /* 0x000000080e138981 */ /* 0x010ea2000c1e1500 */
[----:B------:R-:W-:-:S03]  /*e240*/  PRMT R10, RZ, 0x7610, R10 ;  /* 0x00007610ff0a7816 */ /* 0x000fc6000000000a */
[----:B------:R-:W3:Y:S04]  /*e250*/  LDL R22, [R1+0x3d8] ;  /* 0x0003d80001167983 */ /* 0x000ee80000100800 */
[----:B------:R-:W4:Y:S04]  /*e260*/  LDL R14, [R1+0x45c] ;  /* 0x00045c00010e7983 */ /* 0x000f280000100800 */
[----:B------:R-:W4:Y:S04]  /*e270*/  LDL R15, [R1+0x460] ;  /* 0x00046000010f7983 */ /* 0x000f280000100800 */
[----:B--2---:R-:W-:Y:S04]  /*e280*/  STL [R1+0xd74], R19 ;  /* 0x000d741301007387 */ /* 0x004fe80000100800 */
[----:B------:R-:W-:Y:S01]  /*e290*/  STL [R1+0xda4], R19 ;  /* 0x000da41301007387 */ /* 0x000fe20000100800 */
[----:B----4-:R-:W-:-:S04]  /*e2a0*/  @!P1 LOP3.LUT R15, R15, R14, RZ, 0x3c, !PT ;  /* 0x0000000e0f0f9212 */ /* 0x010fc800078e3cff */
[C---:B------:R-:W-:Y:S01]  /*e2b0*/  @!P1 LOP3.LUT R14, R15.reuse, R14, RZ, 0x3c, !PT ;  /* 0x0000000e0f0e9212 */ /* 0x040fe200078e3cff */
[----:B------:R-:W-:Y:S03]  /*e2c0*/  STL [R1+0xda8], R19 ;  /* 0x000da81301007387 */ /* 0x000fe60000100800 */
[----:B------:R-:W-:Y:S01]  /*e2d0*/  @!P1 LOP3.LUT R15, R15, R14, RZ, 0x3c, !PT ;  /* 0x0000000e0f0f9212 */ /* 0x000fe200078e3cff */
[----:B------:R-:W-:Y:S04]  /*e2e0*/  STL [R1+0xdb0], R19 ;  /* 0x000db01301007387 */ /* 0x000fe80000100800 */
[----:B------:R-:W-:Y:S04]  /*e2f0*/  STL [R1+0xdb4], R19 ;  /* 0x000db41301007387 */ /* 0x000fe80000100800 */
[----:B------:R0:W2:Y:S04]  /*e300*/  @!P1 LDG.E.U16 R10, desc[UR8][R14.64] ;  /* 0x000000080e0a9981 */ /* 0x0000a8000c1e1500 */
[----:B------:R-:W0:Y:S04]  /*e310*/  LDL R14, [R1+0x454] ;  /* 0x00045400010e7983 */ /* 0x000e280000100800 */
[----:B------:R-:W0:Y:S01]  /*e320*/  LDL R15, [R1+0x458] ;  /* 0x00045800010f7983 */ /* 0x000e220000100800 */
[----:B------:R-:W-:-:S02]  /*e330*/  PRMT R13, RZ, 0x7610, R13 ;  /* 0x00007610ff0d7816 */ /* 0x000fc4000000000d */
[----:B0-----:R-:W-:-:S04]  /*e340*/  @!P0 LOP3.LUT R15, R15, R14, RZ, 0x3c, !PT ;  /* 0x0000000e0f0f8212 */ /* 0x001fc800078e3cff */
[----:B------:R-:W-:-:S04]  /*e350*/  @!P0 LOP3.LUT R14, R15, R14, RZ, 0x3c, !PT ;  /* 0x0000000e0f0e8212 */ /* 0x000fc800078e3cff */
[----:B------:R-:W-:-:S05]  /*e360*/  @!P0 LOP3.LUT R15, R15, R14, RZ, 0x3c, !PT ;  /* 0x0000000e0f0f8212 */ /* 0x000fca00078e3cff */
[----:B------:R-:W4:Y:S04]  /*e370*/  @!P0 LDG.E.U16 R13, desc[UR8][R14.64] ;  /* 0x000000080e0d8981 */ /* 0x000f28000c1e1500 */
[----:B--2---:R0:W-:Y:S04]  /*e380*/  STL [R1+0x60], R10 ;  /* 0x0000600a01007387 */ /* 0x0041e80000100800 */
[----:B0-----:R-:W2:Y:S04]  /*e390*/  LDL R10, [R1+0x360] ;  /* 0x00036000010a7983 */ /* 0x001ea80000100800 */
[----:B----4-:R0:W-:Y:S04]  /*e3a0*/  STL [R1+0x44], R13 ;  /* 0x0000440d01007387 */ /* 0x0101e80000100800 */
[----:B0-----:R-:W4:Y:S04]  /*e3b0*/  LDL.LU R13, [R1+0xe30] ;  /* 0x000e3000010d7983 */ /* 0x001f280000300800 */
[----:B------:R-:W2:Y:S04]  /*e3c0*/  LDL R14, [R1+0x3dc] ;  /* 0x0003dc00010e7983 */ /* 0x000ea80000100800 */
[----:B------:R-:W2:Y:S01]  /*e3d0*/  LDL R15, [R1+0x3e0] ;  /* 0x0003e000010f7983 */ /* 0x000ea20000100800 */
[----:B------:R-:W-:-:S02]  /*e3e0*/  PRMT R12, RZ, 0x7610, R12 ;  /* 0x00007610ff0c7816 */ /* 0x000fc4000000000c */
[----:B--2---:R-:W-:-:S04]  /*e3f0*/  @!P1 LOP3.LUT R15, R15, R14, RZ, 0x3c, !PT ;  /* 0x0000000e0f0f9212 */ /* 0x004fc800078e3cff */
[----:B------:R-:W-:-:S04]  /*e400*/  @!P1 LOP3.LUT R14, R15, R14, RZ, 0x3c, !PT ;  /* 0x0000000e0f0e9212 */ /* 0x000fc800078e3cff */
[----:B------:R-:W-:-:S05]  /*e410*/  @!P1 LOP3.LUT R15, R15, R14, RZ, 0x3c, !PT ;  /* 0x0000000e0f0f9212 */ /* 0x000fca00078e3cff */
[----:B------:R-:W2:Y:S04]  /*e420*/  @!P1 LDG.E.U16 R12, desc[UR8][R14.64] ;  /* 0x000000080e0c9981 */ /* 0x000ea8000c1e1500 */
[----:B----4-:R0:W-:Y:S04]  /*e430*/  STS.U16 [R28+UR5+0x8200], R13 ;  /* 0x0082000d1c007988 */ /* 0x0101e80008000405 */
[----:B0-----:R-:W4:Y:S04]  /*e440*/  LDL R13, [R1+0x3d4] ;  /* 0x0003d400010d7983 */ /* 0x001f280000100800 */
[----:B--2---:R0:W-:Y:S04]  /*e450*/  STL [R1+0x5c], R12 ;  /* 0x00005c0c01007387 */ /* 0x0041e80000100800 */
[----:B0-----:R-:W2:Y:S01]  /*e460*/  LDL.LU R12, [R1+0xe2c] ;  /* 0x000e2c00010c7983 */ /* 0x001ea20000300800 */
[----:B------:R-:W-:-:S03]  /*e470*/  PRMT R0, RZ, 0x7610, R0 ;  /* 0x00007610ff007816 */ /* 0x000fc60000000000 */
[----:B--2---:R3:W-:Y:S02]  /*e480*/  STS.U16 [R28+UR5+0x8400], R12 ;  /* 0x0084000c1c007988 */ /* 0x0047e40008000405 */
[----:B---3--:R-:W-:Y:S01]  /*e490*/  @!P0 IMAD.MOV.U32 R12, RZ, RZ, R22 ;  /* 0x000000ffff0c8224 */ /* 0x008fe200078e0016 */
[----:B------:R-:W-:Y:S01]  /*e4a0*/  PRMT R5, RZ, 0x7610, R5 ;  /* 0x00007610ff057816 */ /* 0x000fe20000000005 */
[----:B------:R-:W2:Y:S04]  /*e4b0*/  LDL R22, [R1+0x2d8] ;  /* 0x0002d80001167983 */ /* 0x000ea80000100800 */
[----:B----4-:R0:W3:Y:S04]  /*e4c0*/  @!P0 LDG.E.U16 R0, desc[UR8][R12.64] ;  /* 0x000000080c008981 */ /* 0x0100e8000c1e1500 */
[----:B------:R-:W4:Y:S01]  /*e4d0*/  LDL R13, [R1+0x35c] ;  /* 0x00035c00010d7983 */ /* 0x000f220000100800 */
[----:B0-----:R-:W-:-:S03]  /*e4e0*/  @!P1 IMAD.MOV.U32 R12, RZ, RZ, R10 ;  /* 0x000000ffff0c9224 */ /* 0x001fc600078e000a */
[----:B---3--:R0:W-:Y:S04]  /*e4f0*/  STL [R1+0x58], R0 ;  /* 0x0000580001007387 */ /* 0x0081e80000100800 */
[----:B0-----:R-:W3:Y:S04]  /*e500*/  LDL.LU R0, [R1+0x34] ;  /* 0x0000340001007983 */ /* 0x001ee80000300800 */
[----:B----4-:R0:W4:Y:S01]  /*e510*/  @!P1 LDG.E.U16 R5, desc[UR8][R12.64] ;  /* 0x000000080c059981 */ /* 0x010122000c1e1500 */
[----:B------:R-:W-:-:S03]  /*e520*/  PRMT R21, RZ, 0x7610, R21 ;  /* 0x00007610ff157816 */ /* 0x000fc60000000015 */
[----:B------:R-:W2:Y:S04]  /*e530*/  LDL R10, [R1+0x25c] ;  /* 0x00025c00010a7983 */ /* 0x000ea80000100800 */
[----:B------:R-:W0:Y:S04]  /*e540*/  LDL R12, [R1+0x354] ;  /* 0x00035400010c7983 */ /* 0x000e280000100800 */
[----:B------:R-:W0:Y:S02]  /*e550*/  LDL R13, [R1+0x358] ;  /* 0x00035800010d7983 */ /* 0x000e240000100800 */
[----:B0-----:R-:W-:-:S04]  /*e560*/  @!P0 LOP3.LUT R13, R13, R12, RZ, 0x3c, !PT ;  /* 0x0000000c0d0d8212 */ /* 0x001fc800078e3cff */
[----:B------:R-:W-:-:S04]  /*e570*/  @!P0 LOP3.LUT R12, R13, R12, RZ, 0x3c, !PT ;  /* 0x0000000c0d0c8212 */ /* 0x000fc800078e3cff */
[----:B------:R-:W-:-:S05]  /*e580*/  @!P0 LOP3.LUT R13, R13, R12, RZ, 0x3c, !PT ;  /* 0x0000000c0d0d8212 */ /* 0x000fca00078e3cff */
[----:B------:R-:W2:Y:S04]  /*e590*/  @!P0 LDG.E.U16 R21, desc[UR8][R12.64] ;  /* 0x000000080c158981 */ /* 0x000ea8000c1e1500 */
[----:B----4-:R0:W-:Y:S04]  /*e5a0*/  STL [R1+0x54], R5 ;  /* 0x0000540501007387 */ /* 0x0101e80000100800 */
[----:B------:R1:W-:Y:S04]  /*e5b0*/  STS.U16 [R28+UR5+0x8800], R7 ;  /* 0x008800071c007988 */ /* 0x0003e80008000405 */
[----:B------:R-:W-:Y:S04]  /*e5c0*/  STS.U16 [R28+UR5+0x8a00], R6 ;  /* 0x008a00061c007988 */ /* 0x000fe80008000405 */
[----:B0-----:R-:W4:Y:S04]  /*e5d0*/  LDL R5, [R1+0x260] ;  /* 0x0002600001057983 */ /* 0x001f280000100800 */
[----:B-1----:R-:W3:Y:S04]  /*e5e0*/  LDL R7, [R1+0x2e0] ;  /* 0x0002e00001077983 */ /* 0x002ee80000100800 */
[----:B--2---:R0:W-:Y:S04]  /*e5f0*/  STL [R1+0x50], R21 ;  /* 0x0000501501007387 */ /* 0x0041e80000100800 */
[----:B0-----:R-:W2:Y:S04]  /*e600*/  LDL.LU R21, [R1+0x30] ;  /* 0x0000300001157983 */ /* 0x001ea80000300800 */
[----:B------:R-:W3:Y:S01]  /*e610*/  LDL R6, [R1+0x2dc] ;  /* 0x0002dc0001067983 */ /* 0x000ee20000100800 */
[----:B------:R-:W-:-:S02]  /*e620*/  PRMT R29, RZ, 0x7610, R29 ;  /* 0x00007610ff1d7816 */ /* 0x000fc4000000001d */
[----:B---3--:R-:W-:-:S04]  /*e630*/  @!P1 LOP3.LUT R7, R7, R6, RZ, 0x3c, !PT ;  /* 0x0000000607079212 */ /* 0x008fc800078e3cff */
[----:B------:R-:W-:-:S04]  /*e640*/  @!P1 LOP3.LUT R6, R7, R6, RZ, 0x3c, !PT ;  /* 0x0000000607069212 */ /* 0x000fc800078e3cff */
[----:B------:R-:W-:-:S05]  /*e650*/  @!P1 LOP3.LUT R7, R7, R6, RZ, 0x3c, !PT ;  /* 0x0000000607079212 */ /* 0x000fca00078e3cff */
[----:B------:R0:W3:Y:S04]  /*e660*/  @!P1 LDG.E.U16 R29, desc[UR8][R6.64] ;  /* 0x00000008061d9981 */ /* 0x0000e8000c1e1500 */
[----:B------:R-:W2:Y:S01]  /*e670*/  LDL R7, [R1+0x2d4] ;  /* 0x0002d40001077983 */ /* 0x000ea20000100800 */
[----:B------:R-:W-:Y:S01]  /*e680*/  PRMT R27, RZ, 0x7610, R27 ;  /* 0x00007610ff1b7816 */ /* 0x000fe2000000001b */
[----:B0-----:R-:W-:-:S05]  /*e690*/  @!P0 IMAD.MOV.U32 R6, RZ, RZ, R22 ;  /* 0x000000ffff068224 */ /* 0x001fca00078e0016 */
[----:B--2---:R-:W2:Y:S04]  /*e6a0*/  @!P0 LDG.E.U16 R27, desc[UR8][R6.64] ;  /* 0x00000008061b8981 */ /* 0x004ea8000c1e1500 */
[----:B---3--:R0:W-:Y:S04]  /*e6b0*/  STL [R1+0x4c], R29 ;  /* 0x00004c1d01007387 */ /* 0x0081e80000100800 */
[----:B0-----:R-:W3:Y:S04]  /*e6c0*/  LDL.LU R29, [R1+0x2c] ;  /* 0x00002c00011d7983 */ /* 0x001ee80000300800 */
[----:B------:R-:W3:Y:S04]  /*e6d0*/  LDL R22, [R1+0x258] ;  /* 0x0002580001167983 */ /* 0x000ee80000100800 */
[----:B--2---:R0:W-:Y:S04]  /*e6e0*/  STL [R1+0x48], R27 ;  /* 0x0000481b01007387 */ /* 0x0041e80000100800 */
[----:B0-----:R-:W2:Y:S04]  /*e6f0*/  LDL.LU R27, [R1+0xe28] ;  /* 0x000e2800011b7983 */ /* 0x001ea80000300800 */
[----:B------:R-:W2:Y:S01]  /*e700*/  LDL.LU R7, [R1+0x18] ;  /* 0x0000180001077983 */ /* 0x000ea20000300800 */
[----:B----4-:R-:W-:-:S03]  /*e710*/  @!P1 IMAD.MOV.U32 R6, RZ, RZ, R5 ;  /* 0x000000ffff069224 */ /* 0x010fc600078e0005 */
[----:B------:R0:W-:Y:S02]  /*e720*/  STS.U16 [R28+UR5+0x8c00], R20 ;  /* 0x008c00141c007988 */ /* 0x0001e40008000405 */
[----:B0-----:R-:W-:Y:S02]  /*e730*/  PRMT R20, RZ, 0x7610, R20 ;  /* 0x00007610ff147816 */ /* 0x001fe40000000014 */
[----:B--2---:R0:W-:Y:S02]  /*e740*/  STS.U16 [R28+UR5+0x8e00], R7 ;  /* 0x008e00071c007988 */ /* 0x0041e40008000405 */
[----:B0-----:R-:W-:Y:S02]  /*e750*/  @!P1 IMAD.MOV.U32 R7, RZ, RZ, R10 ;  /* 0x000000ffff079224 */ /* 0x001fe400078e000a */
[----:B------:R-:W2:Y:S04]  /*e760*/  LDL.LU R10, [R1+0x28] ;  /* 0x00002800010a7983 */ /* 0x000ea80000300800 */
[----:B------:R3:W4:Y:S04]  /*e770*/  @!P1 LDG.E.U16 R20, desc[UR8][R6.64] ;  /* 0x0000000806149981 */ /* 0x000728000c1e1500 */
[----:B------:R-:W2:Y:S04]  /*e780*/  LDL.LU R5, [R1+0x24] ;  /* 0x0000240001057983 */ /* 0x000ea80000300800 */
[----:B------:R-:W2:Y:S01]  /*e790*/  LDL R7, [R1+0x254] ;  /* 0x0002540001077983 */ /* 0x000ea20000100800 */
[----:B---3--:R-:W-:-:S03]  /*e7a0*/  @!P0 IMAD.MOV.U32 R6, RZ, RZ, R22 ;  /* 0x000000ffff068224 */ /* 0x008fc600078e0016 */
[----:B------:R0:W-:Y:S04]  /*e7b0*/  STS.U16 [R28+UR5+0x8000], R16 ;  /* 0x008000101c007988 */ /* 0x0001e80008000405 */
[----:B------:R1:W-:Y:S01]  /*e7c0*/  STS.U16 [R28+UR5+0x9000], R0 ;  /* 0x009000001c007988 */ /* 0x0003e20008000405 */
[----:B0-----:R-:W-:-:S03]  /*e7d0*/  PRMT R16, RZ, 0x7610, R16 ;  /* 0x00007610ff107816 */ /* 0x001fc60000000010 */
[----:B----4-:R-:W-:Y:S04]  /*e7e0*/  STL [R1+0xd50], R20 ;  /* 0x000d501401007387 */ /* 0x010fe80000100800 */
[----:B------:R-:W-:Y:S04]  /*e7f0*/  STL [R1+0xd54], R20 ;  /* 0x000d541401007387 */ /* 0x000fe80000100800 */
[----:B------:R-:W-:Y:S04]  /*e800*/  STL [R1+0xdd0], R20 ;  /* 0x000dd01401007387 */ /* 0x000fe80000100800 */
[----:B------:R-:W-:Y:S04]  /*e810*/  STL [R1+0xdd4], R20 ;  /* 0x000dd41401007387 */ /* 0x000fe80000100800 */
[----:B------:R-:W-:Y:S04]  /*e820*/  STL [R1+0xdd8], R20 ;  /* 0x000dd81401007387 */ /* 0x000fe80000100800 */
[----:B------:R-:W-:Y:S04]  /*e830*/  STL [R1+0xddc], R20 ;  /* 0x000ddc1401007387 */ /* 0x000fe80000100800 */
[----:B-1----:R-:W3:Y:S04]  /*e840*/  LDL.LU R0, [R1+0x20] ;  /* 0x0000200001007983 */ /* 0x002ee80000300800 */
[----:B------:R-:W4:Y:S04]  /*e850*/  LDL.LU R22, [R1+0x1c] ;  /* 0x00001c0001167983 */ /* 0x000f280000300800 */
[----:B--2---:R-:W2:Y:S04]  /*e860*/  @!P0 LDG.E.U16 R16, desc[UR8][R6.64] ;  /* 0x0000000806108981 */ /* 0x004ea8000c1e1500 */
[----:B------:R-:W3:Y:S04]  /*e870*/  LDL R6, [R1+0x1dc] ;  /* 0x0001dc0001067983 */ /* 0x000ee80000100800 */
[----:B------:R-:W3:Y:S01]  /*e880*/  LDL R7, [R1+0x1e0] ;  /* 0x0001e00001077983 */ /* 0x000ee20000100800 */
[----:B------:R-:W-:-:S03]  /*e890*/  PRMT R13, RZ, 0x7610, R13 ;  /* 0x00007610ff0d7816 */ /* 0x000fc6000000000d */
[----:B------:R0:W-:Y:S04]  /*e8a0*/  STS.U16 [R28+UR5+0x9200], R21 ;  /* 0x009200151c007988 */ /* 0x0001e80008000405 */
[----:B--2---:R-:W-:Y:S01]  /*e8b0*/  STL [R1+0xd58], R16 ;  /* 0x000d581001007387 */ /* 0x004fe20000100800 */
[----:B---3--:R-:W-:-:S04]  /*e8c0*/  @!P1 LOP3.LUT R7, R7, R6, RZ, 0x3c, !PT ;  /* 0x0000000607079212 */ /* 0x008fc800078e3cff */
[----:B------:R-:W-:-:S04]  /*e8d0*/  @!P1 LOP3.LUT R6, R7, R6, RZ, 0x3c, !PT ;  /* 0x0000000607069212 */ /* 0x000fc800078e3cff */
[----:B------:R-:W-:Y:S01]  /*e8e0*/  @!P1 LOP3.LUT R7, R7, R6, RZ, 0x3c, !PT ;  /* 0x0000000607079212 */ /* 0x000fe200078e3cff */
[----:B------:R-:W-:Y:S04]  /*e8f0*/  STL [R1+0xd5c], R16 ;  /* 0x000d5c1001007387 */ /* 0x000fe80000100800 */
[----:B0-----:R-:W2:Y:S04]  /*e900*/  LDL.LU R21, [R1+0x14] ;  /* 0x0000140001157983 */ /* 0x001ea80000300800 */
[----:B------:R-:W3:Y:S04]  /*e910*/  @!P1 LDG.E.U16 R13, desc[UR8][R6.64] ;  /* 0x00000008060d9981 */ /* 0x000ee8000c1e1500 */
[----:B------:R-:W2:Y:S04]  /*e920*/  LDL R6, [R1+0x1d4] ;  /* 0x0001d40001067983 */ /* 0x000ea80000100800 */
[----:B------:R-:W2:Y:S04]  /*e930*/  LDL R7, [R1+0x1d8] ;  /* 0x0001d80001077983 */ /* 0x000ea80000100800 */
[----:B------:R0:W-:Y:S04]  /*e940*/  STS.U16 [R28+UR5+0x8600], R8 ;  /* 0x008600081c007988 */ /* 0x0001e80008000405 */
[----:B------:R1:W-:Y:S01]  /*e950*/  STS.U16 [R28+UR5+0x9400], R29 ;  /* 0x0094001d1c007988 */ /* 0x0003e20008000405 */
[----:B0-----:R-:W-:-:S03]  /*e960*/  PRMT R8, RZ, 0x7610, R8 ;  /* 0x00007610ff087816 */ /* 0x001fc60000000008 */
[----:B---3--:R-:W-:Y:S04]  /*e970*/  STL [R1+0xd60], R13 ;  /* 0x000d600d01007387 */ /* 0x008fe80000100800 */
[----:B-1----:R-:W3:Y:S01]  /*e980*/  LDL.LU R29, [R1+0xc] ;  /* 0x00000c00011d7983 */ /* 0x002ee20000300800 */
[----:B--2---:R-:W-:-:S04]  /*e990*/  @!P0 LOP3.LUT R7, R7, R6, RZ, 0x3c, !PT ;  /* 0x0000000607078212 */ /* 0x004fc800078e3cff */
[----:B------:R-:W-:-:S04]  /*e9a0*/  @!P0 LOP3.LUT R6, R7, R6, RZ, 0x3c, !PT ;  /* 0x0000000607068212 */ /* 0x000fc800078e3cff */
[----:B------:R-:W-:-:S05]  /*e9b0*/  @!P0 LOP3.LUT R7, R7, R6, RZ, 0x3c, !PT ;  /* 0x0000000607078212 */ /* 0x000fca00078e3cff */
[----:B------:R0:W2:Y:S04]  /*e9c0*/  @!P0 LDG.E.U16 R8, desc[UR8][R6.64] ;  /* 0x0000000806088981 */ /* 0x0000a8000c1e1500 */
[----:B------:R-:W0:Y:S04]  /*e9d0*/  LDL R6, [R1+0x54c] ;  /* 0x00054c0001067983 */ /* 0x000e280000100800 */
[----:B------:R-:W0:Y:S01]  /*e9e0*/  LDL R7, [R1+0x550] ;  /* 0x0005500001077983 */ /* 0x000e220000100800 */
[----:B------:R-:W-:Y:S02]  /*e9f0*/  PRMT R27, RZ, 0x7610, R27 ;  /* 0x00007610ff1b7816 */ /* 0x000fe4000000001b */
[----:B0-----:R-:W-:-:S04]  /*ea00*/  @!P1 LOP3.LUT R7, R7, R6, RZ, 0x3c, !PT ;  /* 0x0000000607079212 */ /* 0x001fc800078e3cff */
[----:B------:R-:W-:-:S04]  /*ea10*/  @!P1 LOP3.LUT R6, R7, R6, RZ, 0x3c, !PT ;  /* 0x0000000607069212 */ /* 0x000fc800078e3cff */
[----:B------:R-:W-:-:S05]  /*ea20*/  @!P1 LOP3.LUT R7, R7, R6, RZ, 0x3c, !PT ;  /* 0x0000000607079212 */ /* 0x000fca00078e3cff */
[----:B------:R-:W3:Y:S04]  /*ea30*/  @!P1 LDG.E.U16 R27, desc[UR8][R6.64] ;  /* 0x00000008061b9981 */ /* 0x000ee8000c1e1500 */
[----:B--2---:R-:W-:Y:S04]  /*ea40*/  STL [R1+0xd64], R8 ;  /* 0x000d640801007387 */ /* 0x004fe80000100800 */
[----:B------:R-:W-:Y:S04]  /*ea50*/  STL [R1+0xd68], R8 ;  /* 0x000d680801007387 */ /* 0x000fe80000100800 */
[----:B------:R-:W-:Y:S04]  /*ea60*/  STL [R1+0xd6c], R8 ;  /* 0x000d6c0801007387 */ /* 0x000fe80000100800 */
[----:B------:R0:W-:Y:S04]  /*ea70*/  STS.U16 [R28+UR5+0x9600], R10 ;  /* 0x0096000a1c007988 */ /* 0x0001e80008000405 */
[----:B0-----:R-:W2:Y:S04]  /*ea80*/  LDL.LU R10, [R1+0x8] ;  /* 0x00000800010a7983 */ /* 0x001ea80000300800 */
[----:B------:R-:W-:Y:S04]  /*ea90*/  STS.U16 [R28+UR5+0x9800], R5 ;  /* 0x009800051c007988 */ /* 0x000fe80008000405 */
[----:B---3--:R0:W-:Y:S04]  /*eaa0*/  STL [R1+0x2c], R27 ;  /* 0x00002c1b01007387 */ /* 0x0081e80000100800 */
[----:B0-----:R-:W3:Y:S04]  /*eab0*/  LDL.LU R27, [R1+0xe24] ;  /* 0x000e2400011b7983 */ /* 0x001ee80000300800 */
[----:B------:R-:W2:Y:S04]  /*eac0*/  LDL R6, [R1+0x544] ;  /* 0x0005440001067983 */ /* 0x000ea80000100800 */
[----:B------:R-:W2:Y:S04]  /*ead0*/  LDL R7, [R1+0x548] ;  /* 0x0005480001077983 */ /* 0x000ea80000100800 */
[----:B------:R-:W3:Y:S01]  /*eae0*/  LDL.LU R5, [R1+0xe20] ;  /* 0x000e200001057983 */ /* 0x000ee20000300800 */
[----:B--2---:R-:W-:-:S04]  /*eaf0*/  @!P0 LOP3.LUT R7, R7, R6, RZ, 0x3c, !PT ;  /* 0x0000000607078212 */ /* 0x004fc800078e3cff */
[C---:B------:R-:W-:Y:S02]  /*eb00*/  @!P0 LOP3.LUT R6, R7.reuse, R6, RZ, 0x3c, !PT ;  /* 0x0000000607068212 */ /* 0x040fe400078e3cff */
[----:B---3--:R-:W-:Y:S02]  /*eb10*/  PRMT R5, RZ, 0x7610, R5 ;  /* 0x00007610ff057816 */ /* 0x008fe40000000005 */
[----:B------:R-:W-:-:S05]  /*eb20*/  @!P0 LOP3.LUT R7, R7, R6, RZ, 0x3c, !PT ;  /* 0x0000000607078212 */ /* 0x000fca00078e3cff */
[----:B------:R-:W2:Y:S04]  /*eb30*/  @!P0 LDG.E.U16 R5, desc[UR8][R6.64] ;  /* 0x0000000806058981 */ /* 0x000ea8000c1e1500 */
[----:B------:R-:W-:Y:S04]  /*eb40*/  STS.U16 [R28+UR5+0x9a00], R0 ;  /* 0x009a00001c007988 */ /* 0x000fe80008000405 */
[----:B--2---:R0:W-:Y:S04]  /*eb50*/  STL [R1+0x28], R5 ;  /* 0x0000280501007387 */ /* 0x0041e80000100800 */
[----:B0-----:R-:W2:Y:S04]  /*eb60*/  LDL.LU R5, [R1+0xe1c] ;  /* 0x000e1c0001057983 */ /* 0x001ea80000300800 */
[----:B------:R-:W3:Y:S04]  /*eb70*/  LDL R6, [R1+0x4cc] ;  /* 0x0004cc0001067983 */ /* 0x000ee80000100800 */
[----:B------:R-:W3:Y:S04]  /*eb80*/  LDL R7, [R1+0x4d0] ;  /* 0x0004d00001077983 */ /* 0x000ee80000100800 */
[----:B------:R-:W2:Y:S01]  /*eb90*/  LDL.LU R0, [R1+0xe18] ;  /* 0x000e180001007983 */ /* 0x000ea20000300800 */
[----:B---3--:R-:W-:-:S04]  /*eba0*/  @!P1 LOP3.LUT R7, R7, R6, RZ, 0x3c, !PT ;  /* 0x0000000607079212 */ /* 0x008fc800078e3cff */
[C---:B------:R-:W-:Y:S02]  /*ebb0*/  @!P1 LOP3.LUT R6, R7.reuse, R6, RZ, 0x3c, !PT ;  /* 0x0000000607069212 */ /* 0x040fe400078e3cff */
[----:B--2---:R-:W-:Y:S02]  /*ebc0*/  PRMT R0, RZ, 0x7610, R0 ;  /* 0x00007610ff007816 */ /* 0x004fe40000000000 */
[----:B------:R-:W-:-:S05]  /*ebd0*/  @!P1 LOP3.LUT R7, R7, R6, RZ, 0x3c, !PT ;  /* 0x0000000607079212 */ /* 0x000fca00078e3cff */
[----:B------:R-:W2:Y:S04]  /*ebe0*/  @!P1 LDG.E.U16 R0, desc[UR8][R6.64] ;  /* 0x0000000806009981 */ /* 0x000ea8000c1e1500 */
[----:B----4-:R-:W-:Y:S04]  /*ebf0*/  STS.U16 [R28+UR5+0x9c00], R22 ;  /* 0x009c00161c007988 */ /* 0x010fe80008000405 */
[----:B--2---:R0:W-:Y:S04]  /*ec00*/  STL [R1+0x24], R0 ;  /* 0x0000240001007387 */ /* 0x0041e80000100800 */
[----:B0-----:R-:W2:Y:S04]  /*ec10*/  LDL.LU R0, [R1+0xe14] ;  /* 0x000e140001007983 */ /* 0x001ea80000300800 */
[----:B------:R-:W3:Y:S04]  /*ec20*/  LDL R6, [R1+0x4c4] ;  /* 0x0004c40001067983 */ /* 0x000ee80000100800 */
[----:B------:R-:W3:Y:S04]  /*ec30*/  LDL R7, [R1+0x4c8] ;  /* 0x0004c80001077983 */ /* 0x000ee80000100800 */
[----:B------:R-:W4:Y:S01]  /*ec40*/  LDL.LU R22, [R1+0xe10] ;  /* 0x000e100001167983 */ /* 0x000f220000300800 */
[----:B---3--:R-:W-:-:S04]  /*ec50*/  @!P0 LOP3.LUT R7, R7, R6, RZ, 0x3c, !PT ;  /* 0x0000000607078212 */ /* 0x008fc800078e3cff */
[C---:B------:R-:W-:Y:S02]  /*ec60*/  @!P0 LOP3.LUT R6, R7.reuse, R6, RZ, 0x3c, !PT ;  /* 0x0000000607068212 */ /* 0x040fe400078e3cff */
[----:B----4-:R-:W-:Y:S02]  /*ec70*/  PRMT R22, RZ, 0x7610, R22 ;  /* 0x00007610ff167816 */ /* 0x010fe40000000016 */
[----:B------:R-:W-:-:S05]  /*ec80*/  @!P0 LOP3.LUT R7, R7, R6, RZ, 0x3c, !PT ;  /* 0x0000000607078212 */ /* 0x000fca00078e3cff */
[----:B------:R-:W3:Y:S04]  /*ec90*/  @!P0 LDG.E.U16 R22, desc[UR8][R6.64] ;  /* 0x0000000806168981 */ /* 0x000ee8000c1e1500 */
[----:B---3--:R0:W-:Y:S04]  /*eca0*/  STL [R1+0x20], R22 ;  /* 0x0000201601007387 */ /* 0x0081e80000100800 */
[----:B0-----:R-:W3:Y:S04]  /*ecb0*/  LDL.LU R22, [R1+0xe0c] ;  /* 0x000e0c0001167983 */ /* 0x001ee80000300800 */
[----:B------:R-:W4:Y:S04]  /*ecc0*/  LDL R6, [R1+0x44c] ;  /* 0x00044c0001067983 */ /* 0x000f280000100800 */
[----:B------:R-:W4:Y:S01]  /*ecd0*/  LDL R7, [R1+0x450] ;  /* 0x0004500001077983 */ /* 0x000f220000100800 */
[----:B------:R-:W-:-:S03]  /*ece0*/  PRMT R19, RZ, 0x7610, R19 ;  /* 0x00007610ff137816 */ /* 0x000fc60000000013 */
[----:B------:R0:W-:Y:S04]  /*ecf0*/  STS.U16 [R28+UR5+0x9e00], R21 ;  /* 0x009e00151c007988 */ /* 0x0001e80008000405 */
[----:B0-----:R-:W2:Y:S01]  /*ed00*/  LDL.LU R21, [R1+0xe08] ;  /* 0x000e080001157983 */ /* 0x001ea20000300800 */
[----:B----4-:R-:W-:-:S04]  /*ed10*/  @!P1 LOP3.LUT R7, R7, R6, RZ, 0x3c, !PT ;  /* 0x0000000607079212 */ /* 0x010fc800078e3cff */
[----:B------:R-:W-:-:S04]  /*ed20*/  @!P1 LOP3.LUT R6, R7, R6, RZ, 0x3c, !PT ;  /* 0x0000000607069212 */ /* 0x000fc800078e3cff */
[----:B------:R-:W-:-:S05]  /*ed30*/  @!P1 LOP3.LUT R7, R7, R6, RZ, 0x3c, !PT ;  /* 0x0000000607079212 */ /* 0x000fca00078e3cff */
[----:B------:R-:W4:Y:S04]  /*ed40*/  @!P1 LDG.E.U16 R19, desc[UR8][R6.64] ;  /* 0x0000000806139981 */ /* 0x000f28000c1e1500 */
[----:B------:R-:W2:Y:S04]  /*ed50*/  LDL R6, [R1+0x444] ;  /* 0x0004440001067983 */ /* 0x000ea80000100800 */
[----:B------:R-:W2:Y:S01]  /*ed60*/  LDL R7, [R1+0x448] ;  /* 0x0004480001077983 */ /* 0x000ea20000100800 */
[----:B------:R-:W-:-:S03]  /*ed70*/  PRMT R18, RZ, 0x7610, R18 ;  /* 0x00007610ff127816 */ /* 0x000fc60000000012 */
[----:B------:R-:W-:Y:S04]  /*ed80*/  STS.U16 [R28+UR5+0xa000], R29 ;  /* 0x00a0001d1c007988 */ /* 0x000fe80008000405 */
[----:B----4-:R0:W-:Y:S04]  /*ed90*/  STL [R1+0x1c], R19 ;  /* 0x00001c1301007387 */ /* 0x0101e80000100800 */
[----:B0-----:R-:W4:Y:S01]  /*eda0*/  LDL R19, [R1+0x350] ;  /* 0x0003500001137983 */ /* 0x001f220000100800 */
[----:B--2---:R-:W-:-:S03]  /*edb0*/  @!P0 LOP3.LUT R7, R7, R6, RZ, 0x3c, !PT ;  /* 0x0000000607078212 */ /* 0x004fc600078e3cff */
[----:B------:R-:W2:Y:S01]  /*edc0*/  LDL.LU R29, [R1+0xe04] ;  /* 0x000e0400011d7983 */ /* 0x000ea20000300800 */
[----:B------:R-:W-:-:S04]  /*edd0*/  @!P0 LOP3.LUT R6, R7, R6, RZ, 0x3c, !PT ;  /* 0x0000000607068212 */ /* 0x000fc800078e3cff */
[----:B------:R-:W-:-:S05]  /*ede0*/  @!P0 LOP3.LUT R7, R7, R6, RZ, 0x3c, !PT ;  /* 0x0000000607078212 */ /* 0x000fca00078e3cff */
[----:B------:R-:W3:Y:S04]  /*edf0*/  @!P0 LDG.E.U16 R18, desc[UR8][R6.64] ;  /* 0x0000000806128981 */ /* 0x000ee8000c1e1500 */
[----:B------:R-:W4:Y:S04]  /*ee00*/  LDL R6, [R1+0x3cc] ;  /* 0x0003cc0001067983 */ /* 0x000f280000100800 */
[----:B------:R-:W4:Y:S04]  /*ee10*/  LDL R7, [R1+0x3d0] ;  /* 0x0003d00001077983 */ /* 0x000f280000100800 */
[----:B--2---:R-:W-:Y:S04]  /*ee20*/  STS.U16 [R28+UR5+0xa200], R29 ;  /* 0x00a2001d1c007988 */ /* 0x004fe80008000405 */
[----:B---3--:R0:W-:Y:S04]  /*ee30*/  STL [R1+0x18], R18 ;  /* 0x0000181201007387 */ /* 0x0081e80000100800 */
[----:B0-----:R-:W2:Y:S04]  /*ee40*/  LDL R18, [R1+0x348] ;  /* 0x0003480001127983 */ /* 0x001ea80000100800 */
[----:B------:R-:W3:Y:S01]  /*ee50*/  LDL.LU R29, [R1+0xe00] ;  /* 0x000e0000011d7983 */ /* 0x000ee20000300800 */
[----:B----4-:R-:W-:-:S04]  /*ee60*/  @!P1 LOP3.LUT R7, R7, R6, RZ, 0x3c, !PT ;  /* 0x0000000607079212 */ /* 0x010fc800078e3cff */
[----:B------:R-:W-:-:S04]  /*ee70*/  @!P1 LOP3.LUT R6, R7, R6, RZ, 0x3c, !PT ;  /* 0x0000000607069212 */ /* 0x000fc800078e3cff */
[----:B------:R-:W-:Y:S02]  /*ee80*/  @!P1 LOP3.LUT R7, R7, R6, RZ, 0x3c, !PT ;  /* 0x0000000607079212 */ /* 0x000fe400078e3cff */
[----:B---3--:R-:W-:-:S06]  /*ee90*/  PRMT R29, RZ, 0x7610, R29 ;  /* 0x00007610ff1d7816 */ /* 0x008fcc000000001d */
[----:B------:R-:W3:Y:S04]  /*eea0*/  @!P1 LDG.E.U16 R29, desc[UR8][R6.64] ;  /* 0x00000008061d9981 */ /* 0x000ee8000c1e1500 */
[----:B---3--:R0:W-:Y:S04]  /*eeb0*/  STL [R1+0x10], R29 ;  /* 0x0000101d01007387 */ /* 0x0081e80000100800 */
[----:B0-----:R-:W3:Y:S04]  /*eec0*/  LDL.LU R29, [R1+0xdfc] ;  /* 0x000dfc00011d7983 */ /* 0x001ee80000300800 */
[----:B------:R-:W4:Y:S04]  /*eed0*/  LDL R6, [R1+0x3c4] ;  /* 0x0003c40001067983 */ /* 0x000f280000100800 */
[----:B------:R-:W4:Y:S01]  /*eee0*/  LDL R7, [R1+0x3c8] ;  /* 0x0003c80001077983 */ /* 0x000f220000100800 */
[----:B---3--:R-:W-:-:S02]  /*eef0*/  PRMT R29, RZ, 0x7610, R29 ;  /* 0x00007610ff1d7816 */ /* 0x008fc4000000001d */
[----:B----4-:R-:W-:-:S04]  /*ef00*/  @!P0 LOP3.LUT R7, R7, R6, RZ, 0x3c, !PT ;  /* 0x0000000607078212 */ /* 0x010fc800078e3cff */
[----:B------:R-:W-:-:S04]  /*ef10*/  @!P0 LOP3.LUT R6, R7, R6, RZ, 0x3c, !PT ;  /* 0x0000000607068212 */ /* 0x000fc800078e3cff */
[----:B------:R-:W-:-:S05]  /*ef20*/  @!P0 LOP3.LUT R7, R7, R6, RZ, 0x3c, !PT ;  /* 0x0000000607078212 */ /* 0x000fca00078e3cff */
[----:B------:R-:W3:Y:S04]  /*ef30*/  @!P0 LDG.E.U16 R29, desc[UR8][R6.64] ;  /* 0x00000008061d8981 */ /* 0x000ee8000c1e1500 */
[----:B------:R0:W-:Y:S04]  /*ef40*/  STS.U16 [R28+UR5+0xa400], R10 ;  /* 0x00a4000a1c007988 */ /* 0x0001e80008000405 */
[----:B0-----:R-:W4:Y:S04]  /*ef50*/  LDL R10, [R1+0x2d0] ;  /* 0x0002d000010a7983 */ /* 0x001f280000100800 */
[----:B---3--:R0:W-:Y:S04]  /*ef60*/  STL [R1+0x14], R29 ;  /* 0x0000141d01007387 */ /* 0x0081e80000100800 */
[----:B0-----:R-:W3:Y:S04]  /*ef70*/  LDL.LU R29, [R1+0xdf8] ;  /* 0x000df800011d7983 */ /* 0x001ee80000300800 */
[----:B------:R-:W2:Y:S04]  /*ef80*/  LDL.LU R6, [R1+0x4] ;  /* 0x0000040001067983 */ /* 0x000ea80000300800 */
[----:B------:R-:W4:Y:S01]  /*ef90*/  LDL R7, [R1+0x34c] ;  /* 0x00034c0001077983 */ /* 0x000f220000100800 */
[----:B---3--:R-:W-:-:S03]  /*efa0*/  PRMT R29, RZ, 0x7610, R29 ;  /* 0x00007610ff1d7816 */ /* 0x008fc6000000001d */
[----:B--2---:R0:W-:Y:S02]  /*efb0*/  STS.U16 [R28+UR5+0xa600], R6 ;  /* 0x00a600061c007988 */ /* 0x0041e40008000405 */
[----:B0-----:R-:W-:Y:S02]  /*efc0*/  @!P1 IMAD.MOV.U32 R6, RZ, RZ, R19 ;  /* 0x000000ffff069224 */ /* 0x001fe400078e0013 */
[----:B------:R-:W2:Y:S04]  /*efd0*/  LDL R19, [R1+0x2c8] ;  /* 0x0002c80001137983 */ /* 0x000ea80000100800 */
[----:B----4-:R-:W3:Y:S01]  /*efe0*/  @!P1 LDG.E.U16 R29, desc[UR8][R6.64] ;  /* 0x00000008061d9981 */ /* 0x010ee2000c1e1500 */
[----:B------:R-:W-:-:S03]  /*eff0*/  PRMT R11, RZ, 0x7610, R11 ;  /* 0x00007610ff0b7816 */ /* 0x000fc6000000000b */
[----:B---3--:R0:W-:Y:S04]  /*f000*/  STL [R1+0xc], R29 ;  /* 0x00000c1d01007387 */ /* 0x0081e80000100800 */
[----:B0-----:R-:W3:Y:S04]  /*f010*/  LDL.LU R29, [R1+0xdf4] ;  /* 0x000df400011d7983 */ /* 0x001ee80000300800 */
[----:B------:R-:W4:Y:S01]  /*f020*/  LDL R7, [R1+0x344] ;  /* 0x0003440001077983 */ /* 0x000f220000100800 */
[----:B------:R-:W-:-:S03]  /*f030*/  @!P0 IMAD.MOV.U32 R6, RZ, RZ, R18 ;  /* 0x000000ffff068224 */ /* 0x000fc600078e0012 */
[----:B------:R0:W-:Y:S04]  /*f040*/  STS.U16 [R28+UR5+0xaa00], R22 ;  /* 0x00aa00161c007988 */ /* 0x0001e80008000405 */
[----:B------:R-:W2:Y:S04]  /*f050*/  LDL R18, [R1+0x24c] ;  /* 0x00024c0001127983 */ /* 0x000ea80000100800 */
[----:B----4-:R1:W4:Y:S04]  /*f060*/  @!P0 LDG.E.U16 R11, desc[UR8][R6.64] ;  /* 0x00000008060b8981 */ /* 0x010328000c1e1500 */
[----:B------:R-:W2:Y:S01]  /*f070*/  LDL R7, [R1+0x2cc] ;  /* 0x0002cc0001077983 */ /* 0x000ea20000100800 */
[----:B0-----:R-:W-:Y:S01]  /*f080*/  PRMT R22, RZ, 0x7610, R22 ;  /* 0x00007610ff167816 */ /* 0x001fe20000000016 */
[----:B-1----:R-:W-:-:S02]  /*f090*/  @!P1 IMAD.MOV.U32 R6, RZ, RZ, R10 ;  /* 0x000000ffff069224 */ /* 0x002fc400078e000a */
[----:B----4-:R0:W-:Y:S04]  /*f0a0*/  STL [R1+0x8], R11 ;  /* 0x0000080b01007387 */ /* 0x0101e80000100800 */
[----:B--2---:R1:W2:Y:S04]  /*f0b0*/  @!P1 LDG.E.U16 R22, desc[UR8][R6.64] ;  /* 0x0000000806169981 */ /* 0x0042a8000c1e1500 */
[----:B0-----:R-:W4:Y:S04]  /*f0c0*/  LDL R11, [R1+0x250] ;  /* 0x00025000010b7983 */ /* 0x001f280000100800 */
[----:B------:R-:W2:Y:S01]  /*f0d0*/  LDL R7, [R1+0x2c4] ;  /* 0x0002c40001077983 */ /* 0x000ea20000100800 */
[----:B-1----:R-:W-:-:S03]  /*f0e0*/  @!P0 IMAD.MOV.U32 R6, RZ, RZ, R19 ;  /* 0x000000ffff068224 */ /* 0x002fc600078e0013 */
[----:B------:R0:W-:Y:S01]  /*f0f0*/  STS.U16 [R28+UR5+0xa800], R21 ;  /* 0x00a800151c007988 */ /* 0x0001e20008000405 */
[----:B------:R-:W-:Y:S02]  /*f100*/  PRMT R15, RZ, 0x7610, R15 ;  /* 0x00007610ff0f7816 */ /* 0x000fe4000000000f */
[----:B0-----:R-:W-:-:S06]  /*f110*/  PRMT R21, RZ, 0x7610, R21 ;  /* 0x00007610ff157816 */ /* 0x001fcc0000000015 */
[----:B--2---:R4:W2:Y:S02]  /*f120*/  @!P0 LDG.E.U16 R21, desc[UR8][R6.64] ;  /* 0x0000000806158981 */ /* 0x0048a4000c1e1500 */
[----:B----4-:R-:W-:Y:S02]  /*f130*/  @!P1 IMAD.MOV.U32 R6, RZ, RZ, R11 ;  /* 0x000000ffff069224 */ /* 0x010fe400078e000b */
[----:B------:R-:W-:-:S05]  /*f140*/  @!P1 IMAD.MOV.U32 R7, RZ, RZ, R18 ;  /* 0x000000ffff079224 */ /* 0x000fca00078e0012 */
[----:B------:R-:W4:Y:S04]  /*f150*/  @!P1 LDG.E.U16 R15, desc[UR8][R6.64] ;  /* 0x00000008060f9981 */ /* 0x000f28000c1e1500 */
[----:B------:R-:W-:Y:S04]  /*f160*/  STL [R1+0xd14], R22 ;  /* 0x000d141601007387 */ /* 0x000fe80000100800 */
[----:B------:R0:W-:Y:S04]  /*f170*/  STS.U16 [R28+UR5+0xac00], R0 ;  /* 0x00ac00001c007988 */ /* 0x0001e80008000405 */
[----:B------:R-:W3:Y:S04]  /*f180*/  LDL R10, [R1+0x244] ;  /* 0x00024400010a7983 */ /* 0x000ee80000100800 */
[----:B------:R-:W3:Y:S04]  /*f190*/  LDL R19, [R1+0x1d0] ;  /* 0x0001d00001137983 */ /* 0x000ee80000100800 */
[----:B0-----:R-:W3:Y:S04]  /*f1a0*/  LDL R0, [R1+0x248] ;  /* 0x0002480001007983 */ /* 0x001ee80000100800 */
[----:B--2---:R-:W-:Y:S04]  /*f1b0*/  STL [R1+0xd18], R21 ;  /* 0x000d181501007387 */ /* 0x004fe80000100800 */
[----:B------:R-:W-:Y:S04]  /*f1c0*/  STL [R1+0xd70], R21 ;  /* 0x000d701501007387 */ /* 0x000fe80000100800 */
[----:B------:R-:W2:Y:S04]  /*f1d0*/  LDL R18, [R1+0x1c4] ;  /* 0x0001c40001127983 */ /* 0x000ea80000100800 */
[----:B------:R-:W2:Y:S04]  /*f1e0*/  LDL R11, [R1+0x1c8] ;  /* 0x0001c800010b7983 */ /* 0x000ea80000100800 */
[----:B----4-:R-:W-:Y:S04]  /*f1f0*/  STL [R1+0xd10], R15 ;  /* 0x000d100f01007387 */ /* 0x010fe80000100800 */
[----:B------:R0:W-:Y:S04]  /*f200*/  STL [R1+0xd1c], R15 ;  /* 0x000d1c0f01007387 */ /* 0x0001e80000100800 */
[----:B0-----:R-:W4:Y:S01]  /*f210*/  LDL R15, [R1+0x1cc] ;  /* 0x0001cc00010f7983 */ /* 0x001f220000100800 */
[----:B------:R-:W-:Y:S01]  /*f220*/  PRMT R14, RZ, 0x7610, R14 ;  /* 0x00007610ff0e7816 */ /* 0x000fe2000000000e */
[----:B---3--:R-:W-:Y:S01]  /*f230*/  @!P0 IMAD.MOV.U32 R7, RZ, RZ, R10 ;  /* 0x000000ffff078224 */ /* 0x008fe200078e000a */
[----:B------:R-:W-:Y:S01]  /*f240*/  PRMT R12, RZ, 0x7610, R12 ;  /* 0x00007610ff0c7816 */ /* 0x000fe2000000000c */
[----:B------:R-:W3:Y:S01]  /*f250*/  LDL R10, [R1+0x53c] ;  /* 0x00053c00010a7983 */ /* 0x000ee20000100800 */
[----:B------:R-:W-:-:S03]  /*f260*/  @!P0 IMAD.MOV.U32 R6, RZ, RZ, R0 ;  /* 0x000000ffff068224 */ /* 0x000fc600078e0000 */
[----:B------:R-:W2:Y:S04]  /*f270*/  LDL R0, [R1+0x540] ;  /* 0x0005400001007983 */ /* 0x000ea80000100800 */
[----:B------:R0:W2:Y:S02]  /*f280*/  @!P0 LDG.E.U16 R14, desc[UR8][R6.64] ;  /* 0x00000008060e8981 */ /* 0x0000a4000c1e1500 */
[----:B0-----:R-:W-:Y:S02]  /*f290*/  @!P1 IMAD.MOV.U32 R6, RZ, RZ, R19 ;  /* 0x000000ffff069224 */ /* 0x001fe400078e0013 */
[----:B----4-:R-:W-:-:S05]  /*f2a0*/  @!P1 IMAD.MOV.U32 R7, RZ, RZ, R15 ;  /* 0x000000ffff079224 */ /* 0x010fca00078e000f */
[----:B------:R2:W4:Y:S04]  /*f2b0*/  @!P1 LDG.E.U16 R12, desc[UR8][R6.64] ;  /* 0x00000008060c9981 */ /* 0x000528000c1e1500 */
[----:B------:R0:W-:Y:S01]  /*f2c0*/  STS.U16 [R28+UR5+0xae00], R5 ;  /* 0x00ae00051c007988 */ /* 0x0001e20008000405 */
[----:B--2---:R-:W-:Y:S02]  /*f2d0*/  @!P0 IMAD.MOV.U32 R6, RZ, RZ, R11 ;  /* 0x000000ffff068224 */ /* 0x004fe400078e000b */
[----:B------:R-:W-:Y:S01]  /*f2e0*/  @!P0 IMAD.MOV.U32 R7, RZ, RZ, R18 ;  /* 0x000000ffff078224 */ /* 0x000fe200078e0012 */
[----:B0-----:R-:W-:Y:S01]  /*f2f0*/  PRMT R5, RZ, 0x7610, R5 ;  /* 0x00007610ff057816 */ /* 0x001fe20000000005 */
[----:B------:R0:W-:Y:S04]  /*f300*/  STS.U16 [R28+UR5+0xb200], R26 ;  /* 0x00b2001a1c007988 */ /* 0x0001e80008000405 */
[----:B------:R-:W-:Y:S04]  /*f310*/  STL [R1+0xd20], R14 ;  /* 0x000d200e01007387 */ /* 0x000fe80000100800 */
[----:B------:R1:W2:Y:S01]  /*f320*/  @!P0 LDG.E.U16 R5, desc[UR8][R6.64] ;  /* 0x0000000806058981 */ /* 0x0002a2000c1e1500 */
[----:B0-----:R-:W-:-:S03]  /*f330*/  PRMT R26, RZ, 0x7610, R26 ;  /* 0x00007610ff1a7816 */ /* 0x001fc6000000001a */
[----:B------:R-:W-:Y:S01]  /*f340*/  STL [R1+0xd24], R14 ;  /* 0x000d240e01007387 */ /* 0x000fe20000100800 */
[----:B-1----:R-:W-:Y:S02]  /*f350*/  @!P1 IMAD.MOV.U32 R6, RZ, RZ, R0 ;  /* 0x000000ffff069224 */ /* 0x002fe400078e0000 */
[----:B---3--:R-:W-:-:S05]  /*f360*/  @!P1 IMAD.MOV.U32 R7, RZ, RZ, R10 ;  /* 0x000000ffff079224 */ /* 0x008fca00078e000a */
[----:B------:R-:W3:Y:S04]  /*f370*/  @!P1 LDG.E.U16 R26, desc[UR8][R6.64] ;  /* 0x00000008061a9981 */ /* 0x000ee8000c1e1500 */
[----:B----4-:R-:W-:Y:S04]  /*f380*/  STL [R1+0xd28], R12 ;  /* 0x000d280c01007387 */ /* 0x010fe80000100800 */
[----:B------:R-:W-:Y:S04]  /*f390*/  STL [R1+0xd2c], R12 ;  /* 0x000d2c0c01007387 */ /* 0x000fe80000100800 */
[----:B------:R-:W4:Y:S04]  /*f3a0*/  LDL R15, [R1+0x534] ;  /* 0x00053400010f7983 */ /* 0x000f280000100800 */
[----:B------:R-:W4:Y:S04]  /*f3b0*/  LDL R11, [R1+0x538] ;  /* 0x00053800010b7983 */ /* 0x000f280000100800 */
[----:B------:R0:W-:Y:S04]  /*f3c0*/  STS.U16 [R28+UR5+0xb400], R25 ;  /* 0x00b400191c007988 */ /* 0x0001e80008000405 */
[----:B--2---:R-:W-:Y:S04]  /*f3d0*/  STL [R1+0xd0c], R5 ;  /* 0x000d0c0501007387 */ /* 0x004fe80000100800 */
[----:B------:R-:W-:Y:S01]  /*f3e0*/  STL [R1+0xd30], R5 ;  /* 0x000d300501007387 */ /* 0x000fe20000100800 */
[----:B0-----:R-:W-:-:S03]  /*f3f0*/  PRMT R25, RZ, 0x7610, R25 ;  /* 0x00007610ff197816 */ /* 0x001fc60000000019 */
[----:B------:R-:W-:Y:S04]  /*f400*/  STL [R1+0xd34], R5 ;  /* 0x000d340501007387 */ /* 0x000fe80000100800 */
[----:B------:R-:W2:Y:S04]  /*f410*/  LDL R18, [R1+0x4b8] ;  /* 0x0004b80001127983 */ /* 0x000ea80000100800 */
[----:B------:R-:W2:Y:S04]  /*f420*/  LDL.LU R10, [R1+0xa0] ;  /* 0x0000a000010a7983 */ /* 0x000ea80000300800 */
[----:B------:R-:W2:Y:S04]  /*f430*/  LDL.LU R0, [R1+0x11c] ;  /* 0x00011c0001007983 */ /* 0x000ea80000300800 */
[----:B---3--:R-:W-:Y:S04]  /*f440*/  STL [R1+0xd08], R26 ;  /* 0x000d081a01007387 */ /* 0x008fe80000100800 */
[----:B------:R-:W-:Y:S04]  /*f450*/  STL [R1+0xd38], R26 ;  /* 0x000d381a01007387 */ /* 0x000fe80000100800 */
[----:B------:R-:W-:Y:S04]  /*f460*/  STL [R1+0xd3c], R26 ;  /* 0x000d3c1a01007387 */ /* 0x000fe80000100800 */
[----:B------:R-:W3:Y:S01]  /*f470*/  LDL R19, [R1+0x43c] ;  /* 0x00043c0001137983 */ /* 0x000ee20000100800 */
[----:B----4-:R-:W-:-:S03]  /*f480*/  @!P0 IMAD.MOV.U32 R7, RZ, RZ, R15 ;  /* 0x000000ffff078224 */ /* 0x010fc600078e000f */
[----:B------:R-:W4:Y:S01]  /*f490*/  LDL R15, [R1+0x440] ;  /* 0x00044000010f7983 */ /* 0x000f220000100800 */
[----:B------:R-:W-:-:S03]  /*f4a0*/  @!P0 IMAD.MOV.U32 R6, RZ, RZ, R11 ;  /* 0x000000ffff068224 */ /* 0x000fc600078e000b */
[----:B------:R-:W2:Y:S04]  /*f4b0*/  LDL.LU R11, [R1+0xa4] ;  /* 0x0000a400010b7983 */ /* 0x000ea80000300800 */
[----:B------:R-:W2:Y:S04]  /*f4c0*/  @!P0 LDG.E.U16 R25, desc[UR8][R6.64] ;  /* 0x0000000806198981 */ /* 0x000ea8000c1e1500 */
[----:B------:R-:W2:Y:S04]  /*f4d0*/  LDL R6, [R1+0x4bc] ;  /* 0x0004bc0001067983 */ /* 0x000ea80000100800 */
[----:B------:R-:W2:Y:S04]  /*f4e0*/  LDL R7, [R1+0x4c0] ;  /* 0x0004c00001077983 */ /* 0x000ea80000100800 */
[----:B------:R0:W-:Y:S04]  /*f4f0*/  STS.U16 [R28+UR5+0xb600], R24 ;  /* 0x00b600181c007988 */ /* 0x0001e80008000405 */
[----:B------:R1:W-:Y:S01]  /*f500*/  STS.U16 [R28+UR5+0xba00], R4 ;  /* 0x00ba00041c007988 */ /* 0x0003e20008000405 */
[----:B0-----:R-:W-:-:S03]  /*f510*/  PRMT R24, RZ, 0x7610, R24 ;  /* 0x00007610ff187816 */ /* 0x001fc60000000018 */
[----:B------:R3:W-:Y:S01]  /*f520*/  STS.U16 [R28+UR5+0xbc00], R3 ;  /* 0x00bc00031c007988 */ /* 0x0007e20008000405 */
[----:B-1----:R-:W-:-:S03]  /*f530*/  PRMT R4, RZ, 0x7610, R4 ;  /* 0x00007610ff047816 */ /* 0x002fc60000000004 */
[----:B------:R4:W-:Y:S01]  /*f540*/  STS.U16 [R28+UR5+0xbe00], R2 ;  /* 0x00be00021c007988 */ /* 0x0009e20008000405 */
[----:B---3--:R-:W-:Y:S02]  /*f550*/  @!P1 IMAD.MOV.U32 R3, RZ, RZ, R19 ;  /* 0x000000ffff039224 */ /* 0x008fe400078e0013 */
[----:B----4-:R-:W-:-:S05]  /*f560*/  @!P1 IMAD.MOV.U32 R2, RZ, RZ, R15 ;  /* 0x000000ffff029224 */ /* 0x010fca00078e000f */
[----:B------:R-:W3:Y:S04]  /*f570*/  @!P1 LDG.E.U16 R4, desc[UR8][R2.64] ;  /* 0x0000000802049981 */ /* 0x000ee8000c1e1500 */
[----:B--2---:R-:W-:Y:S01]  /*f580*/  STL [R1+0xd40], R25 ;  /* 0x000d401901007387 */ /* 0x004fe20000100800 */
[----:B------:R-:W-:-:S04]  /*f590*/  @!P1 LOP3.LUT R7, R7, R6, RZ, 0x3c, !PT ;  /* 0x0000000607079212 */ /* 0x000fc800078e3cff */
[C---:B------:R-:W-:Y:S01]  /*f5a0*/  @!P1 LOP3.LUT R6, R7.reuse, R6, RZ, 0x3c, !PT ;  /* 0x0000000607069212 */ /* 0x040fe200078e3cff */
[----:B------:R-:W-:Y:S03]  /*f5b0*/  STL [R1+0xd44], R25 ;  /* 0x000d441901007387 */ /* 0x000fe60000100800 */
[----:B------:R-:W-:Y:S01]  /*f5c0*/  @!P1 LOP3.LUT R7, R7, R6, RZ, 0x3c, !PT ;  /* 0x0000000607079212 */ /* 0x000fe200078e3cff */
[----:B------:R-:W-:Y:S04]  /*f5d0*/  STL [R1+0xd48], R25 ;  /* 0x000d481901007387 */ /* 0x000fe80000100800 */
[----:B------:R-:W-:Y:S04]  /*f5e0*/  STL [R1+0xd4c], R25 ;  /* 0x000d4c1901007387 */ /* 0x000fe80000100800 */
[----:B------:R0:W2:Y:S04]  /*f5f0*/  @!P1 LDG.E.U16 R24, desc[UR8][R6.64] ;  /* 0x0000000806189981 */ /* 0x0000a8000c1e1500 */
[----:B------:R-:W4:Y:S01]  /*f600*/  LDL R7, [R1+0x4b4] ;  /* 0x0004b40001077983 */ /* 0x000f220000100800 */
[----:B0-----:R-:W-:-:S03]  /*f610*/  @!P0 IMAD.MOV.U32 R6, RZ, RZ, R18 ;  /* 0x000000ffff068224 */ /* 0x001fc600078e0012 */
[----:B------:R-:W2:Y:S04]  /*f620*/  LDL.LU R18, [R1+0xf8] ;  /* 0x0000f80001127983 */ /* 0x000ea80000300800 */
[----:B------:R-:W-:Y:S04]  /*f630*/  STL [R1+0x88c], R28 ;  /* 0x00088c1c01007387 */ /* 0x000fe80000100800 */
[----:B------:R-:W2:Y:S04]  /*f640*/  LDL R2, [R1+0x434] ;  /* 0x0004340001027983 */ /* 0x000ea80000100800 */
[----:B------:R-:W2:Y:S04]  /*f650*/  LDL R3, [R1+0x438] ;  /* 0x0004380001037983 */ /* 0x000ea80000100800 */
[----:B------:R0:W-:Y:S04]  /*f660*/  STS.U16 [R28+UR5+0xb000], R27 ;  /* 0x00b0001b1c007988 */ /* 0x0001e80008000405 */
[----:B------:R-:W-:Y:S04]  /*f670*/  STS.U16 [R28+UR5+0xb800], R23 ;  /* 0x00b800171c007988 */ /* 0x000fe80008000405 */
[----:B------:R-:W3:Y:S01]  /*f680*/  LDL R19, [R1+0x33c] ;  /* 0x00033c0001137983 */ /* 0x000ee20000100800 */
[----:B0-----:R-:W-:-:S03]  /*f690*/  PRMT R27, RZ, 0x7610, R27 ;  /* 0x00007610ff1b7816 */ /* 0x001fc6000000001b */
[----:B------:R-:W3:Y:S04]  /*f6a0*/  LDL R15, [R1+0x340] ;  /* 0x00034000010f7983 */ /* 0x000ee80000100800 */
[----:B------:R0:W-:Y:S04]  /*f6b0*/  STS.U16 [R29+UR5+0x8100], R10 ;  /* 0x0081000a1d007988 */ /* 0x0001e80008000405 */
[----:B0-----:R-:W3:Y:S01]  /*f6c0*/  LDL.LU R10, [R1+0x100] ;  /* 0x00010000010a7983 */ /* 0x001ee20000300800 */
[----:B--2---:R-:W-:-:S04]  /*f6d0*/  @!P0 LOP3.LUT R3, R3, R2, RZ, 0x3c, !PT ;  /* 0x0000000203038212 */ /* 0x004fc800078e3cff */
[----:B------:R-:W-:-:S04]  /*f6e0*/  @!P0 LOP3.LUT R2, R3, R2, RZ, 0x3c, !PT ;  /* 0x0000000203028212 */ /* 0x000fc800078e3cff */
[----:B------:R-:W-:-:S05]  /*f6f0*/  @!P0 LOP3.LUT R3, R3, R2, RZ, 0x3c, !PT ;  /* 0x0000000203038212 */ /* 0x000fca00078e3cff */
[----:B------:R0:W2:Y:S04]  /*f700*/  @!P0 LDG.E.U16 R27, desc[UR8][R2.64] ;  /* 0x00000008021b8981 */ /* 0x0000a8000c1e1500 */
[----:B------:R-:W0:Y:S04]  /*f710*/  LDL R2, [R1+0x3bc] ;  /* 0x0003bc0001027983 */ /* 0x000e280000100800 */
[----:B------:R-:W0:Y:S01]  /*f720*/  LDL R3, [R1+0x3c0] ;  /* 0x0003c00001037983 */ /* 0x000e220000100800 */
[----:B------:R-:W-:-:S03]  /*f730*/  PRMT R28, RZ, 0x7610, R28 ;  /* 0x00007610ff1c7816 */ /* 0x000fc6000000001c */
[----:B------:R1:W-:Y:S04]  /*f740*/  STS.U16 [R29+UR5+0x8300], R0 ;  /* 0x008300001d007988 */ /* 0x0003e80008000405 */
[----:B-1----:R-:W2:Y:S01]  /*f750*/  LDL.LU R0, [R1+0xdf0] ;  /* 0x000df00001007983 */ /* 0x002ea20000300800 */
[----:B0-----:R-:W-:-:S04]  /*f760*/  @!P1 LOP3.LUT R3, R3, R2, RZ, 0x3c, !PT ;  /* 0x0000000203039212 */ /* 0x001fc800078e3cff */
[----:B------:R-:W-:-:S04]  /*f770*/  @!P1 LOP3.LUT R2, R3, R2, RZ, 0x3c, !PT ;  /* 0x0000000203029212 */ /* 0x000fc800078e3cff */
[----:B------:R-:W-:-:S05]  /*f780*/  @!P1 LOP3.LUT R3, R3, R2, RZ, 0x3c, !PT ;  /* 0x0000000203039212 */ /* 0x000fca00078e3cff */
[----:B------:R0:W3:Y:S04]  /*f790*/  @!P1 LDG.E.U16 R28, desc[UR8][R2.64] ;  /* 0x00000008021c9981 */ /* 0x0000e8000c1e1500 */
[----:B------:R-:W0:Y:S04]  /*f7a0*/  LDL R2, [R1+0x3b4] ;  /* 0x0003b40001027983 */ /* 0x000e280000100800 */
[----:B------:R-:W0:Y:S01]  /*f7b0*/  LDL R3, [R1+0x3b8] ;  /* 0x0003b80001037983 */ /* 0x000e220000100800 */
[----:B--2---:R-:W-:Y:S02]  /*f7c0*/  PRMT R0, RZ, 0x7610, R0 ;  /* 0x00007610ff007816 */ /* 0x004fe40000000000 */
[----:B0-----:R-:W-:-:S04]  /*f7d0*/  @!P0 LOP3.LUT R3, R3, R2, RZ, 0x3c, !PT ;  /* 0x0000000203038212 */ /* 0x001fc800078e3cff */
[----:B------:R-:W-:-:S04]  /*f7e0*/  @!P0 LOP3.LUT R2, R3, R2, RZ, 0x3c, !PT ;  /* 0x0000000203028212 */ /* 0x000fc800078e3cff */
[----:B------:R-:W-:-:S05]  /*f7f0*/  @!P0 LOP3.LUT R3, R3, R2, RZ, 0x3c, !PT ;  /* 0x0000000203038212 */ /* 0x000fca00078e3cff */
[----:B------:R-:W2:Y:S04]  /*f800*/  @!P0 LDG.E.U16 R0, desc[UR8][R2.64] ;  /* 0x0000000802008981 */ /* 0x000ea8000c1e1500 */
[----:B------:R0:W-:Y:S04]  /*f810*/  STS.U16 [R29+UR5+0x8500], R11 ;  /* 0x0085000b1d007988 */ /* 0x0001e80008000405 */
[----:B0-----:R-:W3:Y:S04]  /*f820*/  LDL.LU R11, [R1+0x10c] ;  /* 0x00010c00010b7983 */ /* 0x001ee80000300800 */
[----:B--2---:R0:W-:Y:S04]  /*f830*/  STL [R1+0xa4], R0 ;  /* 0x0000a40001007387 */ /* 0x0041e80000100800 */
[----:B0-----:R-:W2:Y:S04]  /*f840*/  LDL.LU R0, [R1+0xdec] ;  /* 0x000dec0001007983 */ /* 0x001ea80000300800 */
[----:B------:R-:W2:Y:S01]  /*f850*/  LDL.LU R3, [R1+0xac] ;  /* 0x0000ac0001037983 */ /* 0x000ea20000300800 */
[----:B------:R-:W-:Y:S01]  /*f860*/  PRMT R9, RZ, 0x7610, R9 ;  /* 0x00007610ff097816 */ /* 0x000fe20000000009 */
[----:B---3--:R-:W-:-:S02]  /*f870*/  @!P1 IMAD.MOV.U32 R2, RZ, RZ, R15 ;  /* 0x000000ffff029224 */ /* 0x008fc400078e000f */
[----:B------:R-:W3:Y:S04]  /*f880*/  LDL.LU R15, [R1+0x110] ;  /* 0x00011000010f7983 */ /* 0x000ee80000300800 */
[----:B--2---:R0:W-:Y:S02]  /*f890*/  STS.U16 [R29+UR5+0x8700], R3 ;  /* 0x008700031d007988 */ /* 0x0041e40008000405 */
[----:B0-----:R-:W-:-:S05]  /*f8a0*/  @!P1 IMAD.MOV.U32 R3, RZ, RZ, R19 ;  /* 0x000000ffff039224 */ /* 0x001fca00078e0013 */
        /* <DEDUP_REMOVED lines=8> */
[----:B------:R0:W-:Y:S04]  /*f930*/  STS.U16 [R29+UR5+0x8900], R0 ;  /* 0x008900001d007988 */ /* 0x0001e80008000405 */
[----:B--2---:R1:W-:Y:S04]  /*f940*/  STL [R1+0xac], R9 ;  /* 0x0000ac0901007387 */ /* 0x0043e80000100800 */
[----:B0-----:R-:W2:Y:S04]  /*f950*/  LDL R0, [R1+0x240] ;  /* 0x0002400001007983 */ /* 0x001ea80000100800 */
[----:B-1----:R-:W2:Y:S04]  /*f960*/  LDL R9, [R1+0x23c] ;  /* 0x00023c0001097983 */ /* 0x002ea80000100800 */
[----:B------:R-:W2:Y:S04]  /*f970*/  LDL.LU R19, [R1+0x118] ;  /* 0x0001180001137983 */ /* 0x000ea80000300800 */
[----:B---3--:R0:W-:Y:S04]  /*f980*/  STL [R1+0xf0], R17 ;  /* 0x0000f01101007387 */ /* 0x0081e80000100800 */
[----:B0-----:R-:W3:Y:S04]  /*f990*/  LDL.LU R17, [R1+0xde8] ;  /* 0x000de80001117983 */ /* 0x001ee80000300800 */
[----:B------:R-:W2:Y:S04]  /*f9a0*/  LDL R2, [R1+0x2bc] ;  /* 0x0002bc0001027983 */ /* 0x000ea80000100800 */
[----:B------:R-:W2:Y:S01]  /*f9b0*/  LDL R3, [R1+0x2c0] ;  /* 0x0002c00001037983 */ /* 0x000ea20000100800 */
[----:B---3--:R-:W-:-:S02]  /*f9c0*/  PRMT R17, RZ, 0x7610, R17 ;  /* 0x00007610ff117816 */ /* 0x008fc40000000011 */
[----:B--2---:R-:W-:-:S04]  /*f9d0*/  @!P1 LOP3.LUT R3, R3, R2, RZ, 0x3c, !PT ;  /* 0x0000000203039212 */ /* 0x004fc800078e3cff */
[----:B------:R-:W-:-:S04]  /*f9e0*/  @!P1 LOP3.LUT R2, R3, R2, RZ, 0x3c, !PT ;  /* 0x0000000203029212 */ /* 0x000fc800078e3cff */
[----:B------:R-:W-:-:S05]  /*f9f0*/  @!P1 LOP3.LUT R3, R3, R2, RZ, 0x3c, !PT ;  /* 0x0000000203039212 */ /* 0x000fca00078e3cff */
[----:B------:R-:W2:Y:S04]  /*fa00*/  @!P1 LDG.E.U16 R17, desc[UR8][R2.64] ;  /* 0x0000000802119981 */ /* 0x000ea8000c1e1500 */
[----:B------:R0:W-:Y:S04]  /*fa10*/  STS.U16 [R29+UR5+0x8b00], R18 ;  /* 0x008b00121d007988 */ /* 0x0001e80008000405 */
[----:B0-----:R-:W3:Y:S04]  /*fa20*/  LDL.LU R18, [R1+0x114] ;  /* 0x0001140001127983 */ /* 0x001ee80000300800 */
[----:B--2---:R0:W-:Y:S04]  /*fa30*/  STL [R1+0xf8], R17 ;  /* 0x0000f81101007387 */ /* 0x0041e80000100800 */
[----:B0-----:R-:W2:Y:S04]  /*fa40*/  LDL.LU R17, [R1+0xde4] ;  /* 0x000de40001117983 */ /* 0x001ea80000300800 */
[----:B------:R-:W3:Y:S04]  /*fa50*/  LDL R2, [R1+0x2b4] ;  /* 0x0002b40001027983 */ /* 0x000ee80000100800 */
[----:B------:R-:W3:Y:S04]  /*fa60*/  LDL R3, [R1+0x2b8] ;  /* 0x0002b80001037983 */ /* 0x000ee80000100800 */
[----:B------:R0:W-:Y:S04]  /*fa70*/  STS.U16 [R29+UR5+0x8d00], R10 ;  /* 0x008d000a1d007988 */ /* 0x0001e80008000405 */
[----:B0-----:R-:W4:Y:S01]  /*fa80*/  LDL.LU R10, [R1+0xde0] ;  /* 0x000de000010a7983 */ /* 0x001f220000300800 */
[----:B--2---:R-:W-:-:S02]  /*fa90*/  PRMT R17, RZ, 0x7610, R17 ;  /* 0x00007610ff117816 */ /* 0x004fc40000000011 */
[----:B---3--:R-:W-:-:S04]  /*faa0*/  @!P0 LOP3.LUT R3, R3, R2, RZ, 0x3c, !PT ;  /* 0x0000000203038212 */ /* 0x008fc800078e3cff */
[----:B------:R-:W-:-:S04]  /*fab0*/  @!P0 LOP3.LUT R2, R3, R2, RZ, 0x3c, !PT ;  /* 0x0000000203028212 */ /* 0x000fc800078e3cff */
[----:B------:R-:W-:-:S05]  /*fac0*/  @!P0 LOP3.LUT R3, R3, R2, RZ, 0x3c, !PT ;  /* 0x0000000203038212 */ /* 0x000fca00078e3cff */
[----:B------:R0:W2:Y:S04]  /*fad0*/  @!P0 LDG.E.U16 R17, desc[UR8][R2.64] ;  /* 0x0000000802118981 */ /* 0x0000a8000c1e1500 */
[----:B------:R-:W3:Y:S01]  /*fae0*/  LDL.LU R3, [R1+0x104] ;  /* 0x0001040001037983 */ /* 0x000ee20000300800 */
[----:B----4-:R-:W-:Y:S01]  /*faf0*/  PRMT R10, RZ, 0x7610, R10 ;  /* 0x00007610ff0a7816 */ /* 0x010fe2000000000a */
[----:B0-----:R-:W-:Y:S02]  /*fb00*/  @!P1 IMAD.MOV.U32 R2, RZ, RZ, R0 ;  /* 0x000000ffff029224 */ /* 0x001fe400078e0000 */
[----:B--2---:R0:W-:Y:S04]  /*fb10*/  STL [R1+0x100], R17 ;  /* 0x0001001101007387 */ /* 0x0041e80000100800 */
[----:B---3--:R1:W-:Y:S04]  /*fb20*/  STS.U16 [R29+UR5+0x8f00], R3 ;  /* 0x008f00031d007988 */ /* 0x0083e80008000405 */
[----:B0-----:R-:W2:Y:S01]  /*fb30*/  LDL.LU R17, [R1+0xfc] ;  /* 0x0000fc0001117983 */ /* 0x001ea20000300800 */
[----:B-1----:R-:W-:-:S03]  /*fb40*/  @!P1 IMAD.MOV.U32 R3, RZ, RZ, R9 ;  /* 0x000000ffff039224 */ /* 0x002fc600078e0009 */
[----:B------:R-:W3:Y:S04]  /*fb50*/  LDL R9, [R1+0x1b8] ;  /* 0x0001b80001097983 */ /* 0x000ee80000100800 */
[----:B------:R-:W4:Y:S04]  /*fb60*/  LDL.LU R0, [R1+0x530] ;  /* 0x0005300001007983 */ /* 0x000f280000300800 */
[----:B------:R0:W2:Y:S04]  /*fb70*/  @!P1 LDG.E.U16 R10, desc[UR8][R2.64] ;  /* 0x00000008020a9981 */ /* 0x0000a8000c1e1500 */
[----:B------:R-:W0:Y:S04]  /*fb80*/  LDL R2, [R1+0x234] ;  /* 0x0002340001027983 */ /* 0x000e280000100800 */
[----:B------:R-:W0:Y:S01]  /*fb90*/  LDL R3, [R1+0x238] ;  /* 0x0002380001037983 */ /* 0x000e220000100800 */
[----:B------:R-:W-:-:S02]  /*fba0*/  PRMT R20, RZ, 0x7610, R20 ;  /* 0x00007610ff147816 */ /* 0x000fc40000000014 */
[----:B0-----:R-:W-:-:S04]  /*fbb0*/  @!P0 LOP3.LUT R3, R3, R2, RZ, 0x3c, !PT ;  /* 0x0000000203038212 */ /* 0x001fc800078e3cff */
[----:B------:R-:W-:-:S04]  /*fbc0*/  @!P0 LOP3.LUT R2, R3, R2, RZ, 0x3c, !PT ;  /* 0x0000000203028212 */ /* 0x000fc800078e3cff */
[----:B------:R-:W-:-:S05]  /*fbd0*/  @!P0 LOP3.LUT R3, R3, R2, RZ, 0x3c, !PT ;  /* 0x0000000203038212 */ /* 0x000fca00078e3cff */
[----:B------:R-:W3:Y:S04]  /*fbe0*/  @!P0 LDG.E.U16 R20, desc[UR8][R2.64] ;  /* 0x0000000802148981 */ /* 0x000ee8000c1e1500 */
[----:B------:R0:W-:Y:S04]  /*fbf0*/  STS.U16 [R29+UR5+0x9100], R11 ;  /* 0x0091000b1d007988 */ /* 0x0001e80008000405 */
[----:B0-----:R-:W4:Y:S04]  /*fc00*/  LDL R11, [R1+0x52c] ;  /* 0x00052c00010b7983 */ /* 0x001f280000100800 */
[----:B--2---:R0:W-:Y:S04]  /*fc10*/  STL [R1+0x104], R10 ;  /* 0x0001040a01007387 */ /* 0x0041e80000100800 */
[----:B0-----:R-:W2:Y:S04]  /*fc20*/  LDL.LU R10, [R1+0x108] ;  /* 0x00010800010a7983 */ /* 0x001ea80000300800 */
        /* <DEDUP_REMOVED lines=13> */
[----:B------:R-:W3:Y:S01]  /*fd00*/  LDL R3, [R1+0x1b4] ;  /* 0x0001b40001037983 */ /* 0x000ee20000100800 */
[----:B------:R-:W-:Y:S01]  /*fd10*/  @!P0 IMAD.MOV.U32 R2, RZ, RZ, R9 ;  /* 0x000000ffff028224 */ /* 0x000fe200078e0009 */
[----:B--2---:R-:W-:-:S06]  /*fd20*/  PRMT R20, RZ, 0x7610, R20 ;  /* 0x00007610ff147816 */ /* 0x004fcc0000000014 */
[----:B---3--:R-:W2:Y:S04]  /*fd30*/  @!P0 LDG.E.U16 R20, desc[UR8][R2.64] ;  /* 0x0000000802148981 */ /* 0x008ea8000c1e1500 */
[----:B------:R0:W-:Y:S04]  /*fd40*/  STS.U16 [R29+UR5+0x9500], R19 ;  /* 0x009500131d007988 */ /* 0x0001e80008000405 */
[----:B0-----:R-:W3:Y:S04]  /*fd50*/  LDL R19, [R1+0x4b0] ;  /* 0x0004b00001137983 */ /* 0x001ee80000100800 */
[----:B------:R-:W3:Y:S04]  /*fd60*/  LDL.LU R9, [R1+0x8c] ;  /* 0x00008c0001097983 */ /* 0x000ee80000300800 */
[----:B--2---:R0:W-:Y:S04]  /*fd70*/  STL [R1+0x118], R20 ;  /* 0x0001181401007387 */ /* 0x0041e80000100800 */
[----:B0-----:R-:W2:Y:S01]  /*fd80*/  LDL.LU R20, [R1+0xdd4] ;  /* 0x000dd40001147983 */ /* 0x001ea20000300800 */
[----:B----4-:R-:W-:-:S02]  /*fd90*/  @!P1 IMAD.MOV.U32 R2, RZ, RZ, R0 ;  /* 0x000000ffff029224 */ /* 0x010fc400078e0000 */
[----:B------:R-:W-:Y:S01]  /*fda0*/  @!P1 IMAD.MOV.U32 R3, RZ, RZ, R11 ;  /* 0x000000ffff039224 */ /* 0x000fe200078e000b */
[----:B--2---:R-:W-:-:S06]  /*fdb0*/  PRMT R20, RZ, 0x7610, R20 ;  /* 0x00007610ff147816 */ /* 0x004fcc0000000014 */
[----:B------:R-:W2:Y:S04]  /*fdc0*/  @!P1 LDG.E.U16 R20, desc[UR8][R2.64] ;  /* 0x0000000802149981 */ /* 0x000ea8000c1e1500 */
[----:B------:R0:W-:Y:S04]  /*fdd0*/  STS.U16 [R29+UR5+0x9700], R18 ;  /* 0x009700121d007988 */ /* 0x0001e80008000405 */
[----:B0-----:R-:W4:Y:S04]  /*fde0*/  LDL.LU R18, [R1+0x88] ;  /* 0x0000880001127983 */ /* 0x001f280000300800 */
[----:B------:R-:W3:Y:S04]  /*fdf0*/  LDL.LU R11, [R1+0x84] ;  /* 0x00008400010b7983 */ /* 0x000ee80000300800 */
[----:B------:R-:W-:Y:S04]  /*fe00*/  STL [R1+0x934], R0 ;  /* 0x0009340001007387 */ /* 0x000fe80000100800 */
[----:B------:R-:W-:Y:S04]  /*fe10*/  STS.U16 [R29+UR5+0x9900], R17 ;  /* 0x009900111d007988 */ /* 0x000fe80008000405 */
[----:B--2---:R0:W-:Y:S04]  /*fe20*/  STL [R1+0x120], R20 ;  /* 0x0001201401007387 */ /* 0x0041e80000100800 */
[----:B0-----:R-:W2:Y:S04]  /*fe30*/  LDL.LU R20, [R1+0xdd0] ;  /* 0x000dd00001147983 */ /* 0x001ea80000300800 */
        /* <DEDUP_REMOVED lines=8> */
[----:B--2---:R0:W-:Y:S04]  /*fec0*/  STL [R1+0x124], R17 ;  /* 0x0001241101007387 */ /* 0x0041e80000100800 */
[----:B0-----:R-:W2:Y:S04]  /*fed0*/  LDL.LU R17, [R1+0xdc8] ;  /* 0x000dc80001117983 */ /* 0x001ea80000300800 */
[----:B------:R-:W3:Y:S04]  /*fee0*/  LDL.LU R2, [R1+0xf4] ;  /* 0x0000f40001027983 */ /* 0x000ee80000300800 */
[----:B------:R-:W4:Y:S01]  /*fef0*/  LDL R3, [R1+0x4ac] ;  /* 0x0004ac0001037983 */ /* 0x000f220000100800 */
[----:B--2---:R-:W-:-:S03]  /*ff00*/  PRMT R17, RZ, 0x7610, R17 ;  /* 0x00007610ff117816 */ /* 0x004fc60000000011 */
[----:B---3--:R0:W-:Y:S02]  /*ff10*/  STS.U16 [R29+UR5+0x9b00], R2 ;  /* 0x009b00021d007988 */ /* 0x0081e40008000405 */
[----:B0-----:R-:W-:Y:S02]  /*ff20*/  @!P1 IMAD.MOV.U32 R2, RZ, RZ, R19 ;  /* 0x000000ffff029224 */ /* 0x001fe400078e0013 */
[----:B------:R-:W2:Y:S04]  /*ff30*/  LDL.LU R19, [R1+0x80] ;  /* 0x0000800001137983 */ /* 0x000ea80000300800 */
[----:B----4-:R-:W3:Y:S04]  /*ff40*/  @!P1 LDG.E.U16 R17, desc[UR8][R2.64] ;  /* 0x0000000802119981 */ /* 0x010ee8000c1e1500 */
        /* <DEDUP_REMOVED lines=10> */
[----:B------:R0:W4:Y:S04]  /*fff0*/  @!P0 LDG.E.U16 R12, desc[UR8][R2.64] ;  /* 0x00000008020c8981 */ /* 0x000128000c1e1500 */
[----:B------:R-:W0:Y:S04]  /*10000*/  LDL R2, [R1+0x42c] ;  /* 0x00042c0001027983 */ /* 0x000e280000100800 */
[----:B------:R-:W0:Y:S01]  /*10010*/  LDL R3, [R1+0x430] ;  /* 0x0004300001037983 */ /* 0x000e220000100800 */
[----:B---3--:R-:W-:Y:S02]  /*10020*/  PRMT R17, RZ, 0x7610, R17 ;  /* 0x00007610ff117816 */ /* 0x008fe40000000011 */
[----:B0-----:R-:W-:-:S04]  /*10030*/  @!P1 LOP3.LUT R3, R3, R2, RZ, 0x3c, !PT ;  /* 0x0000000203039212 */ /* 0x001fc800078e3cff */
[----:B------:R-:W-:-:S04]  /*10040*/  @!P1 LOP3.LUT R2, R3, R2, RZ, 0x3c, !PT ;  /* 0x0000000203029212 */ /* 0x000fc800078e3cff */
[----:B------:R-:W-:-:S05]  /*10050*/  @!P1 LOP3.LUT R3, R3, R2, RZ, 0x3c, !PT ;  /* 0x0000000203039212 */ /* 0x000fca00078e3cff */
[----:B------:R-:W3:Y:S04]  /*10060*/  @!P1 LDG.E.U16 R17, desc[UR8][R2.64] ;  /* 0x0000000802119981 */ /* 0x000ee8000c1e1500 */
[----:B------:R0:W-:Y:S04]  /*10070*/  STS.U16 [R29+UR5+0x9f00], R15 ;  /* 0x009f000f1d007988 */ /* 0x0001e80008000405 */
[----:B0-----:R-:W2:Y:S04]  /*10080*/  LDL R15, [R1+0x3a4] ;  /* 0x0003a400010f7983 */ /* 0x001ea80000100800 */
[----:B----4-:R0:W-:Y:S04]  /*10090*/  STL [R1+0x130], R12 ;  /* 0x0001300c01007387 */ /* 0x0101e80000100800 */
[----:B0-----:R-:W4:Y:S04]  /*100a0*/  LDL R12, [R1+0x3a8] ;  /* 0x0003a800010c7983 */ /* 0x001f280000100800 */
        /* <DEDUP_REMOVED lines=13> */
[----:B------:R-:W3:Y:S04]  /*10180*/  LDL R2, [R1+0x3ac] ;  /* 0x0003ac0001027983 */ /* 0x000ee80000100800 */
[----:B------:R-:W3:Y:S01]  /*10190*/  LDL R3, [R1+0x3b0] ;  /* 0x0003b00001037983 */ /* 0x000ee20000100800 */
[----:B------:R-:W-:-:S02]  /*101a0*/  PRMT R17, RZ, 0x7610, R17 ;  /* 0x00007610ff117816 */ /* 0x000fc40000000011 */
[----:B---3--:R-:W-:-:S04]  /*101b0*/  @!P1 LOP3.LUT R3, R3, R2, RZ, 0x3c, !PT ;  /* 0x0000000203039212 */ /* 0x008fc800078e3cff */
[----:B------:R-:W-:-:S04]  /*101c0*/  @!P1 LOP3.LUT R2, R3, R2, RZ, 0x3c, !PT ;  /* 0x0000000203029212 */ /* 0x000fc800078e3cff */
[----:B------:R-:W-:Y:S02]  /*101d0*/  @!P1 LOP3.LUT R3, R3, R2, RZ, 0x3c, !PT ;  /* 0x0000000203039212 */ /* 0x000fe400078e3cff */
[----:B--2---:R-:W-:-:S03]  /*101e0*/  PRMT R9, RZ, 0x7610, R9 ;  /* 0x00007610ff097816 */ /* 0x004fc60000000009 */
[----:B------:R4:W2:Y:S02]  /*101f0*/  @!P1 LDG.E.U16 R17, desc[UR8][R2.64] ;  /* 0x0000000802119981 */ /* 0x0008a4000c1e1500 */
[----:B----4-:R-:W-:Y:S02]  /*10200*/  @!P0 IMAD.MOV.U32 R2, RZ, RZ, R12 ;  /* 0x000000ffff028224 */ /* 0x010fe400078e000c */
[----:B------:R-:W-:-:S05]  /*10210*/  @!P0 IMAD.MOV.U32 R3, RZ, RZ, R15 ;  /* 0x000000ffff038224 */ /* 0x000fca00078e000f */
[----:B------:R-:W3:Y:S04]  /*10220*/  @!P0 LDG.E.U16 R9, desc[UR8][R2.64] ;  /* 0x0000000802098981 */ /* 0x000ee8000c1e1500 */
[----:B------:R0:W-:Y:S04]  /*10230*/  STS.U16 [R29+UR5+0xa300], R18 ;  /* 0x00a300121d007988 */ /* 0x0001e80008000405 */
[----:B------:R1:W-:Y:S04]  /*10240*/  STS.U16 [R29+UR5+0xa500], R11 ;  /* 0x00a5000b1d007988 */ /* 0x0003e80008000405 */
[----:B0-----:R-:W4:Y:S04]  /*10250*/  LDL.LU R18, [R1+0x70] ;  /* 0x0000700001127983 */ /* 0x001f280000300800 */
[----:B-1----:R-:W4:Y:S04]  /*10260*/  LDL R11, [R1+0x2b0] ;  /* 0x0002b000010b7983 */ /* 0x002f280000100800 */
[----:B------:R-:W-:Y:S04]  /*10270*/  STS.U16 [R29+UR5+0xa700], R19 ;  /* 0x00a700131d007988 */ /* 0x000fe80008000405 */
[----:B--2---:R0:W-:Y:S04]  /*10280*/  STL [R1+0x148], R17 ;  /* 0x0001481101007387 */ /* 0x0041e80000100800 */
[----:B0-----:R-:W2:Y:S04]  /*10290*/  LDL.LU R17, [R1+0x6c] ;  /* 0x00006c0001117983 */ /* 0x001ea80000300800 */
[----:B------:R-:W2:Y:S04]  /*102a0*/  LDL R2, [R1+0x32c] ;  /* 0x00032c0001027983 */ /* 0x000ea80000100800 */
[----:B------:R-:W2:Y:S04]  /*102b0*/  LDL R3, [R1+0x330] ;  /* 0x0003300001037983 */ /* 0x000ea80000100800 */
[----:B------:R-:W4:Y:S04]  /*102c0*/  LDL R15, [R1+0x2a4] ;  /* 0x0002a400010f7983 */ /* 0x000f280000100800 */
[----:B------:R-:W4:Y:S04]  /*102d0*/  LDL R12, [R1+0x2a8] ;  /* 0x0002a800010c7983 */ /* 0x000f280000100800 */
[----:B---3--:R0:W-:Y:S04]  /*102e0*/  STL [R1+0x144], R9 ;  /* 0x0001440901007387 */ /* 0x0081e80000100800 */
[----:B0-----:R-:W3:Y:S04]  /*102f0*/  LDL.LU R9, [R1+0x68] ;  /* 0x0000680001097983 */ /* 0x001ee80000300800 */
[----:B------:R-:W3:Y:S01]  /*10300*/  LDL.LU R19, [R1+0xdb4] ;  /* 0x000db40001137983 */ /* 0x000ee20000300800 */
[----:B--2---:R-:W-:-:S04]  /*10310*/  @!P1 LOP3.LUT R3, R3, R2, RZ, 0x3c, !PT ;  /* 0x0000000203039212 */ /* 0x004fc800078e3cff */
[----:B------:R-:W-:-:S04]  /*10320*/  @!P1 LOP3.LUT R2, R3, R2, RZ, 0x3c, !PT ;  /* 0x0000000203029212 */ /* 0x000fc800078e3cff */
[----:B------:R-:W-:Y:S02]  /*10330*/  @!P1 LOP3.LUT R3, R3, R2, RZ, 0x3c, !PT ;  /* 0x0000000203039212 */ /* 0x000fe400078e3cff */
[----:B---3--:R-:W-:-:S06]  /*10340*/  PRMT R19, RZ, 0x7610, R19 ;  /* 0x00007610ff137816 */ /* 0x008fcc0000000013 */
        /* <DEDUP_REMOVED lines=11> */
[----:B------:R4:W2:Y:S04]  /*10400*/  @!P0 LDG.E.U16 R10, desc[UR8][R2.64] ;  /* 0x00000008020a8981 */ /* 0x0008a8000c1e1500 */
[----:B------:R-:W3:Y:S04]  /*10410*/  LDL.LU R2, [R1+0x78] ;  /* 0x0000780001027983 */ /* 0x000ee80000300800 */
[----:B------:R-:W2:Y:S01]  /*10420*/  LDL R3, [R1+0x2ac] ;  /* 0x0002ac0001037983 */ /* 0x000ea20000100800 */
[----:B------:R-:W-:-:S03]  /*10430*/  PRMT R19, RZ, 0x7610, R19 ;  /* 0x00007610ff137816 */ /* 0x000fc60000000013 */
[----:B---3--:R4:W-:Y:S02]  /*10440*/  STS.U16 [R29+UR5+0xab00], R2 ;  /* 0x00ab00021d007988 */ /* 0x0089e40008000405 */
[----:B----4-:R-:W-:-:S05]  /*10450*/  @!P1 IMAD.MOV.U32 R2, RZ, RZ, R11 ;  /* 0x000000ffff029224 */ /* 0x010fca00078e000b */
[----:B--2---:R-:W2:Y:S04]  /*10460*/  @!P1 LDG.E.U16 R19, desc[UR8][R2.64] ;  /* 0x0000000802139981 */ /* 0x004ea8000c1e1500 */
[----:B------:R0:W-:Y:S04]  /*10470*/  STL [R1+0x13c], R10 ;  /* 0x00013c0a01007387 */ /* 0x0001e80000100800 */
[----:B0-----:R-:W3:Y:S04]  /*10480*/  LDL.LU R10, [R1+0x40] ;  /* 0x00004000010a7983 */ /* 0x001ee80000300800 */
[----:B------:R-:W4:Y:S04]  /*10490*/  LDL.LU R11, [R1+0x3c] ;  /* 0x00003c00010b7983 */ /* 0x000f280000300800 */
[----:B--2---:R0:W-:Y:S04]  /*104a0*/  STL [R1+0x134], R19 ;  /* 0x0001341301007387 */ /* 0x0041e80000100800 */
[----:B0-----:R-:W2:Y:S04]  /*104b0*/  LDL.LU R19, [R1+0xda8] ;  /* 0x000da80001137983 */ /* 0x001ea80000300800 */
[----:B------:R-:W3:Y:S01]  /*104c0*/  LDL.LU R3, [R1+0x74] ;  /* 0x0000740001037983 */ /* 0x000ee20000300800 */
[----:B------:R-:W-:-:S03]  /*104d0*/  @!P0 IMAD.MOV.U32 R2, RZ, RZ, R12 ;  /* 0x000000ffff028224 */ /* 0x000fc600078e000c */
[----:B------:R-:W4:Y:S01]  /*104e0*/  LDL R12, [R1+0x1a8] ;  /* 0x0001a800010c7983 */ /* 0x000f220000100800 */
[----:B--2---:R-:W-:-:S03]  /*104f0*/  PRMT R19, RZ, 0x7610, R19 ;  /* 0x00007610ff137816 */ /* 0x004fc60000000013 */
[----:B---3--:R0:W-:Y:S02]  /*10500*/  STS.U16 [R29+UR5+0xad00], R3 ;  /* 0x00ad00031d007988 */ /* 0x0081e40008000405 */
[----:B0-----:R-:W-:Y:S02]  /*10510*/  @!P0 IMAD.MOV.U32 R3, RZ, RZ, R15 ;  /* 0x000000ffff038224 */ /* 0x001fe400078e000f */
[----:B------:R-:W2:Y:S04]  /*10520*/  LDL R15, [R1+0x1a4] ;  /* 0x0001a400010f7983 */ /* 0x000ea80000100800 */
[----:B------:R-:W3:Y:S04]  /*10530*/  @!P0 LDG.E.U16 R19, desc[UR8][R2.64] ;  /* 0x0000000802138981 */ /* 0x000ee8000c1e1500 */
        /* <DEDUP_REMOVED lines=22> */
[----:B--2---:R0:W-:Y:S04]  /*106a0*/  STL [R1+0x114], R17 ;  /* 0x0001141101007387 */ /* 0x0041e80000100800 */
[----:B0-----:R-:W2:Y:S04]  /*106b0*/  LDL.LU R17, [R1+0xd94] ;  /* 0x000d940001117983 */ /* 0x001ea80000300800 */
[----:B------:R-:W3:Y:S04]  /*106c0*/  LDL R2, [R1+0x1ac] ;  /* 0x0001ac0001027983 */ /* 0x000ee80000100800 */
[----:B------:R-:W3:Y:S01]  /*106d0*/  LDL R3, [R1+0x1b0] ;  /* 0x0001b00001037983 */ /* 0x000ee20000100800 */
[----:B------:R-:W-:-:S03]  /*106e0*/  PRMT R22, RZ, 0x7610, R22 ;  /* 0x00007610ff167816 */ /* 0x000fc60000000016 */
[----:B------:R0:W-:Y:S04]  /*106f0*/  STS.U16 [R29+UR5+0xb300], R9 ;  /* 0x00b300091d007988 */ /* 0x0001e80008000405 */
[----:B0-----:R-:W2:Y:S01]  /*10700*/  LDL.LU R9, [R1+0xd90] ;  /* 0x000d900001097983 */ /* 0x001ea20000300800 */
[----:B---3--:R-:W-:-:S04]  /*10710*/  @!P1 LOP3.LUT R3, R3, R2, RZ, 0x3c, !PT ;  /* 0x0000000203039212 */ /* 0x008fc800078e3cff */
[----:B------:R-:W-:-:S04]  /*10720*/  @!P1 LOP3.LUT R2, R3, R2, RZ, 0x3c, !PT ;  /* 0x0000000203029212 */ /* 0x000fc800078e3cff */
[----:B------:R-:W-:-:S05]  /*10730*/  @!P1 LOP3.LUT R3, R3, R2, RZ, 0x3c, !PT ;  /* 0x0000000203039212 */ /* 0x000fca00078e3cff */
[----:B------:R4:W3:Y:S04]  /*10740*/  @!P1 LDG.E.U16 R22, desc[UR8][R2.64] ;  /* 0x0000000802169981 */ /* 0x0008e8000c1e1500 */
[----:B------:R-:W3:Y:S01]  /*10750*/  LDL.LU R3, [R1+0x64] ;  /* 0x0000640001037983 */ /* 0x000ee20000300800 */
[----:B--2---:R-:W-:Y:S01]  /*10760*/  PRMT R9, RZ, 0x7610, R9 ;  /* 0x00007610ff097816 */ /* 0x004fe20000000009 */
[----:B----4-:R-:W-:Y:S02]  /*10770*/  @!P0 IMAD.MOV.U32 R2, RZ, RZ, R12 ;  /* 0x000000ffff028224 */ /* 0x010fe400078e000c */
[----:B---3--:R0:W-:Y:S02]  /*10780*/  STS.U16 [R29+UR5+0xb500], R3 ;  /* 0x00b500031d007988 */ /* 0x0081e40008000405 */
[----:B0-----:R-:W-:-:S05]  /*10790*/  @!P0 IMAD.MOV.U32 R3, RZ, RZ, R15 ;  /* 0x000000ffff038224 */ /* 0x001fca00078e000f */
[----:B------:R-:W2:Y:S04]  /*107a0*/  @!P0 LDG.E.U16 R9, desc[UR8][R2.64] ;  /* 0x0000000802098981 */ /* 0x000ea8000c1e1500 */
[----:B------:R0:W-:Y:S04]  /*107b0*/  STL [R1+0x108], R22 ;  /* 0x0001081601007387 */ /* 0x0001e80000100800 */
[----:B------:R-:W3:Y:S04]  /*107c0*/  LDL R15, [R1+0x494] ;  /* 0x00049400010f7983 */ /* 0x000ee80000100800 */
[----:B------:R-:W4:Y:S04]  /*107d0*/  LDL R12, [R1+0x498] ;  /* 0x00049800010c7983 */ /* 0x000f280000100800 */
[----:B0-----:R-:W3:Y:S04]  /*107e0*/  LDL R22, [R1+0x4a0] ;  /* 0x0004a00001167983 */ /* 0x001ee80000100800 */
        /* <DEDUP_REMOVED lines=24> */
[----:B------:R-:W3:Y:S04]  /*10970*/  LDL.LU R2, [R1+0x38] ;  /* 0x0000380001027983 */ /* 0x000ee80000300800 */
[----:B------:R-:W2:Y:S01]  /*10980*/  LDL R3, [R1+0x49c] ;  /* 0x00049c0001037983 */ /* 0x000ea20000100800 */
[----:B------:R-:W-:-:S03]  /*10990*/  PRMT R20, RZ, 0x7610, R20 ;  /* 0x00007610ff147816 */ /* 0x000fc60000000014 */
[----:B---3--:R0:W-:Y:S02]  /*109a0*/  STS.U16 [R29+UR5+0xbb00], R2 ;  /* 0x00bb00021d007988 */ /* 0x0081e40008000405 */
[----:B0-----:R-:W-:-:S05]  /*109b0*/  @!P1 IMAD.MOV.U32 R2, RZ, RZ, R22 ;  /* 0x000000ffff029224 */ /* 0x001fca00078e0016 */
[----:B--2---:R4:W2:Y:S01]  /*109c0*/  @!P1 LDG.E.U16 R20, desc[UR8][R2.64] ;  /* 0x0000000802149981 */ /* 0x0048a2000c1e1500 */
[----:B------:R-:W-:Y:S01]  /*109d0*/  PRMT R8, RZ, 0x7610, R8 ;  /* 0x00007610ff087816 */ /* 0x000fe20000000008 */
[----:B----4-:R-:W-:Y:S02]  /*109e0*/  @!P0 IMAD.MOV.U32 R2, RZ, RZ, R12 ;  /* 0x000000ffff028224 */ /* 0x010fe400078e000c */
[----:B------:R-:W-:-:S05]  /*109f0*/  @!P0 IMAD.MOV.U32 R3, RZ, RZ, R15 ;  /* 0x000000ffff038224 */ /* 0x000fca00078e000f */
[----:B------:R-:W3:Y:S04]  /*10a00*/  @!P0 LDG.E.U16 R8, desc[UR8][R2.64] ;  /* 0x0000000802088981 */ /* 0x000ee8000c1e1500 */
[----:B--2---:R0:W-:Y:S04]  /*10a10*/  STL [R1+0x8c], R20 ;  /* 0x00008c1401007387 */ /* 0x0041e80000100800 */
[----:B------:R-:W2:Y:S04]  /*10a20*/  LDL R2, [R1+0x41c] ;  /* 0x00041c0001027983 */ /* 0x000ea80000100800 */
[----:B------:R-:W2:Y:S01]  /*10a30*/  LDL R3, [R1+0x420] ;  /* 0x0004200001037983 */ /* 0x000ea20000100800 */
[----:B0-----:R-:W0:Y:S01]  /*10a40*/  S2R R20, SR_TID.X ;  /* 0x0000000000147919 */ /* 0x001e220000002100 */
[----:B------:R-:W-:-:S02]  /*10a50*/  PRMT R13, RZ, 0x7610, R13 ;  /* 0x00007610ff0d7816 */ /* 0x000fc4000000000d */
[----:B------:R-:W4:Y:S01]  /*10a60*/  LDL R22, [R1+0x39c] ;  /* 0x00039c0001167983 */ /* 0x000f220000100800 */
[----:B0-----:R-:W-:-:S03]  /*10a70*/  LOP3.LUT R15, R20, 0x7f, RZ, 0xc0, !PT ;  /* 0x0000007f140f7812 */ /* 0x001fc600078ec0ff */
[----:B------:R-:W4:Y:S04]  /*10a80*/  LDL R20, [R1+0x3a0] ;  /* 0x0003a00001147983 */ /* 0x000f280000100800 */
[----:B---3--:R0:W-:Y:S04]  /*10a90*/  STL [R1+0x88], R8 ;  /* 0x0000880801007387 */ /* 0x0081e80000100800 */
[----:B0-----:R-:W3:Y:S04]  /*10aa0*/  LDL.LU R8, [R1+0x60] ;  /* 0x0000600001087983 */ /* 0x001ee80000300800 */
[----:B------:R-:W3:Y:S04]  /*10ab0*/  LDL.LU R12, [R1+0x44] ;  /* 0x00004400010c7983 */ /* 0x000ee80000300800 */
[----:B------:R-:W-:Y:S01]  /*10ac0*/  STL [R1+0x890], R29 ;  /* 0x0008901d01007387 */ /* 0x000fe20000100800 */
[----:B--2---:R-:W-:-:S04]  /*10ad0*/  @!P1 LOP3.LUT R3, R3, R2, RZ, 0x3c, !PT ;  /* 0x0000000203039212 */ /* 0x004fc800078e3cff */
[----:B------:R-:W-:-:S04]  /*10ae0*/  @!P1 LOP3.LUT R2, R3, R2, RZ, 0x3c, !PT ;  /* 0x0000000203029212 */ /* 0x000fc800078e3cff */
[----:B------:R-:W-:-:S05]  /*10af0*/  @!P1 LOP3.LUT R3, R3, R2, RZ, 0x3c, !PT ;  /* 0x0000000203039212 */ /* 0x000fca00078e3cff */
[----:B------:R0:W2:Y:S04]  /*10b00*/  @!P1 LDG.E.U16 R13, desc[UR8][R2.64] ;  /* 0x00000008020d9981 */ /* 0x0000a8000c1e1500 */
[----:B------:R-:W0:Y:S04]  /*10b10*/  LDL R2, [R1+0x414] ;  /* 0x0004140001027983 */ /* 0x000e280000100800 */
[----:B------:R-:W0:Y:S01]  /*10b20*/  LDL R3, [R1+0x418] ;  /* 0x0004180001037983 */ /* 0x000e220000100800 */
[----:B------:R-:W-:Y:S02]  /*10b30*/  PRMT R16, RZ, 0x7610, R16 ;  /* 0x00007610ff107816 */ /* 0x000fe40000000010 */
[----:B------:R-:W-:-:S02]  /*10b40*/  PRMT R18, RZ, 0x7610, R18 ;  /* 0x00007610ff127816 */ /* 0x000fc40000000012 */
[----:B0-----:R-:W-:-:S04]  /*10b50*/  @!P0 LOP3.LUT R3, R3, R2, RZ, 0x3c, !PT ;  /* 0x0000000203038212 */ /* 0x001fc800078e3cff */
[----:B------:R-:W-:-:S04]  /*10b60*/  @!P0 LOP3.LUT R2, R3, R2, RZ, 0x3c, !PT ;  /* 0x0000000203028212 */ /* 0x000fc800078e3cff */
[----:B------:R-:W-:-:S05]  /*10b70*/  @!P0 LOP3.LUT R3, R3, R2, RZ, 0x3c, !PT ;  /* 0x0000000203038212 */ /* 0x000fca00078e3cff */
[----:B------:R4:W3:Y:S02]  /*10b80*/  @!P0 LDG.E.U16 R16, desc[UR8][R2.64] ;  /* 0x0000000802108981 */ /* 0x0008e4000c1e1500 */
[----:B----4-:R-:W-:Y:S02]  /*10b90*/  @!P1 IMAD.MOV.U32 R2, RZ, RZ, R20 ;  /* 0x000000ffff029224 */ /* 0x010fe400078e0014 */
[----:B------:R-:W-:-:S05]  /*10ba0*/  @!P1 IMAD.MOV.U32 R3, RZ, RZ, R22 ;  /* 0x000000ffff039224 */ /* 0x000fca00078e0016 */
[----:B------:R-:W4:Y:S04]  /*10bb0*/  @!P1 LDG.E.U16 R18, desc[UR8][R2.64] ;  /* 0x0000000802129981 */ /* 0x000f28000c1e1500 */
[----:B--2---:R0:W-:Y:S04]  /*10bc0*/  STL [R1+0x84], R13 ;  /* 0x0000840d01007387 */ /* 0x0041e80000100800 */
[----:B0-----:R-:W2:Y:S04]  /*10bd0*/  LDL.LU R13, [R1+0x5c] ;  /* 0x00005c00010d7983 */ /* 0x001ea80000300800 */
[----:B---3--:R0:W-:Y:S04]  /*10be0*/  STL [R1+0x80], R16 ;  /* 0x0000801001007387 */ /* 0x0081e80000100800 */
[----:B0-----:R-:W3:Y:S04]  /*10bf0*/  LDL.LU R16, [R1+0x58] ;  /* 0x0000580001107983 */ /* 0x001ee80000300800 */
[----:B------:R-:W-:Y:S04]  /*10c00*/  STL [R1+0xd04], R17 ;  /* 0x000d041101007387 */ /* 0x000fe80000100800 */
[----:B------:R-:W2:Y:S04]  /*10c10*/  LDL R22, [R1+0x2a0] ;  /* 0x0002a00001167983 */ /* 0x000ea80000100800 */
[----:B------:R-:W2:Y:S04]  /*10c20*/  LDL.LU R20, [R1+0x54] ;  /* 0x0000540001147983 */ /* 0x000ea80000300800 */
        /* <DEDUP_REMOVED lines=18> */
[----:B------:R-:W-:Y:S04]  /*10d50*/  STS.U16 [R29+UR5+0xbd00], R11 ;  /* 0x00bd000b1d007988 */ /* 0x000fe80008000405 */
[----:B------:R0:W-:Y:S02]  /*10d60*/  STS.U16 [R29+UR5+0xbf00], R10 ;  /* 0x00bf000a1d007988 */ /* 0x0001e40008000405 */
[----:B0-----:R-:W-:-:S05]  /*10d70*/  IMAD.SHL.U32 R29, R15, 0x2, RZ ;  /* 0x000000020f1d7824 */ /* 0x001fca00078e00ff */
[----:B------:R-:W-:Y:S04]  /*10d80*/  STS.U16 [R29+UR5], R9 ;  /* 0x000000091d007988 */ /* 0x000fe80008000405 */
[----:B------:R-:W-:Y:S04]  /*10d90*/  STS.U16 [R29+UR5+0x100], R17 ;  /* 0x000100111d007988 */ /* 0x000fe80008000405 */
[----:B----4-:R-:W-:Y:S04]  /*10da0*/  STS.U16 [R29+UR5+0x1000], R18 ;  /* 0x001000121d007988 */ /* 0x010fe80008000405 */
[----:B------:R-:W-:Y:S04]  /*10db0*/  STS.U16 [R29+UR5+0x1100], R19 ;  /* 0x001100131d007988 */ /* 0x000fe80008000405 */
[----:B------:R-:W-:Y:S04]  /*10dc0*/  STS.U16 [R29+UR5+0x2000], R8 ;  /* 0x002000081d007988 */ /* 0x000fe80008000405 */
[----:B--2---:R0:W-:Y:S04]  /*10dd0*/  STL [R1+0x74], R21 ;  /* 0x0000741501007387 */ /* 0x0041e80000100800 */
[----:B0-----:R-:W2:Y:S04]  /*10de0*/  LDL.LU R21, [R1+0xd70] ;  /* 0x000d700001157983 */ /* 0x001ea80000300800 */
[----:B------:R-:W4:Y:S04]  /*10df0*/  LDL R2, [R1+0x314] ;  /* 0x0003140001027983 */ /* 0x000f280000100800 */
[----:B------:R-:W4:Y:S04]  /*10e00*/  LDL R3, [R1+0x318] ;  /* 0x0003180001037983 */ /* 0x000f280000100800 */
[----:B------:R-:W2:Y:S01]  /*10e10*/  LDL.LU R8, [R1+0xd6c] ;  /* 0x000d6c0001087983 */ /* 0x000ea20000300800 */
[----:B----4-:R-:W-:-:S04]  /*10e20*/  @!P0 LOP3.LUT R3, R3, R2, RZ, 0x3c, !PT ;  /* 0x0000000203038212 */ /* 0x010fc800078e3cff */
[C---:B------:R-:W-:Y:S02]  /*10e30*/  @!P0 LOP3.LUT R2, R3.reuse, R2, RZ, 0x3c, !PT ;  /* 0x0000000203028212 */ /* 0x040fe400078e3cff */
[----:B--2---:R-:W-:Y:S02]  /*10e40*/  PRMT R8, RZ, 0x7610, R8 ;  /* 0x00007610ff087816 */ /* 0x004fe40000000008 */
[----:B------:R-:W-:-:S05]  /*10e50*/  @!P0 LOP3.LUT R3, R3, R2, RZ, 0x3c, !PT ;  /* 0x0000000203038212 */ /* 0x000fca00078e3cff */
[----:B------:R-:W2:Y:S04]  /*10e60*/  @!P0 LDG.E.U16 R8, desc[UR8][R2.64] ;  /* 0x0000000802088981 */ /* 0x000ea8000c1e1500 */
[----:B--2---:R0:W-:Y:S04]  /*10e70*/  STL [R1+0x70], R8 ;  /* 0x0000700801007387 */ /* 0x0041e80000100800 */
[----:B0-----:R-:W2:Y:S04]  /*10e80*/  LDL.LU R8, [R1+0xd68] ;  /* 0x000d680001087983 */ /* 0x001ea80000300800 */
[----:B------:R-:W4:Y:S01]  /*10e90*/  LDL R3, [R1+0x29c] ;  /* 0x00029c0001037983 */ /* 0x000f220000100800 */
[----:B------:R-:W-:Y:S01]  /*10ea0*/  @!P1 IMAD.MOV.U32 R2, RZ, RZ, R22 ;  /* 0x000000ffff029224 */ /* 0x000fe200078e0016 */
[----:B--2---:R-:W-:-:S06]  /*10eb0*/  PRMT R8, RZ, 0x7610, R8 ;  /* 0x00007610ff087816 */ /* 0x004fcc0000000008 */
[----:B----4-:R-:W2:Y:S04]  /*10ec0*/  @!P1 LDG.E.U16 R8, desc[UR8][R2.64] ;  /* 0x0000000802089981 */ /* 0x010ea8000c1e1500 */
[----:B------:R0:W-:Y:S04]  /*10ed0*/  STS.U16 [R29+UR5+0x2100], R12 ;  /* 0x0021000c1d007988 */ /* 0x0001e80008000405 */
[----:B0-----:R-:W4:Y:S04]  /*10ee0*/  LDL.LU R12, [R1+0x48] ;  /* 0x00004800010c7983 */ /* 0x001f280000300800 */
        /* <DEDUP_REMOVED lines=10> */
[----:B------:R0:W-:Y:S04]  /*10f90*/  STS.U16 [R29+UR5+0x3000], R13 ;  /* 0x0030000d1d007988 */ /* 0x0001e80008000405 */
[----:B0-----:R-:W4:Y:S04]  /*10fa0*/  LDL.LU R13, [R1+0xd60] ;  /* 0x000d6000010d7983 */ /* 0x001f280000300800 */
[----:B------:R-:W4:Y:S04]  /*10fb0*/  LDL R2, [R1+0x21c] ;  /* 0x00021c0001027983 */ /* 0x000f280000100800 */
[----:B------:R-:W4:Y:S04]  /*10fc0*/  LDL R3, [R1+0x220] ;  /* 0x0002200001037983 */ /* 0x000f280000100800 */
[----:B---3--:R-:W-:Y:S04]  /*10fd0*/  STS.U16 [R29+UR5+0x3100], R16 ;  /* 0x003100101d007988 */ /* 0x008fe80008000405 */
[----:B--2---:R0:W-:Y:S04]  /*10fe0*/  STL [R1+0x40], R5 ;  /* 0x0000400501007387 */ /* 0x0041e80000100800 */
[----:B0-----:R-:W2:Y:S04]  /*10ff0*/  LDL R5, [R1+0x198] ;  /* 0x0001980001057983 */ /* 0x001ea80000100800 */
[----:B------:R-:W3:Y:S01]  /*11000*/  LDL.LU R16, [R1+0xd5c] ;  /* 0x000d5c0001107983 */ /* 0x000ee20000300800 */
[----:B----4-:R-:W-:-:S04]  /*11010*/  @!P1 LOP3.LUT R3, R3, R2, RZ, 0x3c, !PT ;  /* 0x0000000203039212 */ /* 0x010fc800078e3cff */
[----:B------:R-:W-:-:S04]  /*11020*/  @!P1 LOP3.LUT R2, R3, R2, RZ, 0x3c, !PT ;  /* 0x0000000203029212 */ /* 0x000fc800078e3cff */
[----:B------:R-:W-:Y:S02]  /*11030*/  @!P1 LOP3.LUT R3, R3, R2, RZ, 0x3c, !PT ;  /* 0x0000000203039212 */ /* 0x000fe400078e3cff */
[----:B---3--:R-:W-:-:S06]  /*11040*/  PRMT R16, RZ, 0x7610, R16 ;  /* 0x00007610ff107816 */ /* 0x008fcc0000000010 */
[----:B------:R-:W3:Y:S04]  /*11050*/  @!P1 LDG.E.U16 R16, desc[UR8][R2.64] ;  /* 0x0000000802109981 */ /* 0x000ee8000c1e1500 */
[----:B------:R-:W-:Y:S04]  /*11060*/  STS.U16 [R29+UR5+0x4000], R20 ;  /* 0x004000141d007988 */ /* 0x000fe80008000405 */
[----:B---3--:R0:W-:Y:S04]  /*11070*/  STL [R1+0x4], R16 ;  /* 0x0000041001007387 */ /* 0x0081e80000100800 */
[----:B0-----:R-:W3:Y:S04]  /*11080*/  LDL.LU R16, [R1+0xd58] ;  /* 0x000d580001107983 */ /* 0x001ee80000300800 */
        /* <DEDUP_REMOVED lines=8> */
[----:B--2---:R0:W-:Y:S04]  /*11110*/  STL [R1], R20 ;  /* 0x0000001401007387 */ /* 0x0041e80000100800 */
[----:B0-----:R-:W2:Y:S04]  /*11120*/  LDL.LU R20, [R1+0xd50] ;  /* 0x000d500001147983 */ /* 0x001ea80000300800 */
[----:B------:R-:W4:Y:S04]  /*11130*/  LDL.LU R2, [R1+0x50] ;  /* 0x0000500001027983 */ /* 0x000f280000300800 */
[----:B------:R-:W2:Y:S01]  /*11140*/  LDL R3, [R1+0x19c] ;  /* 0x00019c0001037983 */ /* 0x000ea20000100800 */
[----:B------:R-:W-:-:S03]  /*11150*/  PRMT R11, RZ, 0x7610, R11 ;  /* 0x00007610ff0b7816 */ /* 0x000fc6000000000b */
[----:B----4-:R0:W-:Y:S02]  /*11160*/  STS.U16 [R29+UR5+0x4100], R2 ;  /* 0x004100021d007988 */ /* 0x0101e40008000405 */
[----:B0-----:R-:W-:Y:S02]  /*11170*/  @!P1 IMAD.MOV.U32 R2, RZ, RZ, R22 ;  /* 0x000000ffff029224 */ /* 0x001fe400078e0016 */
[----:B------:R-:W4:Y:S04]  /*11180*/  LDL R22, [R1+0x508] ;  /* 0x0005080001167983 */ /* 0x000f280000100800 */
[----:B--2---:R-:W2:Y:S04]  /*11190*/  @!P1 LDG.E.U16 R11, desc[UR8][R2.64] ;  /* 0x00000008020b9981 */ /* 0x004ea8000c1e1500 */
[----:B------:R-:W3:Y:S04]  /*111a0*/  LDL.LU R2, [R1+0x4c] ;  /* 0x00004c0001027983 */ /* 0x000ee80000300800 */
[----:B------:R-:W4:Y:S01]  /*111b0*/  LDL R3, [R1+0x194] ;  /* 0x0001940001037983 */ /* 0x000f220000100800 */
[----:B------:R-:W-:-:S03]  /*111c0*/  PRMT R10, RZ, 0x7610, R10 ;  /* 0x00007610ff0a7816 */ /* 0x000fc6000000000a */
[----:B--2---:R-:W-:Y:S04]  /*111d0*/  STL [R1+0xcf4], R11 ;  /* 0x000cf40b01007387 */ /* 0x004fe80000100800 */
[----:B---3--:R0:W-:Y:S02]  /*111e0*/  STS.U16 [R29+UR5+0x5000], R2 ;  /* 0x005000021d007988 */ /* 0x0081e40008000405 */
[----:B0-----:R-:W-:-:S05]  /*111f0*/  @!P0 IMAD.MOV.U32 R2, RZ, RZ, R5 ;  /* 0x000000ffff028224 */ /* 0x001fca00078e0005 */
[----:B----4-:R-:W2:Y:S04]  /*11200*/  @!P0 LDG.E.U16 R10, desc[UR8][R2.64] ;  /* 0x00000008020a8981 */ /* 0x010ea8000c1e1500 */
[----:B------:R-:W3:Y:S04]  /*11210*/  LDL R2, [R1+0x50c] ;  /* 0x00050c0001027983 */ /* 0x000ee80000100800 */
[----:B------:R-:W3:Y:S01]  /*11220*/  LDL R3, [R1+0x510] ;  /* 0x0005100001037983 */ /* 0x000ee20000100800 */
[----:B------:R-:W-:-:S03]  /*11230*/  PRMT R21, RZ, 0x7610, R21 ;  /* 0x00007610ff157816 */ /* 0x000fc60000000015 */
[----:B--2---:R0:W-:Y:S01]  /*11240*/  STL [R1+0xcf8], R10 ;  /* 0x000cf80a01007387 */ /* 0x0041e20000100800 */
[----:B---3--:R-:W-:-:S04]  /*11250*/  @!P1 LOP3.LUT R3, R3, R2, RZ, 0x3c, !PT ;  /* 0x0000000203039212 */ /* 0x008fc800078e3cff */
[----:B------:R-:W-:-:S04]  /*11260*/  @!P1 LOP3.LUT R2, R3, R2, RZ, 0x3c, !PT ;  /* 0x0000000203029212 */ /* 0x000fc800078e3cff */
[----:B------:R-:W-:Y:S01]  /*11270*/  @!P1 LOP3.LUT R3, R3, R2, RZ, 0x3c, !PT ;  /* 0x0000000203039212 */ /* 0x000fe200078e3cff */
[----:B0-----:R-:W-:Y:S02]  /*11280*/  IMAD.SHL.U32 R10, R15, 0x2, RZ ;  /* 0x000000020f0a7824 */ /* 0x001fe400078e00ff */
[----:B------:R-:W2:Y:S04]  /*11290*/  LDL.LU R15, [R1+0x2c] ;  /* 0x00002c00010f7983 */ /* 0x000ea80000300800 */
[----:B------:R0:W3:Y:S01]  /*112a0*/  @!P1 LDG.E.U16 R21, desc[UR8][R2.64] ;  /* 0x0000000802159981 */ /* 0x0000e2000c1e1500 */
[----:B------:R-:W-:-:S03]  /*112b0*/  PRMT R14, RZ, 0x7610, R14 ;  /* 0x00007610ff0e7816 */ /* 0x000fc6000000000e */
[----:B------:R1:W-:Y:S04]  /*112c0*/  STS.U16 [R10+UR5+0x5100], R12 ;  /* 0x0051000c0a007988 */ /* 0x0003e80008000405 */
[----:B------:R-:W4:Y:S04]  /*112d0*/  LDL R5, [R1+0x488] ;  /* 0x0004880001057983 */ /* 0x000f280000100800 */
[----:B------:R-:W2:Y:S01]  /*112e0*/  LDL R3, [R1+0x504] ;  /* 0x0005040001037983 */ /* 0x000ea20000100800 */
[----:B0-----:R-:W-:-:S03]  /*112f0*/  @!P0 IMAD.MOV.U32 R2, RZ, RZ, R22 ;  /* 0x000000ffff028224 */ /* 0x001fc600078e0016 */
[----:B-1----:R-:W4:Y:S04]  /*11300*/  LDL R12, [R1+0x484] ;  /* 0x00048400010c7983 */ /* 0x002f280000100800 */
[----:B---3--:R0:W-:Y:S04]  /*11310*/  STL [R1+0x6c], R21 ;  /* 0x00006c1501007387 */ /* 0x0081e80000100800 */
[----:B0-----:R-:W3:Y:S04]  /*11320*/  LDL.LU R21, [R1+0x28] ;  /* 0x0000280001157983 */ /* 0x001ee80000300800 */
[----:B--2---:R0:W2:Y:S04]  /*11330*/  @!P0 LDG.E.U16 R14, desc[UR8][R2.64] ;  /* 0x00000008020e8981 */ /* 0x0040a8000c1e1500 */
[----:B------:R-:W0:Y:S04]  /*11340*/  LDL R2, [R1+0x48c] ;  /* 0x00048c0001027983 */ /* 0x000e280000100800 */
[----:B------:R-:W0:Y:S01]  /*11350*/  LDL R3, [R1+0x490] ;  /* 0x0004900001037983 */ /* 0x000e220000100800 */
[----:B------:R-:W-:-:S02]  /*11360*/  PRMT R26, RZ, 0x7610, R26 ;  /* 0x00007610ff1a7816 */ /* 0x000fc4000000001a */
[----:B0-----:R-:W-:-:S04]  /*11370*/  @!P1 LOP3.LUT R3, R3, R2, RZ, 0x3c, !PT ;  /* 0x0000000203039212 */ /* 0x001fc800078e3cff */
[----:B------:R-:W-:-:S04]  /*11380*/  @!P1 LOP3.LUT R2, R3, R2, RZ, 0x3c, !PT ;  /* 0x0000000203029212 */ /* 0x000fc800078e3cff */
[----:B------:R-:W-:-:S05]  /*11390*/  @!P1 LOP3.LUT R3, R3, R2, RZ, 0x3c, !PT ;  /* 0x0000000203039212 */ /* 0x000fca00078e3cff */
[----:B------:R4:W3:Y:S01]  /*113a0*/  @!P1 LDG.E.U16 R26, desc[UR8][R2.64] ;  /* 0x00000008021a9981 */ /* 0x0008e2000c1e1500 */
[----:B------:R-:W-:-:S03]  /*113b0*/  PRMT R0, RZ, 0x7610, R0 ;  /* 0x00007610ff007816 */ /* 0x000fc60000000000 */
[----:B--2---:R0:W-:Y:S01]  /*113c0*/  STL [R1+0x68], R14 ;  /* 0x0000680e01007387 */ /* 0x0041e20000100800 */
[----:B----4-:R-:W-:Y:S02]  /*113d0*/  @!P0 IMAD.MOV.U32 R2, RZ, RZ, R5 ;  /* 0x000000ffff028224 */ /* 0x010fe400078e0005 */
[----:B------:R-:W-:Y:S01]  /*113e0*/  @!P0 IMAD.MOV.U32 R3, RZ, RZ, R12 ;  /* 0x000000ffff038224 */ /* 0x000fe200078e000c */
[----:B0-----:R-:W2:Y:S04]  /*113f0*/  LDL R14, [R1+0x410] ;  /* 0x00041000010e7983 */ /* 0x001ea80000100800 */
[----:B------:R-:W4:Y:S04]  /*11400*/  LDL.LU R22, [R1+0x24] ;  /* 0x0000240001167983 */ /* 0x000f280000300800 */
[----:B------:R2:W2:Y:S04]  /*11410*/  @!P0 LDG.E.U16 R0, desc[UR8][R2.64] ;  /* 0x0000000802008981 */ /* 0x0004a8000c1e1500 */
[----:B---3--:R0:W-:Y:S04]  /*11420*/  STL [R1+0x64], R26 ;  /* 0x0000641a01007387 */ /* 0x0081e80000100800 */
[----:B0-----:R-:W3:Y:S04]  /*11430*/  LDL.LU R26, [R1+0x20] ;  /* 0x00002000011a7983 */ /* 0x001ee80000300800 */
[----:B------:R-:W3:Y:S04]  /*11440*/  LDL.LU R5, [R1+0x1c] ;  /* 0x00001c0001057983 */ /* 0x000ee80000300800 */
[----:B------:R-:W3:Y:S04]  /*11450*/  LDL.LU R12, [R1+0x18] ;  /* 0x00001800010c7983 */ /* 0x000ee80000300800 */
[----:B------:R-:W3:Y:S01]  /*11460*/  LDL R3, [R1+0x40c] ;  /* 0x00040c0001037983 */ /* 0x000ee20000100800 */
[----:B------:R-:W-:Y:S01]  /*11470*/  PRMT R25, RZ, 0x7610, R25 ;  /* 0x00007610ff197816 */ /* 0x000fe20000000019 */
[----:B--2---:R-:W-:-:S05]  /*11480*/  @!P1 IMAD.MOV.U32 R2, RZ, RZ, R14 ;  /* 0x000000ffff029224 */ /* 0x004fca00078e000e */
[----:B---3--:R-:W2:Y:S04]  /*11490*/  @!P1 LDG.E.U16 R25, desc[UR8][R2.64] ;  /* 0x0000000802199981 */ /* 0x008ea8000c1e1500 */
[----:B------:R-:W-:Y:S04]  /*114a0*/  STL [R1+0xcfc], R0 ;  /* 0x000cfc0001007387 */ /* 0x000fe80000100800 */
[----:B------:R-:W3:Y:S04]  /*114b0*/  LDL.LU R14, [R1+0x10] ;  /* 0x00001000010e7983 */ /* 0x000ee80000300800 */
[----:B--2---:R0:W-:Y:S04]  /*114c0*/  STL [R1+0x5c], R25 ;  /* 0x00005c1901007387 */ /* 0x0041e80000100800 */
[----:B0-----:R-:W2:Y:S04]  /*114d0*/  LDL.LU R25, [R1+0xd4c] ;  /* 0x000d4c0001197983 */ /* 0x001ea80000300800 */
[----:B------:R-:W3:Y:S04]  /*114e0*/  LDL R2, [R1+0x404] ;  /* 0x0004040001027983 */ /* 0x000ee80000100800 */
[----:B------:R-:W3:Y:S01]  /*114f0*/  LDL R3, [R1+0x408] ;  /* 0x0004080001037983 */ /* 0x000ee20000100800 */
[----:B--2---:R-:W-:-:S02]  /*11500*/  PRMT R25, RZ, 0x7610, R25 ;  /* 0x00007610ff197816 */ /* 0x004fc40000000019 */
[----:B---3--:R-:W-:-:S04]  /*11510*/  @!P0 LOP3.LUT R3, R3, R2, RZ, 0x3c, !PT ;  /* 0x0000000203038212 */ /* 0x008fc800078e3cff */
[----:B------:R-:W-:-:S04]  /*11520*/  @!P0 LOP3.LUT R2, R3, R2, RZ, 0x3c, !PT ;  /* 0x0000000203028212 */ /* 0x000fc800078e3cff */
[----:B------:R-:W-:-:S05]  /*11530*/  @!P0 LOP3.LUT R3, R3, R2, RZ, 0x3c, !PT ;  /* 0x0000000203038212 */ /* 0x000fca00078e3cff */
[----:B------:R-:W2:Y:S01]  /*11540*/  @!P0 LDG.E.U16 R25, desc[UR8][R2.64] ;  /* 0x0000000802198981 */ /* 0x000ea2000c1e1500 */
[----:B------:R-:W-:-:S03]  /*11550*/  LOP3.LUT R29, R29, 0x10, RZ, 0x3c, !PT ;  /* 0x000000101d1d7812 */ /* 0x000fc600078e3cff */
[----:B------:R-:W-:Y:S04]  /*11560*/  STS.U16 [R10+UR5+0x6000], R20 ;  /* 0x006000140a007988 */ /* 0x000fe80008000405 */
[----:B------:R-:W-:Y:S04]  /*11570*/  STS.U16 [R10+UR5+0x6100], R16 ;  /* 0x006100100a007988 */ /* 0x000fe80008000405 */
[----:B------:R-:W-:Y:S04]  /*11580*/  STS.U16 [R10+UR5+0x7000], R13 ;  /* 0x0070000d0a007988 */ /* 0x000fe80008000405 */
[----:B------:R-:W-:Y:S04]  /*11590*/  STS.U16 [R10+UR5+0x7100], R8 ;  /* 0x007100080a007988 */ /* 0x000fe80008000405 */
[----:B------:R0:W-:Y:S04]  /*115a0*/  STS.U16 [R29+UR5+0x200], R15 ;  /* 0x0002000f1d007988 */ /* 0x0001e80008000405 */
[----:B0-----:R-:W3:Y:S04]  /*115b0*/  LDL.LU R15, [R1+0x14] ;  /* 0x00001400010f7983 */ /* 0x001ee80000300800 */
        /* <DEDUP_REMOVED lines=20> */
[----:B----4-:R0:W-:Y:S04]  /*11700*/  STS.U16 [R29+UR5+0x1200], R22 ;  /* 0x001200161d007988 */ /* 0x0101e80008000405 */
[----:B0-----:R-:W3:Y:S04]  /*11710*/  LDL.LU R22, [R1+0x8] ;  /* 0x0000080001167983 */ /* 0x001ee80000300800 */
        /* <DEDUP_REMOVED lines=58> */
[----:B------:R0:W-:Y:S04]  /*11ac0*/  STS.U16 [R29+UR5+0x4200], R21 ;  /* 0x004200151d007988 */ /* 0x0001e80008000405 */
[----:B----4-:R-:W-:Y:S04]  /*11ad0*/  STL [R1+0xcd8], R9 ;  /* 0x000cd80901007387 */ /* 0x010fe80000100800 */
[----:B0-----:R-:W4:Y:S01]  /*11ae0*/  LDL.LU R21, [R1+0xd18] ;  /* 0x000d180001157983 */ /* 0x001f220000300800 */
[----:B--2---:R-:W-:-:S04]  /*11af0*/  @!P0 LOP3.LUT R3, R3, R2, RZ, 0x3c, !PT ;  /* 0x0000000203038212 */ /* 0x004fc800078e3cff */
[----:B------:R-:W-:-:S04]  /*11b00*/  @!P0 LOP3.LUT R2, R3, R2, RZ, 0x3c, !PT ;  /* 0x0000000203028212 */ /* 0x000fc800078e3cff */
[----:B------:R-:W-:-:S05]  /*11b10*/  @!P0 LOP3.LUT R3, R3, R2, RZ, 0x3c, !PT ;  /* 0x0000000203038212 */ /* 0x000fca00078e3cff */
[----:B------:R-:W2:Y:S04]  /*11b20*/  @!P0 LDG.E.U16 R8, desc[UR8][R2.64] ;  /* 0x0000000802088981 */ /* 0x000ea8000c1e1500 */
[----:B------:R-:W4:Y:S04]  /*11b30*/  LDL R2, [R1+0x18c] ;  /* 0x00018c0001027983 */ /* 0x000f280000100800 */
[----:B------:R-:W4:Y:S01]  /*11b40*/  LDL R3, [R1+0x190] ;  /* 0x0001900001037983 */ /* 0x000f220000100800 */
[----:B------:R-:W-:-:S06]  /*11b50*/  PRMT R23, RZ, 0x7610, R23 ;  /* 0x00007610ff177816 */ /* 0x000fcc0000000017 */
[----:B------:R0:W4:Y:S04]  /*11b60*/  @!P0 LDG.E.U16 R23, desc[UR8][R6.64] ;  /* 0x0000000806178981 */ /* 0x000128000c1e1500 */
[----:B---3--:R1:W-:Y:S01]  /*11b70*/  STS.U16 [R29+UR5+0x4300], R22 ;  /* 0x004300161d007988 */ /* 0x0083e20008000405 */
[----:B0-----:R-:W-:-:S03]  /*11b80*/  PRMT R7, RZ, 0x7610, R7 ;  /* 0x00007610ff077816 */ /* 0x001fc60000000007 */
[----:B--2---:R-:W-:Y:S04]  /*11b90*/  STL [R1+0xcdc], R8 ;  /* 0x000cdc0801007387 */ /* 0x004fe80000100800 */
[----:B-1----:R-:W2:Y:S01]  /*11ba0*/  LDL.LU R22, [R1+0xd14] ;  /* 0x000d140001167983 */ /* 0x002ea20000300800 */
[----:B----4-:R-:W-:-:S04]  /*11bb0*/  @!P1 LOP3.LUT R3, R3, R2, RZ, 0x3c, !PT ;  /* 0x0000000203039212 */ /* 0x010fc800078e3cff */
[----:B------:R-:W-:-:S04]  /*11bc0*/  @!P1 LOP3.LUT R2, R3, R2, RZ, 0x3c, !PT ;  /* 0x0000000203029212 */ /* 0x000fc800078e3cff */
[----:B------:R-:W-:-:S05]  /*11bd0*/  @!P1 LOP3.LUT R3, R3, R2, RZ, 0x3c, !PT ;  /* 0x0000000203039212 */ /* 0x000fca00078e3cff */
[----:B------:R-:W3:Y:S04]  /*11be0*/  @!P1 LDG.E.U16 R7, desc[UR8][R2.64] ;  /* 0x0000000802079981 */ /* 0x000ee8000c1e1500 */
[----:B------:R-:W4:Y:S04]  /*11bf0*/  LDL R2, [R1+0x184] ;  /* 0x0001840001027983 */ /* 0x000f280000100800 */
[----:B------:R-:W4:Y:S01]  /*11c00*/  LDL R3, [R1+0x188] ;  /* 0x0001880001037983 */ /* 0x000f220000100800 */
[----:B------:R-:W-:-:S03]  /*11c10*/  PRMT R6, RZ, 0x7610, R6 ;  /* 0x00007610ff067816 */ /* 0x000fc60000000006 */
[----:B---3--:R-:W-:Y:S01]  /*11c20*/  STL [R1+0xce0], R7 ;  /* 0x000ce00701007387 */ /* 0x008fe20000100800 */
[----:B----4-:R-:W-:-:S04]  /*11c30*/  @!P0 LOP3.LUT R3, R3, R2, RZ, 0x3c, !PT ;  /* 0x0000000203038212 */ /* 0x010fc800078e3cff */
[----:B------:R-:W-:-:S04]  /*11c40*/  @!P0 LOP3.LUT R2, R3, R2, RZ, 0x3c, !PT ;  /* 0x0000000203028212 */ /* 0x000fc800078e3cff */
[----:B------:R-:W-:-:S05]  /*11c50*/  @!P0 LOP3.LUT R3, R3, R2, RZ, 0x3c, !PT ;  /* 0x0000000203038212 */ /* 0x000fca00078e3cff */
[----:B------:R0:W3:Y:S04]  /*11c60*/  @!P0 LDG.E.U16 R6, desc[UR8][R2.64] ;  /* 0x0000000802068981 */ /* 0x0000e8000c1e1500 */
[----:B------:R-:W0:Y:S04]  /*11c70*/  LDL R2, [R1+0x4fc] ;  /* 0x0004fc0001027983 */ /* 0x000e280000100800 */
[----:B------:R-:W0:Y:S01]  /*11c80*/  LDL R3, [R1+0x500] ;  /* 0x0005000001037983 */ /* 0x000e220000100800 */
[----:B------:R-:W-:Y:S02]  /*11c90*/  PRMT R15, RZ, 0x7610, R15 ;  /* 0x00007610ff0f7816 */ /* 0x000fe4000000000f */
[----:B0-----:R-:W-:-:S04]  /*11ca0*/  @!P1 LOP3.LUT R3, R3, R2, RZ, 0x3c, !PT ;  /* 0x0000000203039212 */ /* 0x001fc800078e3cff */
[----:B------:R-:W-:-:S04]  /*11cb0*/  @!P1 LOP3.LUT R2, R3, R2, RZ, 0x3c, !PT ;  /* 0x0000000203029212 */ /* 0x000fc800078e3cff */
[----:B------:R-:W-:-:S05]  /*11cc0*/  @!P1 LOP3.LUT R3, R3, R2, RZ, 0x3c, !PT ;  /* 0x0000000203039212 */ /* 0x000fca00078e3cff */
[----:B------:R-:W4:Y:S04]  /*11cd0*/  @!P1 LDG.E.U16 R15, desc[UR8][R2.64] ;  /* 0x00000008020f9981 */ /* 0x000f28000c1e1500 */
[----:B---3--:R-:W-:Y:S04]  /*11ce0*/  STL [R1+0xce4], R6 ;  /* 0x000ce40601007387 */ /* 0x008fe80000100800 */
[----:B----4-:R0:W-:Y:S04]  /*11cf0*/  STL [R1+0x38], R15 ;  /* 0x0000380f01007387 */ /* 0x0101e80000100800 */
[----:B0-----:R-:W3:Y:S04]  /*11d00*/  LDL.LU R15, [R1+0xd10] ;  /* 0x000d1000010f7983 */ /* 0x001ee80000300800 */
[----:B------:R-:W4:Y:S04]  /*11d10*/  LDL R2, [R1+0x4f4] ;  /* 0x0004f40001027983 */ /* 0x000f280000100800 */
[----:B------:R-:W4:Y:S01]  /*11d20*/  LDL R3, [R1+0x4f8] ;  /* 0x0004f80001037983 */ /* 0x000f220000100800 */
[----:B------:R-:W-:-:S02]  /*11d30*/  PRMT R9, RZ, 0x7610, R9 ;  /* 0x00007610ff097816 */ /* 0x000fc40000000009 */
[----:B----4-:R-:W-:-:S04]  /*11d40*/  @!P0 LOP3.LUT R3, R3, R2, RZ, 0x3c, !PT ;  /* 0x0000000203038212 */ /* 0x010fc800078e3cff */
[----:B------:R-:W-:-:S04]  /*11d50*/  @!P0 LOP3.LUT R2, R3, R2, RZ, 0x3c, !PT ;  /* 0x0000000203028212 */ /* 0x000fc800078e3cff */
[----:B------:R-:W-:-:S05]  /*11d60*/  @!P0 LOP3.LUT R3, R3, R2, RZ, 0x3c, !PT ;  /* 0x0000000203038212 */ /* 0x000fca00078e3cff */
[----:B------:R-:W4:Y:S04]  /*11d70*/  @!P0 LDG.E.U16 R9, desc[UR8][R2.64] ;  /* 0x0000000802098981 */ /* 0x000f28000c1e1500 */
[----:B------:R-:W4:Y:S04]  /*11d80*/  LDL R2, [R1+0x47c] ;  /* 0x00047c0001027983 */ /* 0x000f280000100800 */
[----:B------:R-:W4:Y:S01]  /*11d90*/  LDL R3, [R1+0x480] ;  /* 0x0004800001037983 */ /* 0x000f220000100800 */
[----:B------:R-:W-:-:S03]  /*11da0*/  PRMT R7, RZ, 0x7610, R7 ;  /* 0x00007610ff077816 */ /* 0x000fc60000000007 */
[----:B--2---:R-:W-:Y:S04]  /*11db0*/  STS.U16 [R29+UR5+0x5200], R22 ;  /* 0x005200161d007988 */ /* 0x004fe80008000405 */
[----:B------:R-:W-:Y:S04]  /*11dc0*/  STS.U16 [R29+UR5+0x5300], R21 ;  /* 0x005300151d007988 */ /* 0x000fe80008000405 */
[----:B---3--:R0:W-:Y:S04]  /*11dd0*/  STS.U16 [R29+UR5+0x6200], R15 ;  /* 0x0062000f1d007988 */ /* 0x0081e80008000405 */
[----:B0-----:R-:W2:Y:S04]  /*11de0*/  LDL R15, [R1+0x478] ;  /* 0x00047800010f7983 */ /* 0x001ea80000100800 */
[----:B----4-:R0:W-:Y:S01]  /*11df0*/  STL [R1+0x34], R9 ;  /* 0x0000340901007387 */ /* 0x0101e20000100800 */
[----:B------:R-:W-:-:S02]  /*11e00*/  @!P1 LOP3.LUT R3, R3, R2, RZ, 0x3c, !PT ;  /* 0x0000000203039212 */ /* 0x000fc400078e3cff */
[----:B------:R-:W-:Y:S01]  /*11e10*/  PRMT R5, RZ, 0x7610, R5 ;  /* 0x00007610ff057816 */ /* 0x000fe20000000005 */
[----:B------:R1:W-:Y:S01]  /*11e20*/  STS.U16 [R29+UR5+0x6300], R14 ;  /* 0x0063000e1d007988 */ /* 0x0003e20008000405 */
[----:B------:R-:W-:-:S03]  /*11e30*/  @!P1 LOP3.LUT R2, R3, R2, RZ, 0x3c, !PT ;  /* 0x0000000203029212 */ /* 0x000fc600078e3cff */
[----:B0-----:R-:W3:Y:S01]  /*11e40*/  LDL R9, [R1+0x3f8] ;  /* 0x0003f80001097983 */ /* 0x001ee20000100800 */
[----:B------:R-:W-:-:S05]  /*11e50*/  @!P1 LOP3.LUT R3, R3, R2, RZ, 0x3c, !PT ;  /* 0x0000000203039212 */ /* 0x000fca00078e3cff */
[----:B------:R2:W4:Y:S04]  /*11e60*/  @!P1 LDG.E.U16 R7, desc[UR8][R2.64] ;  /* 0x0000000802079981 */ /* 0x000528000c1e1500 */
[----:B-1----:R-:W3:Y:S04]  /*11e70*/  LDL R14, [R1+0x3f4] ;  /* 0x0003f400010e7983 */ /* 0x002ee80000100800 */
[----:B------:R-:W3:Y:S01]  /*11e80*/  LDL R3, [R1+0x474] ;  /* 0x0004740001037983 */ /* 0x000ee20000100800 */
[----:B--2---:R-:W-:-:S05]  /*11e90*/  @!P0 IMAD.MOV.U32 R2, RZ, RZ, R15 ;  /* 0x000000ffff028224 */ /* 0x004fca00078e000f */
[----:B---3--:R-:W2:Y:S04]  /*11ea0*/  @!P0 LDG.E.U16 R5, desc[UR8][R2.64] ;  /* 0x0000000802058981 */ /* 0x008ea8000c1e1500 */
[----:B----4-:R-:W-:Y:S04]  /*11eb0*/  STL [R1+0x30], R7 ;  /* 0x0000300701007387 */ /* 0x010fe80000100800 */
        /* <DEDUP_REMOVED lines=9> */
[----:B------:R0:W4:Y:S01]  /*11f50*/  @!P1 LDG.E.U16 R26, desc[UR8][R2.64] ;  /* 0x00000008021a9981 */ /* 0x000122000c1e1500 */
[----:B------:R-:W-:-:S03]  /*11f60*/  PRMT R8, RZ, 0x7610, R8 ;  /* 0x00007610ff087816 */ /* 0x000fc60000000008 */
[----:B------:R-:W-:Y:S01]  /*11f70*/  STS.U16 [R29+UR5+0x7200], R12 ;  /* 0x0072000c1d007988 */ /* 0x000fe20008000405 */
[----:B0-----:R-:W-:Y:S02]  /*11f80*/  @!P0 IMAD.MOV.U32 R2, RZ, RZ, R9 ;  /* 0x000000ffff028224 */ /* 0x001fe400078e0009 */
[----:B------:R-:W-:Y:S01]  /*11f90*/  @!P0 IMAD.MOV.U32 R3, RZ, RZ, R14 ;  /* 0x000000ffff038224 */ /* 0x000fe200078e000e */
[----:B--2---:R0:W-:Y:S04]  /*11fa0*/  STS.U16 [R29+UR5+0x7300], R5 ;  /* 0x007300051d007988 */ /* 0x0041e80008000405 */
[----:B------:R3:W2:Y:S04]  /*11fb0*/  @!P0 LDG.E.U16 R8, desc[UR8][R2.64] ;  /* 0x0000000802088981 */ /* 0x0006a8000c1e1500 */
[----:B0-----:R-:W2:Y:S04]  /*11fc0*/  LDL.LU R29, [R1+0x17c] ;  /* 0x00017c00011d7983 */ /* 0x001ea80000300800 */
[----:B----4-:R0:W-:Y:S04]  /*11fd0*/  STL [R1+0x28], R26 ;  /* 0x0000281a01007387 */ /* 0x0101e80000100800 */
[----:B0-----:R-:W4:Y:S04]  /*11fe0*/  LDL.LU R26, [R1+0xd08] ;  /* 0x000d0800011a7983 */ /* 0x001f280000300800 */
[----:B------:R-:W4:Y:S01]  /*11ff0*/  LDL R3, [R1+0x37c] ;  /* 0x00037c0001037983 */ /* 0x000f220000100800 */
[----:B------:R-:W-:Y:S01]  /*12000*/  PRMT R13, RZ, 0x7610, R13 ;  /* 0x00007610ff0d7816 */ /* 0x000fe2000000000d */
[----:B---3--:R-:W-:-:S02]  /*12010*/  @!P1 IMAD.MOV.U32 R2, RZ, RZ, R15 ;  /* 0x000000ffff029224 */ /* 0x008fc400078e000f */
[----:B------:R-:W3:Y:S04]  /*12020*/  LDL R14, [R1+0x300] ;  /* 0x00030000010e7983 */ /* 0x000ee80000100800 */
[----:B------:R-:W3:Y:S04]  /*12030*/  LDL R9, [R1+0x2f4] ;  /* 0x0002f40001097983 */ /* 0x000ee80000100800 */
[----:B--2---:R0:W-:Y:S04]  /*12040*/  STL [R1+0x24], R8 ;  /* 0x0000240801007387 */ /* 0x0041e80000100800 */
[----:B0-----:R-:W2:Y:S04]  /*12050*/  LDL R8, [R1+0x2f8] ;  /* 0x0002f80001087983 */ /* 0x001ea80000100800 */
[----:B------:R-:W2:Y:S04]  /*12060*/  LDL.LU R15, [R1+0xa4] ;  /* 0x0000a400010f7983 */ /* 0x000ea80000300800 */
[----:B----4-:R-:W4:Y:S04]  /*12070*/  @!P1 LDG.E.U16 R13, desc[UR8][R2.64] ;  /* 0x00000008020d9981 */ /* 0x010f28000c1e1500 */
[----:B------:R-:W2:Y:S04]  /*12080*/  LDL R2, [R1+0x374] ;  /* 0x0003740001027983 */ /* 0x000ea80000100800 */
[----:B------:R-:W2:Y:S01]  /*12090*/  LDL R3, [R1+0x378] ;  /* 0x0003780001037983 */ /* 0x000ea20000100800 */
[----:B------:R-:W-:-:S03]  /*120a0*/  PRMT R11, RZ, 0x7610, R11 ;  /* 0x00007610ff0b7816 */ /* 0x000fc6000000000b */
[----:B----4-:R0:W-:Y:S04]  /*120b0*/  STL [R1+0x20], R13 ;  /* 0x0000200d01007387 */ /* 0x0101e80000100800 */
[----:B0-----:R-:W4:Y:S01]  /*120c0*/  LDL.LU R13, [R1+0xac] ;  /* 0x0000ac00010d7983 */ /* 0x001f220000300800 */
[----:B--2---:R-:W-:-:S04]  /*120d0*/  @!P0 LOP3.LUT R3, R3, R2, RZ, 0x3c, !PT ;  /* 0x0000000203038212 */ /* 0x004fc800078e3cff */
[----:B------:R-:W-:-:S04]  /*120e0*/  @!P0 LOP3.LUT R2, R3, R2, RZ, 0x3c, !PT ;  /* 0x0000000203028212 */ /* 0x000fc800078e3cff */
[----:B------:R-:W-:-:S05]  /*120f0*/  @!P0 LOP3.LUT R3, R3, R2, RZ, 0x3c, !PT ;  /* 0x0000000203038212 */ /* 0x000fca00078e3cff */
[----:B------:R3:W2:Y:S04]  /*12100*/  @!P0 LDG.E.U16 R11, desc[UR8][R2.64] ;  /* 0x00000008020b8981 */ /* 0x0006a8000c1e1500 */
[----:B------:R-:W2:Y:S01]  /*12110*/  LDL R3, [R1+0x2fc] ;  /* 0x0002fc0001037983 */ /* 0x000ea20000100800 */
[----:B------:R-:W-:Y:S01]  /*12120*/  PRMT R12, RZ, 0x7610, R12 ;  /* 0x00007610ff0c7816 */ /* 0x000fe2000000000c */
[----:B---3--:R-:W-:Y:S01]  /*12130*/  @!P1 IMAD.MOV.U32 R2, RZ, RZ, R14 ;  /* 0x000000ffff029224 */ /* 0x008fe200078e000e */
[----:B------:R-:W-:-:S04]  /*12140*/  PRMT R6, RZ, 0x7610, R6 ;  /* 0x00007610ff067816 */ /* 0x000fc80000000006 */
[----:B--2---:R0:W2:Y:S04]  /*12150*/  @!P1 LDG.E.U16 R12, desc[UR8][R2.64] ;  /* 0x00000008020c9981 */ /* 0x0040a8000c1e1500 */
[----:B------:R1:W-:Y:S01]  /*12160*/  STL [R1+0x1c], R11 ;  /* 0x00001c0b01007387 */ /* 0x0003e20000100800 */
[----:B0-----:R-:W-:Y:S02]  /*12170*/  @!P0 IMAD.MOV.U32 R2, RZ, RZ, R8 ;  /* 0x000000ffff028224 */ /* 0x001fe400078e0008 */
[----:B------:R-:W-:Y:S01]  /*12180*/  @!P0 IMAD.MOV.U32 R3, RZ, RZ, R9 ;  /* 0x000000ffff038224 */ /* 0x000fe200078e0009 */
[----:B-1----:R-:W3:Y:S04]  /*12190*/  LDL.LU R11, [R1+0xf0] ;  /* 0x0000f000010b7983 */ /* 0x002ee80000300800 */
[----:B------:R-:W3:Y:S04]  /*121a0*/  LDL R14, [R1+0x1fc] ;  /* 0x0001fc00010e7983 */ /* 0x000ee80000100800 */
[----:B------:R-:W3:Y:S04]  /*121b0*/  @!P0 LDG.E.U16 R6, desc[UR8][R2.64] ;  /* 0x0000000802068981 */ /* 0x000ee8000c1e1500 */
[----:B--2---:R0:W-:Y:S04]  /*121c0*/  STL [R1+0x18], R12 ;  /* 0x0000180c01007387 */ /* 0x0041e80000100800 */
[----:B------:R-:W2:Y:S04]  /*121d0*/  LDL R2, [R1+0x27c] ;  /* 0x00027c0001027983 */ /* 0x000ea80000100800 */
[----:B------:R-:W2:Y:S01]  /*121e0*/  LDL R3, [R1+0x280] ;  /* 0x0002800001037983 */ /* 0x000ea20000100800 */
[----:B------:R-:W-:-:S03]  /*121f0*/  PRMT R0, RZ, 0x7610, R0 ;  /* 0x00007610ff007816 */ /* 0x000fc60000000000 */
[----:B0-----:R-:W4:Y:S04]  /*12200*/  LDL R12, [R1+0x200] ;  /* 0x00020000010c7983 */ /* 0x001f280000100800 */
[----:B------:R-:W4:Y:S04]  /*12210*/  LDL R9, [R1+0x1f4] ;  /* 0x0001f40001097983 */ /* 0x000f280000100800 */
[----:B---3--:R0:W-:Y:S04]  /*12220*/  STL [R1+0x14], R6 ;  /* 0x0000140601007387 */ /* 0x0081e80000100800 */
[----:B0-----:R-:W3:Y:S04]  /*12230*/  LDL R6, [R1+0x1f8] ;  /* 0x0001f80001067983 */ /* 0x001ee80000100800 */
[----:B------:R-:W3:Y:S01]  /*12240*/  LDL.LU R8, [R1+0xf8] ;  /* 0x0000f80001087983 */ /* 0x000ee20000300800 */
[----:B--2---:R-:W-:-:S04]  /*12250*/  @!P1 LOP3.LUT R3, R3, R2, RZ, 0x3c, !PT ;  /* 0x0000000203039212 */ /* 0x004fc800078e3cff */
[----:B------:R-:W-:-:S04]  /*12260*/  @!P1 LOP3.LUT R2, R3, R2, RZ, 0x3c, !PT ;  /* 0x0000000203029212 */ /* 0x000fc800078e3cff */
[----:B------:R-:W-:-:S05]  /*12270*/  @!P1 LOP3.LUT R3, R3, R2, RZ, 0x3c, !PT ;  /* 0x0000000203039212 */ /* 0x000fca00078e3cff */
[----:B------:R0:W2:Y:S04]  /*12280*/  @!P1 LDG.E.U16 R0, desc[UR8][R2.64] ;  /* 0x0000000802009981 */ /* 0x0000a8000c1e1500 */
[----:B------:R-:W0:Y:S04]  /*12290*/  LDL R2, [R1+0x274] ;  /* 0x0002740001027983 */ /* 0x000e280000100800 */
[----:B------:R-:W0:Y:S01]  /*122a0*/  LDL R3, [R1+0x278] ;  /* 0x0002780001037983 */ /* 0x000e220000100800 */
[----:B------:R-:W1:Y:S01]  /*122b0*/  S2R R7, SR_TID.X ;  /* 0x0000000000077919 */ /* 0x000e620000002100 */
[----:B------:R-:W-:-:S02]  /*122c0*/  PRMT R17, RZ, 0x7610, R17 ;  /* 0x00007610ff117816 */ /* 0x000fc40000000011 */
[----:B------:R-:W-:Y:S02]  /*122d0*/  PRMT R5, RZ, 0x7610, R5 ;  /* 0x00007610ff057816 */ /* 0x000fe40000000005 */
[----:B-1----:R-:W-:-:S05]  /*122e0*/  LOP3.LUT R7, R7, 0x7f, RZ, 0xc0, !PT ;  /* 0x0000007f07077812 */ /* 0x002fca00078ec0ff */
[----:B------:R-:W-:-:S05]  /*122f0*/  IMAD.SHL.U32 R7, R7, 0x2, RZ ;  /* 0x0000000207077824 */ /* 0x000fca00078e00ff */
[----:B------:R-:W-:-:S05]  /*12300*/  LOP3.LUT R7, R7, 0x20, RZ, 0x3c, !PT ;  /* 0x0000002007077812 */ /* 0x000fca00078e3cff */
[----:B------:R-:W-:Y:S04]  /*12310*/  STS.U16 [R7+UR5+0x400], R26 ;  /* 0x0004001a07007988 */ /* 0x000fe80008000405 */
[----:B------:R-:W-:Y:S04]  /*12320*/  STS.U16 [R7+UR5+0x500], R25 ;  /* 0x0005001907007988 */ /* 0x000fe80008000405 */
[----:B------:R-:W-:Y:S04]  /*12330*/  STS.U16 [R7+UR5+0x1400], R24 ;  /* 0x0014001807007988 */ /* 0x000fe80008000405 */
[----:B------:R-:W-:Y:S04]  /*12340*/  STS.U16 [R7+UR5+0x1500], R23 ;  /* 0x0015001707007988 */ /* 0x000fe80008000405 */
[----:B------:R1:W-:Y:S02]  /*12350*/  STS.U16 [R7+UR5+0x2400], R4 ;  /* 0x0024000407007988 */ /* 0x0003e40008000405 */
[----:B-1----:R-:W-:-:S02]  /*12360*/  PRMT R4, RZ, 0x7610, R4 ;  /* 0x00007610ff047816 */ /* 0x002fc40000000004 */
[----:B0-----:R-:W-:-:S04]  /*12370*/  @!P0 LOP3.LUT R3, R3, R2, RZ, 0x3c, !PT ;  /* 0x0000000203038212 */ /* 0x001fc800078e3cff */
[----:B------:R-:W-:-:S04]  /*12380*/  @!P0 LOP3.LUT R2, R3, R2, RZ, 0x3c, !PT ;  /* 0x0000000203028212 */ /* 0x000fc800078e3cff */
[----:B------:R-:W-:-:S05]  /*12390*/  @!P0 LOP3.LUT R3, R3, R2, RZ, 0x3c, !PT ;  /* 0x0000000203038212 */ /* 0x000fca00078e3cff */
[----:B------:R4:W3:Y:S04]  /*123a0*/  @!P0 LDG.E.U16 R17, desc[UR8][R2.64] ;  /* 0x0000000802118981 */ /* 0x0008e8000c1e1500 */
[----:B--2---:R0:W-:Y:S01]  /*123b0*/  STL [R1+0xc], R0 ;  /* 0x00000c0001007387 */ /* 0x0041e20000100800 */
[----:B----4-:R-:W-:Y:S02]  /*123c0*/  @!P1 IMAD.MOV.U32 R2, RZ, RZ, R12 ;  /* 0x000000ffff029224 */ /* 0x010fe400078e000c */
[----:B------:R-:W-:Y:S01]  /*123d0*/  @!P1 IMAD.MOV.U32 R3, RZ, RZ, R14 ;  /* 0x000000ffff039224 */ /* 0x000fe200078e000e */
[----:B0-----:R-:W2:Y:S04]  /*123e0*/  LDL R0, [R1+0x180] ;  /* 0x0001800001007983 */ /* 0x001ea80000100800 */
[----:B------:R3:W4:Y:S02]  /*123f0*/  @!P1 LDG.E.U16 R5, desc[UR8][R2.64] ;  /* 0x0000000802059981 */ /* 0x000724000c1e1500 */
[----:B---3--:R-:W-:-:S02]  /*12400*/  @!P0 IMAD.MOV.U32 R2, RZ, RZ, R6 ;  /* 0x000000ffff028224 */ /* 0x008fc400078e0006 */
[----:B------:R-:W-:-:S05]  /*12410*/  @!P0 IMAD.MOV.U32 R3, RZ, RZ, R9 ;  /* 0x000000ffff038224 */ /* 0x000fca00078e0009 */
[----:B------:R0:W3:Y:S04]  /*12420*/  @!P0 LDG.E.U16 R4, desc[UR8][R2.64] ;  /* 0x0000000802048981 */ /* 0x0000e8000c1e1500 */
[----:B------:R-:W-:Y:S04]  /*12430*/  STS.U16 [R7+UR5+0x2500], R27 ;  /* 0x0025001b07007988 */ /* 0x000fe80008000405 */
[----:B------:R1:W-:Y:S01]  /*12440*/  STS.U16 [R7+UR5+0x3400], R28 ;  /* 0x0034001c07007988 */ /* 0x0003e20008000405 */
[----:B0-----:R-:W-:-:S03]  /*12450*/  PRMT R3, RZ, 0x7610, R3 ;  /* 0x00007610ff037816 */ /* 0x001fc60000000003 */
[----:B------:R-:W-:Y:S04]  /*12460*/  STS.U16 [R7+UR5+0x3500], R15 ;  /* 0x0035000f07007988 */ /* 0x000fe80008000405 */
[----:B------:R0:W-:Y:S04]  /*12470*/  STS.U16 [R7+UR5+0x4400], R13 ;  /* 0x0044000d07007988 */ /* 0x0001e80008000405 */
[----:B-1----:R-:W3:Y:S01]  /*12480*/  LDL.LU R28, [R1+0x174] ;  /* 0x00017400011c7983 */ /* 0x002ee20000300800 */
[----:B0-----:R-:W-:-:S03]  /*12490*/  @!P1 IMAD.MOV.U32 R13, RZ, RZ, R29 ;  /* 0x000000ffff0d9224 */ /* 0x001fc600078e001d */
[----:B------:R-:W-:Y:S04]  /*124a0*/  STS.U16 [R7+UR5+0x4500], R11 ;  /* 0x0045000b07007988 */ /* 0x000fe80008000405 */
[----:B------:R0:W-:Y:S04]  /*124b0*/  STL [R1+0x8], R17 ;  /* 0x0000081101007387 */ /* 0x0001e80000100800 */
[----:B0-----:R-:W3:Y:S01]  /*124c0*/  LDL.LU R17, [R1+0xd04] ;  /* 0x000d040001117983 */ /* 0x001ee20000300800 */
[----:B--2---:R-:W-:-:S03]  /*124d0*/  @!P1 IMAD.MOV.U32 R12, RZ, RZ, R0 ;  /* 0x000000ffff0c9224 */ /* 0x004fc600078e0000 */
[----:B------:R-:W2:Y:S04]  /*124e0*/  LDL.LU R15, [R1+0x100] ;  /* 0x00010000010f7983 */ /* 0x000ea80000300800 */
[----:B----4-:R-:W-:Y:S04]  /*124f0*/  STL [R1+0xcc0], R5 ;  /* 0x000cc00501007387 */ /* 0x010fe80000100800 */
[----:B------:R-:W4:Y:S04]  /*12500*/  LDL.LU R9, [R1+0x104] ;  /* 0x0001040001097983 */ /* 0x000f280000300800 */
[----:B------:R0:W2:Y:S04]  /*12510*/  @!P1 LDG.E.U16 R3, desc[UR8][R12.64] ;  /* 0x000000080c039981 */ /* 0x0000a8000c1e1500 */
[----:B---3--:R-:W-:Y:S04]  /*12520*/  STL [R1+0xcc4], R4 ;  /* 0x000cc40401007387 */ /* 0x008fe80000100800 */
[----:B------:R-:W3:Y:S04]  /*12530*/  LDL R14, [R1+0x4ec] ;  /* 0x0004ec00010e7983 */ /* 0x000ee80000100800 */
[----:B------:R-:W3:Y:S04]  /*12540*/  LDL R0, [R1+0x4f0] ;  /* 0x0004f00001007983 */ /* 0x000ee80000100800 */
[----:B------:R-:W3:Y:S04]  /*12550*/  LDL.LU R11, [R1+0x10c] ;  /* 0x00010c00010b7983 */ /* 0x000ee80000300800 */
[----:B------:R1:W-:Y:S04]  /*12560*/  STL [R1+0x894], R29 ;  /* 0x0008941d01007387 */ /* 0x0003e80000100800 */
[----:B-1----:R-:W3:Y:S04]  /*12570*/  LDL.LU R29, [R1+0x178] ;  /* 0x00017800011d7983 */ /* 0x002ee80000300800 */
[----:B------:R-:W-:Y:S01]  /*12580*/  STS.U16 [R7+UR5+0x5400], R8 ;  /* 0x0054000807007988 */ /* 0x000fe20008000405 */
[----:B------:R-:W-:Y:S01]  /*12590*/  PRMT R2, RZ, 0x7610, R2 ;  /* 0x00007610ff027816 */ /* 0x000fe20000000002 */
[----:B0-----:R-:W-:-:S02]  /*125a0*/  @!P0 IMAD.MOV.U32 R13, RZ, RZ, R28 ;  /* 0x000000ffff0d8224 */ /* 0x001fc400078e001c */
[----:B--2---:R0:W-:Y:S04]  /*125b0*/  STL [R1+0xcc8], R3 ;  /* 0x000cc80301007387 */ /* 0x0041e80000100800 */
[----:B------:R-:W2:Y:S04]  /*125c0*/  LDL R5, [R1+0x4e8] ;  /* 0x0004e80001057983 */ /* 0x000ea80000100800 */
[----:B------:R-:W4:Y:S04]  /*125d0*/  LDL R4, [R1+0x46c] ;  /* 0x00046c0001047983 */ /* 0x000f280000100800 */
[----:B0-----:R-:W4:Y:S04]  /*125e0*/  LDL R3, [R1+0x470] ;  /* 0x0004700001037983 */ /* 0x001f280000100800 */
[----:B------:R-:W4:Y:S04]  /*125f0*/  LDL.LU R6, [R1+0x110] ;  /* 0x0001100001067983 */ /* 0x000f280000300800 */
[----:B------:R-:W4:Y:S01]  /*12600*/  LDL.LU R8, [R1+0x118] ;  /* 0x0001180001087983 */ /* 0x000f220000300800 */
[----:B---3--:R-:W-:-:S03]  /*12610*/  @!P0 IMAD.MOV.U32 R12, RZ, RZ, R29 ;  /* 0x000000ffff0c8224 */ /* 0x008fc600078e001d */
[----:B------:R0:W-:Y:S04]  /*12620*/  STL [R1+0x89c], R29 ;  /* 0x00089c1d01007387 */ /* 0x0001e80000100800 */
[----:B------:R1:W3:Y:S04]  /*12630*/  @!P0 LDG.E.U16 R2, desc[UR8][R12.64] ;  /* 0x000000080c028981 */ /* 0x0002e8000c1e1500 */
[----:B0-----:R-:W3:Y:S01]  /*12640*/  LDL.LU R29, [R1+0x4e4] ;  /* 0x0004e400011d7983 */ /* 0x001ee20000300800 */
[----:B------:R-:W-:Y:S01]  /*12650*/  PRMT R26, RZ, 0x7610, R26 ;  /* 0x00007610ff1a7816 */ /* 0x000fe2000000001a */
[----:B-1----:R-:W-:-:S02]  /*12660*/  @!P1 IMAD.MOV.U32 R12, RZ, RZ, R0 ;  /* 0x000000ffff0c9224 */ /* 0x002fc400078e0000 */
[----:B------:R-:W-:Y:S01]  /*12670*/  @!P1 IMAD.MOV.U32 R13, RZ, RZ, R14 ;  /* 0x000000ffff0d9224 */ /* 0x000fe200078e000e */
[----:B------:R-:W-:-:S04]  /*12680*/  PRMT R24, RZ, 0x7610, R24 ;  /* 0x00007610ff187816 */ /* 0x000fc80000000018 */
[----:B------:R2:W4:Y:S01]  /*12690*/  @!P1 LDG.E.U16 R26, desc[UR8][R12.64] ;  /* 0x000000080c1a9981 */ /* 0x000522000c1e1500 */
[----:B------:R-:W-:-:S03]  /*126a0*/  PRMT R20, RZ, 0x7610, R20 ;  /* 0x00007610ff147816 */ /* 0x000fc60000000014 */
[----:B------:R-:W-:Y:S01]  /*126b0*/  STL [R1+0x898], R28 ;  /* 0x0008981c01007387 */ /* 0x000fe20000100800 */
[----:B--2---:R-:W-:Y:S02]  /*126c0*/  @!P0 IMAD.MOV.U32 R12, RZ, RZ, R5 ;  /* 0x000000ffff0c8224 */ /* 0x004fe400078e0005 */
[----:B---3--:R-:W-:-:S05]  /*126d0*/  @!P0 IMAD.MOV.U32 R13, RZ, RZ, R29 ;  /* 0x000000ffff0d8224 */ /* 0x008fca00078e001d */
[----:B------:R4:W2:Y:S04]  /*126e0*/  @!P0 LDG.E.U16 R24, desc[UR8][R12.64] ;  /* 0x000000080c188981 */ /* 0x0008a8000c1e1500 */
[----:B------:R0:W-:Y:S04]  /*126f0*/  STL [R1+0xccc], R2 ;  /* 0x000ccc0201007387 */ /* 0x0001e80000100800 */
[----:B------:R-:W3:Y:S01]  /*12700*/  LDL R0, [R1+0x468] ;  /* 0x0004680001007983 */ /* 0x000ee20000100800 */
[----:B----4-:R-:W-:Y:S02]  /*12710*/  @!P1 IMAD.MOV.U32 R12, RZ, RZ, R3 ;  /* 0x000000ffff0c9224 */ /* 0x010fe400078e0003 */
[----:B------:R-:W-:Y:S01]  /*12720*/  @!P1 IMAD.MOV.U32 R13, RZ, RZ, R4 ;  /* 0x000000ffff0d9224 */ /* 0x000fe200078e0004 */
[----:B0-----:R-:W4:Y:S04]  /*12730*/  LDL R2, [R1+0x464] ;  /* 0x0004640001027983 */ /* 0x001f280000100800 */
[----:B------:R3:W4:Y:S04]  /*12740*/  @!P1 LDG.E.U16 R20, desc[UR8][R12.64] ;  /* 0x000000080c149981 */ /* 0x000728000c1e1500 */
[----:B------:R-:W-:Y:S04]  /*12750*/  STS.U16 [R7+UR5+0x5500], R15 ;  /* 0x0055000f07007988 */ /* 0x000fe80008000405 */
[----:B------:R-:W-:Y:S04]  /*12760*/  STL [R1+0xcd0], R26 ;  /* 0x000cd01a01007387 */ /* 0x000fe80000100800 */
[----:B------:R0:W-:Y:S04]  /*12770*/  STS.U16 [R7+UR5+0x6400], R9 ;  /* 0x0064000907007988 */ /* 0x0001e80008000405 */
[----:B0-----:R-:W4:Y:S04]  /*12780*/  LDL.LU R9, [R1+0x120] ;  /* 0x0001200001097983 */ /* 0x001f280000300800 */
[----:B------:R-:W-:Y:S04]  /*12790*/  STL [R1+0x920], R29 ;  /* 0x0009201d01007387 */ /* 0x000fe80000100800 */
[----:B------:R0:W-:Y:S01]  /*127a0*/  STS.U16 [R7+UR5+0x6500], R11 ;  /* 0x0065000b07007988 */ /* 0x0001e20008000405 */
[----:B------:R-:W-:-:S03]  /*127b0*/  PRMT R18, RZ, 0x7610, R18 ;  /* 0x00007610ff127816 */ /* 0x000fc60000000012 */
[----:B--2---:R-:W-:Y:S04]  /*127c0*/  STL [R1+0xcd4], R24 ;  /* 0x000cd41801007387 */ /* 0x004fe80000100800 */
[----:B------:R-:W2:Y:S04]  /*127d0*/  LDL R4, [R1+0x3ec] ;  /* 0x0003ec0001047983 */ /* 0x000ea80000100800 */
[----:B------:R-:W2:Y:S01]  /*127e0*/  LDL R3, [R1+0x3f0] ;  /* 0x0003f00001037983 */ /* 0x000ea20000100800 */
[----:B---3--:R-:W-:-:S03]  /*127f0*/  @!P0 IMAD.MOV.U32 R12, RZ, RZ, R0 ;  /* 0x000000ffff0c8224 */ /* 0x008fc600078e0000 */
[----:B0-----:R-:W3:Y:S01]  /*12800*/  LDL.LU R11, [R1+0x124] ;  /* 0x00012400010b7983 */ /* 0x001ee20000300800 */
[----:B----4-:R-:W-:-:S03]  /*12810*/  @!P0 IMAD.MOV.U32 R13, RZ, RZ, R2 ;  /* 0x000000ffff0d8224 */ /* 0x010fc600078e0002 */
[----:B------:R-:W-:Y:S04]  /*12820*/  STL [R1+0xce8], R20 ;  /* 0x000ce81401007387 */ /* 0x000fe80000100800 */
[----:B------:R-:W4:Y:S04]  /*12830*/  LDL R2, [R1+0x3e4] ;  /* 0x0003e40001027983 */ /* 0x000f280000100800 */
[----:B------:R-:W3:Y:S04]  /*12840*/  LDL R0, [R1+0x3e8] ;  /* 0x0003e80001007983 */ /* 0x000ee80000100800 */
[----:B------:R2:W3:Y:S01]  /*12850*/  @!P0 LDG.E.U16 R18, desc[UR8][R12.64] ;  /* 0x000000080c128981 */ /* 0x0004e2000c1e1500 */
[----:B------:R-:W-:-:S03]  /*12860*/  PRMT R16, RZ, 0x7610, R16 ;  /* 0x00007610ff107816 */ /* 0x000fc60000000010 */
[----:B------:R0:W-:Y:S04]  /*12870*/  STS.U16 [R7+UR5+0x7400], R6 ;  /* 0x0074000607007988 */ /* 0x0001e80008000405 */
[----:B------:R-:W3:Y:S04]  /*12880*/  LDL.LU R26, [R1+0x12c] ;  /* 0x00012c00011a7983 */ /* 0x000ee80000300800 */
[----:B------:R1:W-:Y:S04]  /*12890*/  STS.U16 [R7+UR5+0x7500], R8 ;  /* 0x0075000807007988 */ /* 0x0003e80008000405 */
[----:B0-----:R-:W3:Y:S01]  /*128a0*/  LDL.LU R6, [R1+0x130] ;  /* 0x0001300001067983 */ /* 0x001ee20000300800 */
[----:B--2---:R-:W-:-:S02]  /*128b0*/  @!P1 IMAD.MOV.U32 R13, RZ, RZ, R4 ;  /* 0x000000ffff0d9224 */ /* 0x004fc400078e0004 */
[----:B------:R-:W-:-:S05]  /*128c0*/  @!P1 IMAD.MOV.U32 R12, RZ, RZ, R3 ;  /* 0x000000ffff0c9224 */ /* 0x000fca00078e0003 */
[----:B------:R0:W2:Y:S01]  /*128d0*/  @!P1 LDG.E.U16 R16, desc[UR8][R12.64] ;  /* 0x000000080c109981 */ /* 0x0000a2000c1e1500 */
[----:B----4-:R-:W-:Y:S01]  /*128e0*/  @!P0 IMAD.MOV.U32 R15, RZ, RZ, R2 ;  /* 0x000000ffff0f8224 */ /* 0x010fe200078e0002 */
[----:B0-----:R-:W-:Y:S01]  /*128f0*/  PRMT R12, RZ, 0x7610, R12 ;  /* 0x00007610ff0c7816 */ /* 0x001fe2000000000c */
[----:B---3--:R-:W-:-:S05]  /*12900*/  @!P0 IMAD.MOV.U32 R14, RZ, RZ, R0 ;  /* 0x000000ffff0e8224 */ /* 0x008fca00078e0000 */
[----:B------:R-:W3:Y:S04]  /*12910*/  @!P0 LDG.E.U16 R12, desc[UR8][R14.64] ;  /* 0x000000080e0c8981 */ /* 0x000ee8000c1e1500 */
[----:B------:R0:W-:Y:S04]  /*12920*/  STL [R1+0xcec], R18 ;  /* 0x000cec1201007387 */ /* 0x0001e80000100800 */
[----:B-1----:R-:W4:Y:S04]  /*12930*/  LDL.LU R7, [R1+0x138] ;  /* 0x0001380001077983 */ /* 0x002f280000300800 */
[----:B------:R-:W3:Y:S04]  /*12940*/  LDL.LU R8, [R1+0x14c] ;  /* 0x00014c0001087983 */ /* 0x000ee80000300800 */
[----:B------:R-:W4:Y:S04]  /*12950*/  LDL R3, [R1+0x370] ;  /* 0x0003700001037983 */ /* 0x000f280000100800 */
[----:B------:R-:W4:Y:S01]  /*12960*/  LDL R20, [R1+0x36c] ;  /* 0x00036c0001147983 */ /* 0x000f220000100800 */
[----:B------:R-:W-:-:S05]  /*12970*/  LOP3.LUT R10, R10, 0x30, RZ, 0x3c, !PT ;  /* 0x000000300a0a7812 */ /* 0x000fca00078e3cff */
[----:B------:R-:W-:Y:S04]  /*12980*/  STS.U16 [R10+UR5+0x600], R9 ;  /* 0x000600090a007988 */ /* 0x000fe80008000405 */
[----:B------:R-:W-:Y:S04]  /*12990*/  STS.U16 [R10+UR5+0x700], R11 ;  /* 0x0007000b0a007988 */ /* 0x000fe80008000405 */
[----:B--2---:R1:W-:Y:S04]  /*129a0*/  STL [R1+0xcf0], R16 ;  /* 0x000cf01001007387 */ /* 0x0043e80000100800 */
[----:B0-----:R-:W2:Y:S04]  /*129b0*/  LDL R18, [R1+0x364] ;  /* 0x0003640001127983 */ /* 0x001ea80000100800 */
[----:B-1----:R-:W2:Y:S04]  /*129c0*/  LDL R16, [R1+0x368] ;  /* 0x0003680001107983 */ /* 0x002ea80000100800 */
[----:B------:R-:W2:Y:S04]  /*129d0*/  LDL.LU R9, [R1+0x148] ;  /* 0x0001480001097983 */ /* 0x000ea80000300800 */
[----:B------:R-:W2:Y:S04]  /*129e0*/  LDL R2, [R1+0x2ec] ;  /* 0x0002ec0001027983 */ /* 0x000ea80000100800 */
[----:B------:R-:W2:Y:S04]  /*129f0*/  LDL R0, [R1+0x2f0] ;  /* 0x0002f00001007983 */ /* 0x000ea80000100800 */
[----:B------:R-:W2:Y:S04]  /*12a00*/  LDL R4, [R1+0x2e8] ;  /* 0x0002e80001047983 */ /* 0x000ea80000100800 */
[----:B---3--:R-:W-:Y:S04]  /*12a10*/  STL [R1+0xd00], R12 ;  /* 0x000d000c01007387 */ /* 0x008fe80000100800 */
[----:B------:R-:W3:Y:S01]  /*12a20*/  LDL R5, [R1+0x2e4] ;  /* 0x0002e40001057983 */ /* 0x000ee20000100800 */
[----:B----4-:R-:W-:-:S03]  /*12a30*/  @!P1 IMAD.MOV.U32 R14, RZ, RZ, R3 ;  /* 0x000000ffff0e9224 */ /* 0x010fc600078e0003 */
[----:B------:R-:W4:Y:S04]  /*12a40*/  LDL.LU R11, [R1+0x144] ;  /* 0x00014400010b7983 */ /* 0x000f280000300800 */
[----:B------:R-:W3:Y:S04]  /*12a50*/  LDL.LU R28, [R1+0x26c] ;  /* 0x00026c00011c7983 */ /* 0x000ee80000300800 */
[----:B------:R-:W3:Y:S01]  /*12a60*/  LDL R3, [R1+0x270] ;  /* 0x0002700001037983 */ /* 0x000ee20000100800 */
[----:B------:R-:W-:Y:S01]  /*12a70*/  PRMT R13, RZ, 0x7610, R13 ;  /* 0x00007610ff0d7816 */ /* 0x000fe2000000000d */
[----:B------:R-:W-:Y:S01]  /*12a80*/  @!P1 IMAD.MOV.U32 R15, RZ, RZ, R20 ;  /* 0x000000ffff0f9224 */ /* 0x000fe200078e0014 */
[----:B------:R-:W-:-:S04]  /*12a90*/  PRMT R17, RZ, 0x7610, R17 ;  /* 0x00007610ff117816 */ /* 0x000fc80000000011 */
[----:B------:R2:W4:Y:S01]  /*12aa0*/  @!P1 LDG.E.U16 R13, desc[UR8][R14.64] ;  /* 0x000000080e0d9981 */ /* 0x000522000c1e1500 */
[----:B------:R-:W-:Y:S02]  /*12ab0*/  PRMT R19, RZ, 0x7610, R19 ;  /* 0x00007610ff137816 */ /* 0x000fe40000000013 */
[----:B------:R-:W-:Y:S01]  /*12ac0*/  PRMT R21, RZ, 0x7610, R21 ;  /* 0x00007610ff157816 */ /* 0x000fe20000000015 */
[----:B------:R-:W-:Y:S04]  /*12ad0*/  STS.U16 [R10+UR5+0x1600], R26 ;  /* 0x0016001a0a007988 */ /* 0x000fe80008000405 */
[----:B------:R-:W-:Y:S04]  /*12ae0*/  STS.U16 [R10+UR5+0x1700], R6 ;  /* 0x001700060a007988 */ /* 0x000fe80008000405 */
[----:B------:R0:W-:Y:S01]  /*12af0*/  STS.U16 [R10+UR5+0x2600], R7 ;  /* 0x002600070a007988 */ /* 0x0001e20008000405 */
[----:B--2---:R-:W-:-:S02]  /*12b00*/  @!P0 IMAD.MOV.U32 R15, RZ, RZ, R18 ;  /* 0x000000ffff0f8224 */ /* 0x004fc400078e0012 */
[----:B------:R-:W-:-:S05]  /*12b10*/  @!P0 IMAD.MOV.U32 R14, RZ, RZ, R16 ;  /* 0x000000ffff0e8224 */ /* 0x000fca00078e0010 */
[----:B------:R1:W2:Y:S02]  /*12b20*/  @!P0 LDG.E.U16 R17, desc[UR8][R14.64] ;  /* 0x000000080e118981 */ /* 0x0002a4000c1e1500 */
[----:B-1----:R-:W-:Y:S02]  /*12b30*/  @!P1 IMAD.MOV.U32 R14, RZ, RZ, R0 ;  /* 0x000000ffff0e9224 */ /* 0x002fe400078e0000 */
[----:B------:R-:W-:Y:S01]  /*12b40*/  @!P1 IMAD.MOV.U32 R15, RZ, RZ, R2 ;  /* 0x000000ffff0f9224 */ /* 0x000fe200078e0002 */
[----:B------:R-:W2:Y:S04]  /*12b50*/  LDL R0, [R1+0x268] ;  /* 0x0002680001007983 */ /* 0x000ea80000100800 */
[----:B------:R-:W2:Y:S04]  /*12b60*/  LDL R2, [R1+0x264] ;  /* 0x0002640001027983 */ /* 0x000ea80000100800 */
[----:B------:R1:W2:Y:S02]  /*12b70*/  @!P1 LDG.E.U16 R19, desc[UR8][R14.64] ;  /* 0x000000080e139981 */ /* 0x0002a4000c1e1500 */
[----:B-1----:R-:W-:-:S02]  /*12b80*/  @!P0 IMAD.MOV.U32 R14, RZ, RZ, R4 ;  /* 0x000000ffff0e8224 */ /* 0x002fc400078e0004 */
[----:B---3--:R-:W-:Y:S01]  /*12b90*/  @!P0 IMAD.MOV.U32 R15, RZ, RZ, R5 ;  /* 0x000000ffff0f8224 */ /* 0x008fe200078e0005 */
[----:B------:R-:W3:Y:S04]  /*12ba0*/  LDL.LU R4, [R1+0x13c] ;  /* 0x00013c0001047983 */ /* 0x000ee80000300800 */
[----:B------:R1:W3:Y:S02]  /*12bb0*/  @!P0 LDG.E.U16 R21, desc[UR8][R14.64] ;  /* 0x000000080e158981 */ /* 0x0002e4000c1e1500 */
[----:B-1----:R-:W-:Y:S02]  /*12bc0*/  @!P1 IMAD.MOV.U32 R14, RZ, RZ, R3 ;  /* 0x000000ffff0e9224 */ /* 0x002fe400078e0003 */
[----:B------:R-:W3:Y:S04]  /*12bd0*/  LDL.LU R3, [R1+0x134] ;  /* 0x0001340001037983 */ /* 0x000ee80000300800 */
[----:B------:R-:W-:Y:S04]  /*12be0*/  STL [R1+0x8e0], R28 ;  /* 0x0008e01c01007387 */ /* 0x000fe80000100800 */
[----:B0-----:R-:W3:Y:S04]  /*12bf0*/  LDL R7, [R1+0x1ec] ;  /* 0x0001ec0001077983 */ /* 0x001ee80000100800 */
[----:B------:R-:W3:Y:S01]  /*12c00*/  LDL R6, [R1+0x1f0] ;  /* 0x0001f00001067983 */ /* 0x000ee20000100800 */
[----:B------:R-:W-:Y:S01]  /*12c10*/  PRMT R22, RZ, 0x7610, R22 ;  /* 0x00007610ff167816 */ /* 0x000fe20000000016 */
[----:B------:R-:W-:Y:S01]  /*12c20*/  @!P1 IMAD.MOV.U32 R15, RZ, RZ, R28 ;  /* 0x000000ffff0f9224 */ /* 0x000fe200078e001c */
[----:B------:R-:W-:-:S04]  /*12c30*/  PRMT R23, RZ, 0x7610, R23 ;  /* 0x00007610ff177816 */ /* 0x000fc80000000017 */
[----:B------:R2:W3:Y:S04]  /*12c40*/  @!P1 LDG.E.U16 R22, desc[UR8][R14.64] ;  /* 0x000000080e169981 */ /* 0x0004e8000c1e1500 */
[----:B------:R-:W-:Y:S04]  /*12c50*/  STS.U16 [R10+UR5+0x2700], R8 ;  /* 0x002700080a007988 */ /* 0x000fe80008000405 */
[----:B------:R-:W-:Y:S04]  /*12c60*/  STS.U16 [R10+UR5+0x3600], R9 ;  /* 0x003600090a007988 */ /* 0x000fe80008000405 */
[----:B----4-:R0:W-:Y:S01]  /*12c70*/  STS.U16 [R10+UR5+0x3700], R11 ;  /* 0x0037000b0a007988 */ /* 0x0101e20008000405 */
[----:B------:R-:W-:Y:S01]  /*12c80*/  PRMT R25, RZ, 0x7610, R25 ;  /* 0x00007610ff197816 */ /* 0x000fe20000000019 */
[----:B--2---:R-:W-:-:S02]  /*12c90*/  @!P0 IMAD.MOV.U32 R14, RZ, RZ, R0 ;  /* 0x000000ffff0e8224 */ /* 0x004fc400078e0000 */
[----:B------:R-:W-:Y:S02]  /*12ca0*/  @!P0 IMAD.MOV.U32 R15, RZ, RZ, R2 ;  /* 0x000000ffff0f8224 */ /* 0x000fe400078e0002 */
[----:B------:R-:W2:Y:S04]  /*12cb0*/  LDL.LU R2, [R1+0x128] ;  /* 0x0001280001027983 */ /* 0x000ea80000300800 */
[----:B------:R-:W4:Y:S04]  /*12cc0*/  LDL.LU R5, [R1+0x11c] ;  /* 0x00011c0001057983 */ /* 0x000f280000300800 */
[----:B------:R-:W2:Y:S04]  /*12cd0*/  LDL R26, [R1+0x1e4] ;  /* 0x0001e400011a7983 */ /* 0x000ea80000100800 */
[----:B------:R-:W2:Y:S04]  /*12ce0*/  LDL R24, [R1+0x1e8] ;  /* 0x0001e80001187983 */ /* 0x000ea80000100800 */
[----:B------:R-:W4:Y:S04]  /*12cf0*/  LDL.LU R12, [R1+0x114] ;  /* 0x00011400010c7983 */ /* 0x000f280000300800 */
[----:B------:R-:W4:Y:S04]  /*12d00*/  LDL.LU R0, [R1+0x108] ;  /* 0x0001080001007983 */ /* 0x000f280000300800 */
[----:B0-----:R-:W4:Y:S04]  /*12d10*/  LDL.LU R11, [R1+0xfc] ;  /* 0x0000fc00010b7983 */ /* 0x001f280000300800 */
[----:B------:R-:W4:Y:S04]  /*12d20*/  LDL.LU R28, [R1+0xf4] ;  /* 0x0000f400011c7983 */ /* 0x000f280000300800 */
[----:B------:R-:W4:Y:S04]  /*12d30*/  LDL.LU R16, [R1+0xa8] ;  /* 0x0000a80001107983 */ /* 0x000f280000300800 */
[----:B------:R3:W4:Y:S04]  /*12d40*/  @!P0 LDG.E.U16 R23, desc[UR8][R14.64] ;  /* 0x000000080e178981 */ /* 0x000728000c1e1500 */
[----:B------:R-:W4:Y:S04]  /*12d50*/  LDL.LU R18, [R1+0x8c] ;  /* 0x00008c0001127983 */ /* 0x000f280000300800 */
[----:B------:R-:W4:Y:S01]  /*12d60*/  LDL.LU R20, [R1+0x88] ;  /* 0x0000880001147983 */ /* 0x000f220000300800 */
[----:B---3--:R-:W-:-:S02]  /*12d70*/  @!P1 IMAD.MOV.U32 R14, RZ, RZ, R6 ;  /* 0x000000ffff0e9224 */ /* 0x008fc400078e0006 */
[----:B------:R-:W-:Y:S01]  /*12d80*/  @!P1 IMAD.MOV.U32 R15, RZ, RZ, R7 ;  /* 0x000000ffff0f9224 */ /* 0x000fe200078e0007 */
[----:B------:R-:W3:Y:S04]  /*12d90*/  LDL.LU R29, [R1+0x84] ;  /* 0x00008400011d7983 */ /* 0x000ee80000300800 */
[----:B------:R-:W3:Y:S04]  /*12da0*/  LDL.LU R6, [R1+0x80] ;  /* 0x0000800001067983 */ /* 0x000ee80000300800 */
[----:B------:R-:W3:Y:S04]  /*12db0*/  LDL.LU R7, [R1+0x7c] ;  /* 0x00007c0001077983 */ /* 0x000ee80000300800 */
[----:B------:R-:W3:Y:S04]  /*12dc0*/  LDL.LU R8, [R1+0x78] ;  /* 0x0000780001087983 */ /* 0x000ee80000300800 */
[----:B------:R-:W3:Y:S04]  /*12dd0*/  LDL.LU R9, [R1+0x74] ;  /* 0x0000740001097983 */ /* 0x000ee80000300800 */
[----:B------:R2:W3:Y:S04]  /*12de0*/  @!P1 LDG.E.U16 R25, desc[UR8][R14.64] ;  /* 0x000000080e199981 */ /* 0x0004e8000c1e1500 */
[----:B------:R-:W3:Y:S01]  /*12df0*/  LDL.LU R15, [R1+0x140] ;  /* 0x00014000010f7983 */ /* 0x000ee20000300800 */
[----:B------:R-:W-:Y:S01]  /*12e00*/  PRMT R27, RZ, 0x7610, R27 ;  /* 0x00007610ff1b7816 */ /* 0x000fe2000000001b */
[----:B--2---:R-:W-:-:S02]  /*12e10*/  @!P0 IMAD.MOV.U32 R14, RZ, RZ, R24 ;  /* 0x000000ffff0e8224 */ /* 0x004fc400078e0018 */
[----:B---3--:R-:W-:Y:S04]  /*12e20*/  STS.U16 [R10+UR5+0x4600], R15 ;  /* 0x0046000f0a007988 */ /* 0x008fe80008000405 */
[----:B------:R0:W-:Y:S02]  /*12e30*/  STS.U16 [R10+UR5+0x4700], R4 ;  /* 0x004700040a007988 */ /* 0x0001e40008000405 */
[----:B0-----:R-:W0:Y:S01]  /*12e40*/  S2R R4, SR_TID.X ;  /* 0x0000000000047919 */ /* 0x001e220000002100 */
[----:B------:R-:W-:Y:S01]  /*12e50*/  @!P0 IMAD.MOV.U32 R15, RZ, RZ, R26 ;  /* 0x000000ffff0f8224 */ /* 0x000fe200078e001a */
[----:B------:R0:W-:Y:S04]  /*12e60*/  STS.U16 [R10+UR5+0x5600], R3 ;  /* 0x005600030a007988 */ /* 0x0001e80008000405 */
[----:B------:R-:W2:Y:S04]  /*12e70*/  @!P0 LDG.E.U16 R27, desc[UR8][R14.64] ;  /* 0x000000080e1b8981 */ /* 0x000ea8000c1e1500 */
[----:B------:R1:W-:Y:S04]  /*12e80*/  STS.U16 [R10+UR5+0x5700], R2 ;  /* 0x005700020a007988 */ /* 0x0003e80008000405 */
[----:B------:R-:W3:Y:S04]  /*12e90*/  LDL.LU R14, [R1+0x70] ;  /* 0x00007000010e7983 */ /* 0x000ee80000300800 */
[----:B------:R-:W2:Y:S04]  /*12ea0*/  LDL.LU R15, [R1+0x44] ;  /* 0x00004400010f7983 */ /* 0x000ea80000300800 */
[----:B------:R-:W2:Y:S04]  /*12eb0*/  LDL.LU R24, [R1+0x40] ;  /* 0x0000400001187983 */ /* 0x000ea80000300800 */
[----:B------:R-:W2:Y:S01]  /*12ec0*/  LDL.LU R26, [R1+0x4] ;  /* 0x00000400011a7983 */ /* 0x000ea20000300800 */
[----:B0-----:R-:W-:-:S03]  /*12ed0*/  LOP3.LUT R3, R4, 0x7f, RZ, 0xc0, !PT ;  /* 0x0000007f04037812 */ /* 0x001fc600078ec0ff */
[----:B------:R-:W2:Y:S02]  /*12ee0*/  LDL.LU R4, [R1] ;  /* 0x0000000001047983 */ /* 0x000ea40000300800 */
[----:B------:R-:W-:Y:S02]  /*12ef0*/  IMAD.SHL.U32 R3, R3, 0x2, RZ ;  /* 0x0000000203037824 */ /* 0x000fe400078e00ff */
[----:B----4-:R0:W-:Y:S04]  /*12f00*/  STS.U16 [R10+UR5+0x6600], R5 ;  /* 0x006600050a007988 */ /* 0x0101e80008000405 */
[----:B------:R4:W-:Y:S01]  /*12f10*/  STS.U16 [R10+UR5+0x6700], R12 ;  /* 0x0067000c0a007988 */ /* 0x0009e20008000405 */
[----:B-1----:R-:W-:-:S03]  /*12f20*/  LOP3.LUT R2, R3, 0x40, RZ, 0x3c, !PT ;  /* 0x0000004003027812 */ /* 0x002fc600078e3cff */
[----:B------:R1:W-:Y:S04]  /*12f30*/  STS.U16 [R10+UR5+0x7600], R0 ;  /* 0x007600000a007988 */ /* 0x0003e80008000405 */
[----:B0-----:R-:W2:Y:S04]  /*12f40*/  LDL.LU R5, [R1+0x6c] ;  /* 0x00006c0001057983 */ /* 0x001ea80000300800 */
[----:B----4-:R-:W4:Y:S04]  /*12f50*/  LDL.LU R12, [R1+0xd00] ;  /* 0x000d0000010c7983 */ /* 0x010f280000300800 */
[----:B-1----:R-:W4:Y:S04]  /*12f60*/  LDL.LU R0, [R1+0xcfc] ;  /* 0x000cfc0001007983 */ /* 0x002f280000300800 */
[----:B------:R0:W-:Y:S04]  /*12f70*/  STS.U16 [R10+UR5+0x7700], R11 ;  /* 0x0077000b0a007988 */ /* 0x0001e80008000405 */
[----:B------:R1:W-:Y:S04]  /*12f80*/  STS.U16 [R2+UR5+0x800], R28 ;  /* 0x0008001c02007988 */ /* 0x0003e80008000405 */
[----:B0-----:R-:W4:Y:S04]  /*12f90*/  LDL.LU R10, [R1+0xcf8] ;  /* 0x000cf800010a7983 */ /* 0x001f280000300800 */
[----:B------:R-:W4:Y:S04]  /*12fa0*/  LDL.LU R11, [R1+0xcf4] ;  /* 0x000cf400010b7983 */ /* 0x000f280000300800 */
[----:B------:R-:W-:Y:S04]  /*12fb0*/  STS.U16 [R2+UR5+0x900], R16 ;  /* 0x0009001002007988 */ /* 0x000fe80008000405 */
[----:B------:R-:W-:Y:S04]  /*12fc0*/  STS.U16 [R2+UR5+0x1800], R18 ;  /* 0x0018001202007988 */ /* 0x000fe80008000405 */
[----:B------:R-:W-:Y:S04]  /*12fd0*/  STS.U16 [R2+UR5+0x1900], R20 ;  /* 0x0019001402007988 */ /* 0x000fe80008000405 */
[----:B------:R0:W-:Y:S04]  /*12fe0*/  STS.U16 [R2+UR5+0x2800], R29 ;  /* 0x0028001d02007988 */ /* 0x0001e80008000405 */
[----:B-1----:R-:W4:Y:S04]  /*12ff0*/  LDL.LU R28, [R1+0x68] ;  /* 0x00006800011c7983 */ /* 0x002f280000300800 */
[----:B0-----:R-:W4:Y:S04]  /*13000*/  LDL.LU R29, [R1+0x64] ;  /* 0x00006400011d7983 */ /* 0x001f280000300800 */
[----:B------:R-:W4:Y:S04]  /*13010*/  LDL.LU R16, [R1+0x5c] ;  /* 0x00005c0001107983 */ /* 0x000f280000300800 */
[----:B------:R-:W4:Y:S04]  /*13020*/  LDL.LU R18, [R1+0x58] ;  /* 0x0000580001127983 */ /* 0x000f280000300800 */
[----:B------:R0:W-:Y:S04]  /*13030*/  STS.U16 [R2+UR5+0x2900], R6 ;  /* 0x0029000602007988 */ /* 0x0001e80008000405 */
[----:B------:R-:W4:Y:S04]  /*13040*/  LDL.LU R20, [R1+0x54] ;  /* 0x0000540001147983 */ /* 0x000f280000300800 */
[----:B------:R1:W-:Y:S04]  /*13050*/  STS.U16 [R2+UR5+0x3800], R7 ;  /* 0x0038000702007988 */ /* 0x0003e80008000405 */
[----:B0-----:R-:W4:Y:S04]  /*13060*/  LDL.LU R6, [R1+0x50] ;  /* 0x0000500001067983 */ /* 0x001f280000300800 */
[----:B------:R0:W-:Y:S04]  /*13070*/  STS.U16 [R2+UR5+0x3900], R8 ;  /* 0x0039000802007988 */ /* 0x0001e80008000405 */
[----:B-1----:R-:W4:Y:S04]  /*13080*/  LDL.LU R7, [R1+0x4c] ;  /* 0x00004c0001077983 */ /* 0x002f280000300800 */
[----:B------:R1:W-:Y:S04]  /*13090*/  STS.U16 [R2+UR5+0x4800], R9 ;  /* 0x0048000902007988 */ /* 0x0003e80008000405 */
[----:B0-----:R-:W4:Y:S04]  /*130a0*/  LDL.LU R8, [R1+0x48] ;  /* 0x0000480001087983 */ /* 0x001f280000300800 */
[----:B-1----:R-:W4:Y:S04]  /*130b0*/  LDL.LU R9, [R1+0x3c] ;  /* 0x00003c0001097983 */ /* 0x002f280000300800 */
[----:B---3--:R-:W-:Y:S04]  /*130c0*/  STS.U16 [R2+UR5+0x4900], R14 ;  /* 0x0049000e02007988 */ /* 0x008fe80008000405 */
[----:B--2---:R-:W-:Y:S04]  /*130d0*/  STS.U16 [R2+UR5+0x5800], R15 ;  /* 0x0058000f02007988 */ /* 0x004fe80008000405 */
[----:B------:R0:W-:Y:S04]  /*130e0*/  STS.U16 [R2+UR5+0x5900], R24 ;  /* 0x0059001802007988 */ /* 0x0001e80008000405 */
[----:B------:R-:W-:Y:S04]  /*130f0*/  STS.U16 [R2+UR5+0x6800], R26 ;  /* 0x0068001a02007988 */ /* 0x000fe80008000405 */
[----:B------:R-:W-:Y:S01]  /*13100*/  STS.U16 [R2+UR5+0x6900], R4 ;  /* 0x0069000402007988 */ /* 0x000fe20008000405 */
[----:B0-----:R-:W-:-:S03]  /*13110*/  LOP3.LUT R24, R3, 0x50, RZ, 0x3c, !PT ;  /* 0x0000005003187812 */ /* 0x001fc600078e3cff */
[----:B----4-:R-:W-:Y:S04]  /*13120*/  STS.U16 [R2+UR5+0x7800], R11 ;  /* 0x0078000b02007988 */ /* 0x010fe80008000405 */
[----:B------:R0:W-:Y:S04]  /*13130*/  STS.U16 [R2+UR5+0x7900], R10 ;  /* 0x0079000a02007988 */ /* 0x0001e80008000405 */
[----:B------:R1:W-:Y:S04]  /*13140*/  STS.U16 [R24+UR5+0xa00], R5 ;  /* 0x000a000518007988 */ /* 0x0003e80008000405 */
[----:B0-----:R-:W2:Y:S04]  /*13150*/  LDL.LU R10, [R1+0x10] ;  /* 0x00001000010a7983 */ /* 0x001ea80000300800 */
[----:B------:R-:W3:Y:S04]  /*13160*/  LDL.LU R26, [R1+0x38] ;  /* 0x00003800011a7983 */ /* 0x000ee80000300800 */
[----:B------:R-:W4:Y:S04]  /*13170*/  LDL.LU R2, [R1+0x34] ;  /* 0x0000340001027983 */ /* 0x000f280000300800 */
[----:B------:R-:W3:Y:S04]  /*13180*/  LDL.LU R3, [R1+0x30] ;  /* 0x0000300001037983 */ /* 0x000ee80000300800 */
[----:B------:R-:W3:Y:S04]  /*13190*/  LDL.LU R4, [R1+0x2c] ;  /* 0x00002c0001047983 */ /* 0x000ee80000300800 */
[----:B-1----:R-:W3:Y:S04]  /*131a0*/  LDL.LU R5, [R1+0x28] ;  /* 0x0000280001057983 */ /* 0x002ee80000300800 */
[----:B------:R-:W3:Y:S04]  /*131b0*/  LDL.LU R11, [R1+0x14] ;  /* 0x00001400010b7983 */ /* 0x000ee80000300800 */
[----:B------:R-:W3:Y:S04]  /*131c0*/  LDL.LU R14, [R1+0xc] ;  /* 0x00000c00010e7983 */ /* 0x000ee80000300800 */
[----:B------:R-:W-:Y:S04]  /*131d0*/  STS.U16 [R24+UR5+0xb00], R28 ;  /* 0x000b001c18007988 */ /* 0x000fe80008000405 */
[----:B------:R-:W3:Y:S04]  /*131e0*/  LDL.LU R15, [R1+0x8] ;  /* 0x00000800010f7983 */ /* 0x000ee80000300800 */
[----:B------:R0:W-:Y:S04]  /*131f0*/  STS.U16 [R24+UR5+0x1a00], R29 ;  /* 0x001a001d18007988 */ /* 0x0001e80008000405 */
[----:B------:R1:W-:Y:S04]  /*13200*/  STS.U16 [R24+UR5+0x1b00], R0 ;  /* 0x001b000018007988 */ /* 0x0003e80008000405 */
[----:B------:R1:W-:Y:S04]  /*13210*/  STS.U16 [R24+UR5+0x2a00], R16 ;  /* 0x002a001018007988 */ /* 0x0003e80008000405 */
[----:B0-----:R-:W3:Y:S04]  /*13220*/  LDL.LU R29, [R1+0x15c] ;  /* 0x00015c00011d7983 */ /* 0x001ee80000300800 */
[----:B-1----:R-:W3:Y:S04]  /*13230*/  LDL.LU R0, [R1+0x158] ;  /* 0x0001580001007983 */ /* 0x002ee80000300800 */
        /* <DEDUP_REMOVED lines=12> */
[----:B------:R-:W3:Y:S01]  /*13300*/  LDL.LU R9, [R1+0xcd8] ;  /* 0x000cd80001097983 */ /* 0x000ee20000300800 */
[----:B------:R-:W0:Y:S02]  /*13310*/  S2R R28, SR_TID.X ;  /* 0x00000000001c7919 */ /* 0x000e240000002100 */
[----:B0-----:R-:W-:-:S05]  /*13320*/  LOP3.LUT R28, R28, 0x7f, RZ, 0xc0, !PT ;  /* 0x0000007f1c1c7812 */ /* 0x001fca00078ec0ff */
[----:B------:R-:W-:Y:S01]  /*13330*/  IMAD.SHL.U32 R28, R28, 0x2, RZ ;  /* 0x000000021c1c7824 */ /* 0x000fe200078e00ff */
[----:B--2---:R0:W-:Y:S04]  /*13340*/  STS.U16 [R24+UR5+0x5b00], R10 ;  /* 0x005b000a18007988 */ /* 0x0041e80008000405 */
[C---:B0-----:R-:W-:Y:S01]  /*13350*/  LOP3.LUT R10, R28.reuse, 0x60, RZ, 0x3c, !PT ;  /* 0x000000601c0a7812 */ /* 0x041fe200078e3cff */
[----:B---3--:R0:W-:Y:S04]  /*13360*/  STS.U16 [R24+UR5+0x6a00], R9 ;  /* 0x006a000918007988 */ /* 0x0081e80008000405 */
[----:B------:R1:W-:Y:S04]  /*13370*/  STS.U16 [R24+UR5+0x6b00], R8 ;  /* 0x006b000818007988 */ /* 0x0003e80008000405 */
[----:B------:R2:W-:Y:S04]  /*13380*/  STS.U16 [R24+UR5+0x7a00], R7 ;  /* 0x007a000718007988 */ /* 0x0005e80008000405 */
[----:B0-----:R-:W3:Y:S04]  /*13390*/  LDL.LU R9, [R1+0x18] ;  /* 0x0000180001097983 */ /* 0x001ee80000300800 */
[----:B-1----:R-:W3:Y:S04]  /*133a0*/  LDL.LU R8, [R1+0x1c] ;  /* 0x00001c0001087983 */ /* 0x002ee80000300800 */
[----:B--2---:R-:W2:Y:S04]  /*133b0*/  LDL.LU R7, [R1+0x20] ;  /* 0x0000200001077983 */ /* 0x004ea80000300800 */
[----:B------:R0:W-:Y:S04]  /*133c0*/  STS.U16 [R24+UR5+0x7b00], R6 ;  /* 0x007b000618007988 */ /* 0x0001e80008000405 */
[----:B------:R1:W-:Y:S04]  /*133d0*/  STS.U16 [R10+UR5+0xc00], R26 ;  /* 0x000c001a0a007988 */ /* 0x0003e80008000405 */
[----:B0-----:R-:W2:Y:S04]  /*133e0*/  LDL.LU R24, [R1+0xcd4] ;  /* 0x000cd40001187983 */ /* 0x001ea80000300800 */
[----:B------:R-:W2:Y:S04]  /*133f0*/  LDL.LU R6, [R1+0x24] ;  /* 0x0000240001067983 */ /* 0x000ea80000300800 */
[----:B-1----:R-:W3:Y:S04]  /*13400*/  LDL.LU R26, [R1+0xcd0] ;  /* 0x000cd000011a7983 */ /* 0x002ee80000300800 */
[----:B----4-:R0:W-:Y:S04]  /*13410*/  STS.U16 [R10+UR5+0xd00], R2 ;  /* 0x000d00020a007988 */ /* 0x0101e80008000405 */
[----:B------:R1:W-:Y:S04]  /*13420*/  STS.U16 [R10+UR5+0x1c00], R3 ;  /* 0x001c00030a007988 */ /* 0x0003e80008000405 */
[----:B------:R4:W-:Y:S04]  /*13430*/  STS.U16 [R10+UR5+0x1d00], R4 ;  /* 0x001d00040a007988 */ /* 0x0009e80008000405 */
[----:B0-----:R-:W3:Y:S04]  /*13440*/  LDL.LU R2, [R1+0xccc] ;  /* 0x000ccc0001027983 */ /* 0x001ee80000300800 */
[----:B-1----:R-:W3:Y:S04]  /*13450*/  LDL.LU R3, [R1+0xcc8] ;  /* 0x000cc80001037983 */ /* 0x002ee80000300800 */
[----:B----4-:R-:W4:Y:S04]  /*13460*/  LDL.LU R4, [R1+0xcc4] ;  /* 0x000cc40001047983 */ /* 0x010f280000300800 */
[----:B------:R0:W-:Y:S04]  /*13470*/  STS.U16 [R10+UR5+0x2c00], R5 ;  /* 0x002c00050a007988 */ /* 0x0001e80008000405 */
[----:B0-----:R-:W4:Y:S04]  /*13480*/  LDL.LU R5, [R1+0xcc0] ;  /* 0x000cc00001057983 */ /* 0x001f280000300800 */
[----:B--2---:R0:W-:Y:S04]  /*13490*/  STS.U16 [R10+UR5+0x2d00], R6 ;  /* 0x002d00060a007988 */ /* 0x0041e80008000405 */
[----:B------:R-:W-:Y:S04]  /*134a0*/  STS.U16 [R10+UR5+0x3c00], R7 ;  /* 0x003c00070a007988 */ /* 0x000fe80008000405 */
[----:B---3--:R-:W-:Y:S04]  /*134b0*/  STS.U16 [R10+UR5+0x3d00], R8 ;  /* 0x003d00080a007988 */ /* 0x008fe80008000405 */
[----:B------:R-:W-:Y:S01]  /*134c0*/  STS.U16 [R10+UR5+0x4c00], R9 ;  /* 0x004c00090a007988 */ /* 0x000fe20008000405 */
[----:B0-----:R-:W-:-:S03]  /*134d0*/  LOP3.LUT R6, R28, 0x70, RZ, 0x3c, !PT ;  /* 0x000000701c067812 */ /* 0x001fc600078e3cff */
[----:B------:R-:W-:Y:S04]  /*134e0*/  STS.U16 [R10+UR5+0x4d00], R11 ;  /* 0x004d000b0a007988 */ /* 0x000fe80008000405 */
[----:B------:R-:W-:Y:S04]  /*134f0*/  STS.U16 [R10+UR5+0x5c00], R14 ;  /* 0x005c000e0a007988 */ /* 0x000fe80008000405 */
[----:B------:R-:W-:Y:S04]  /*13500*/  STS.U16 [R10+UR5+0x5d00], R15 ;  /* 0x005d000f0a007988 */ /* 0x000fe80008000405 */
[----:B------:R-:W2:Y:S04]  /*13510*/  LDL R28, [R1+0x94] ;  /* 0x00009400011c7983 */ /* 0x000ea80000100800 */
[----:B----4-:R-:W-:Y:S04]  /*13520*/  STS.U16 [R10+UR5+0x6c00], R5 ;  /* 0x006c00050a007988 */ /* 0x010fe80008000405 */
[----:B------:R-:W-:Y:S04]  /*13530*/  STS.U16 [R10+UR5+0x6d00], R4 ;  /* 0x006d00040a007988 */ /* 0x000fe80008000405 */
[----:B------:R0:W-:Y:S04]  /*13540*/  STS.U16 [R10+UR5+0x7c00], R3 ;  /* 0x007c00030a007988 */ /* 0x0001e80008000405 */
[----:B------:R1:W-:Y:S04]  /*13550*/  STS.U16 [R10+UR5+0x7d00], R2 ;  /* 0x007d00020a007988 */ /* 0x0003e80008000405 */
[----:B------:R-:W-:Y:S04]  /*13560*/  STS.U16 [R6+UR5+0x7e00], R29 ;  /* 0x007e001d06007988 */ /* 0x000fe80008000405 */
[----:B------:R3:W-:Y:S04]  /*13570*/  STS.U16 [R6+UR5+0x7f00], R0 ;  /* 0x007f000006007988 */ /* 0x0007e80008000405 */
[----:B0-----:R-:W4:Y:S04]  /*13580*/  LDL R3, [R1+0x98] ;  /* 0x0000980001037983 */ /* 0x001f280000100800 */
[----:B-1----:R-:W4:Y:S04]  /*13590*/  LDL R2, [R1+0x150] ;  /* 0x0001500001027983 */ /* 0x002f280000100800 */
[----:B---3--:R-:W3:Y:S04]  /*135a0*/  LDL R0, [R1+0x154] ;  /* 0x0001540001007983 */ /* 0x008ee80000100800 */
[----:B------:R-:W-:Y:S04]  /*135b0*/  STS.U16 [R6+UR5+0xe00], R26 ;  /* 0x000e001a06007988 */ /* 0x000fe80008000405 */
        /* <DEDUP_REMOVED lines=12> */
[----:B------:R-:W-:Y:S01]  /*13680*/  STS.U16 [R6+UR5+0x6f00], R27 ;  /* 0x006f001b06007988 */ /* 0x000fe20008000405 */
[----:B------:R-:W-:Y:S06]  /*13690*/  BAR.SYNC.DEFER_BLOCKING 0x0 ;  /* 0x0000000000007b1d */ /* 0x000fec0000010000 */
[----:B--2---:R-:W-:Y:S04]  /*136a0*/  LDSM.16.MT88.4 R20, [R28+UR5+0x8400] ;  /* 0x008400051c14783b */ /* 0x004fe80008004200 */
[----:B------:R-:W-:Y:S04]  /*136b0*/  LDSM.16.MT88.4 R24, [R28+UR5+0x8000] ;  /* 0x008000051c18783b */ /* 0x000fe80008004200 */
[----:B----4-:R-:W-:Y:S04]  /*136c0*/  LDSM.16.MT88.4 R16, [R3+UR5+0x8000] ;  /* 0x008000050310783b */ /* 0x010fe80008004200 */
[----:B------:R-:W-:Y:S04]  /*136d0*/  LDSM.16.MT88.4 R8, [R3+UR5+0x8400] ;  /* 0x008400050308783b */ /* 0x000fe80008004200 */
[----:B---3--:R-:W0:Y:S04]  /*136e0*/  LDSM.16.M88.4 R4, [R0+UR5] ;  /* 0x000000050004783b */ /* 0x008e280008000200 */
[----:B------:R-:W1:Y:S04]  /*136f0*/  LDSM.16.M88.4 R12, [R0+UR5+0x4000] ;  /* 0x00400005000c783b */ /* 0x000e680008000200 */
[----:B0-----:R-:W-:Y:S04]  /*13700*/  STL [R1+0xc94], R6 ;  /* 0x000c940601007387 */ /* 0x001fe80000100800 */
[----:B------:R-:W-:Y:S04]  /*13710*/  STL [R1+0xc90], R7 ;  /* 0x000c900701007387 */ /* 0x000fe80000100800 */
[----:B-1----:R-:W-:Y:S04]  /*13720*/  STL [R1+0xc8c], R14 ;  /* 0x000c8c0e01007387 */ /* 0x002fe80000100800 */
[----:B------:R-:W-:Y:S04]  /*13730*/  STL [R1+0xc88], R15 ;  /* 0x000c880f01007387 */ /* 0x000fe80000100800 */
[----:B------:R-:W-:Y:S04]  /*13740*/  STL [R1+0xc70], R0 ;  /* 0x000c700001007387 */ /* 0x000fe80000100800 */
[----:B------:R-:W-:Y:S04]  /*13750*/  STL.64 [R1+0xcb8], R18 ;  /* 0x000cb81201007387 */ /* 0x000fe80000100a00 */
[----:B------:R0:W-:Y:S04]  /*13760*/  STL.64 [R1+0xcb0], R16 ;  /* 0x000cb01001007387 */ /* 0x0001e80000100a00 */
[----:B0-----:R-:W2:Y:S04]  /*13770*/  LDL.LU.64 R16, [R1+0xc0] ;  /* 0x0000c00001107983 */ /* 0x001ea80000300a00 */
[----:B------:R-:W2:Y:S04]  /*13780*/  LDL.LU.64 R18, [R1+0xc8] ;  /* 0x0000c80001127983 */ /* 0x000ea80000300a00 */
[----:B------:R-:W-:Y:S04]  /*13790*/  STL [R1+0xc98], R23 ;  /* 0x000c981701007387 */ /* 0x000fe80000100800 */
[----:B------:R-:W-:Y:S04]  /*137a0*/  STL.64 [R1+0xc80], R10 ;  /* 0x000c800a01007387 */ /* 0x000fe80000100a00 */
[----:B------:R0:W-:Y:S04]  /*137b0*/  STL.64 [R1+0xc78], R8 ;  /* 0x000c780801007387 */ /* 0x0001e80000100a00 */
[----:B0-----:R-:W3:Y:S04]  /*137c0*/  LDL.LU.64 R8, [R1+0xe0] ;  /* 0x0000e00001087983 */ /* 0x001ee80000300a00 */
[----:B------:R-:W3:Y:S02]  /*137d0*/  LDL.LU.64 R10, [R1+0xe8] ;  /* 0x0000e800010a7983 */ /* 0x000ee40000300a00 */
[C---:B---3--:R-:W-:Y:S08]  /*137e0*/  HMMA.16816.F32 R8, R24.reuse, R4, R8 ;  /* 0x000000041808723c */ /* 0x048ff00000001808 */
[----:B--2---:R-:W-:Y:S11]  /*137f0*/  HMMA.16816.F32 R24, R24, R12, R16 ;  /* 0x0000000c1818723c */ /* 0x004ff60000001810 */
[----:B------:R-:W-:Y:S04]  /*13800*/  STL.64 [R1+0xca8], R10 ;  /* 0x000ca80a01007387 */ /* 0x000fe80000100a00 */
[----:B------:R0:W-:Y:S04]  /*13810*/  STL.64 [R1+0xca0], R8 ;  /* 0x000ca00801007387 */ /* 0x0001e80000100a00 */
[----:B0-----:R-:W2:Y:S04]  /*13820*/  LDL.LU.64 R8, [R1+0xb0] ;  /* 0x0000b00001087983 */ /* 0x001ea80000300a00 */
[----:B------:R-:W2:Y:S04]  /*13830*/  LDL.LU.64 R10, [R1+0xb8] ;  /* 0x0000b800010a7983 */ /* 0x000ea80000300a00 */
[----:B------:R-:W2:Y:S04]  /*13840*/  LDL.LU.64 R18, [R1+0xcb8] ;  /* 0x000cb80001127983 */ /* 0x000ea80000300a00 */
[----:B------:R-:W2:Y:S01]  /*13850*/  LDL.LU.64 R16, [R1+0xcb0] ;  /* 0x000cb00001107983 */ /* 0x000ea20000300a00 */
[----:B------:R-:W-:-:S02]  /*13860*/  IMAD.MOV.U32 R23, RZ, RZ, R24 ;  /* 0x000000ffff177224 */ /* 0x000fc400078e0018 */
[----:B------:R-:W-:Y:S01]  /*13870*/  IMAD.MOV.U32 R6, RZ, RZ, R25 ;  /* 0x000000ffff067224 */ /* 0x000fe200078e0019 */
[----:B------:R-:W-:Y:S01]  /*13880*/  STL [R1+0x1c], R27 ;  /* 0x00001c1b01007387 */ /* 0x000fe20000100800 */
[----:B------:R-:W-:-:S03]  /*13890*/  IMAD.MOV.U32 R7, RZ, RZ, R26 ;  /* 0x000000ffff077224 */ /* 0x000fc600078e001a */
[----:B------:R-:W0:Y:S01]  /*138a0*/  LDSM.16.MT88.4 R24, [R28+UR5+0x8800] ;  /* 0x008800051c18783b */ /* 0x000e220008004200 */
[----:B--2---:R-:W-:-:S15]  /*138b0*/  HMMA.16816.F32 R8, R16, R4, R8 ;  /* 0x000000041008723c */ /* 0x004fde0000001808 */
[----:B------:R-:W-:-:S04]  /*138c0*/  NOP ;  /* 0x0000000000007918 */ /* 0x000fc80000000000 */
[----:B------:R-:W-:Y:S04]  /*138d0*/  STL [R1+0x8], R10 ;  /* 0x0000080a01007387 */ /* 0x000fe80000100800 */
[----:B0-----:R-:W-:Y:S04]  /*138e0*/  STL.64 [R1+0xc58], R26 ;  /* 0x000c581a01007387 */ /* 0x001fe80000100a00 */
[----:B------:R0:W-:Y:S04]  /*138f0*/  STL.64 [R1+0xc50], R24 ;  /* 0x000c501801007387 */ /* 0x0001e80000100a00 */
[----:B0-----:R-:W2:Y:S04]  /*13900*/  LDL.LU.64 R24, [R1+0xd0] ;  /* 0x0000d00001187983 */ /* 0x001ea80000300a00 */
[----:B------:R-:W2:Y:S01]  /*13910*/  LDL.LU.64 R26, [R1+0xd8] ;  /* 0x0000d800011a7983 */ /* 0x000ea20000300a00 */
[----:B------:R-:W-:-:S02]  /*13920*/  IMAD.MOV.U32 R14, RZ, RZ, R8 ;  /* 0x000000ffff0e7224 */ /* 0x000fc400078e0008 */
[----:B------:R-:W-:Y:S02]  /*13930*/  IMAD.MOV.U32 R15, RZ, RZ, R9 ;  /* 0x000000ffff0f7224 */ /* 0x000fe400078e0009 */
[----:B------:R-:W-:Y:S02]  /*13940*/  IMAD.MOV.U32 R29, RZ, RZ, R11 ;  /* 0x000000ffff1d7224 */ /* 0x000fe400078e000b */
[----:B------:R-:W0:Y:S04]  /*13950*/  LDSM.16.M88.4 R8, [R2+UR5] ;  /* 0x000000050208783b */ /* 0x000e280008000200 */
[----:B0-----:R-:W-:Y:S01]  /*13960*/  STL [R1+0x50], R8 ;  /* 0x0000500801007387 */ /* 0x001fe20000100800 */
[----:B------:R-:W-:-:S03]  /*13970*/  IMAD.MOV.U32 R0, RZ, RZ, R9 ;  /* 0x000000ffff007224 */ /* 0x000fc600078e0009 */
[----:B------:R-:W-:Y:S04]  /*13980*/  STL.64 [R1+0x58], R10 ;  /* 0x0000580a01007387 */ /* 0x000fe80000100a00 */
[----:B------:R-:W0:Y:S04]  /*13990*/  LDSM.16.M88.4 R8, [R2+UR5+0x4000] ;  /* 0x004000050208783b */ /* 0x000e280008000200 */
[----:B0-----:R-:W-:Y:S01]  /*139a0*/  STL.64 [R1+0x70], R8 ;  /* 0x0000700801007387 */ /* 0x001fe20000100a00 */
[----:B------:R-:W-:Y:S02]  /*139b0*/  IMAD.MOV.U32 R5, RZ, RZ, R8 ;  /* 0x000000ffff057224 */ /* 0x000fe400078e0008 */
[----:B------:R-:W-:Y:S01]  /*139c0*/  IMAD.MOV.U32 R4, RZ, RZ, R9 ;  /* 0x000000ffff047224 */ /* 0x000fe200078e0009 */
[----:B------:R-:W-:Y:S04]  /*139d0*/  STL.64 [R1+0x78], R10 ;  /* 0x0000780a01007387 */ /* 0x000fe80000100a00 */
[----:B------:R-:W0:Y:S04]  /*139e0*/  LDSM.16.MT88.4 R8, [R3+UR5+0x8800] ;  /* 0x008800050308783b */ /* 0x000e280008004200 */
[----:B------:R-:W-:Y:S04]  /*139f0*/  STL [R1+0xbd0], R2 ;  /* 0x000bd00201007387 */ /* 0x000fe80000100800 */
[----:B0-----:R-:W-:Y:S04]  /*13a00*/  STL.64 [R1+0x30], R8 ;  /* 0x0000300801007387 */ /* 0x001fe80000100a00 */
[----:B------:R0:W-:Y:S04]  /*13a10*/  STL.64 [R1+0x38], R10 ;  /* 0x0000380a01007387 */ /* 0x0001e80000100a00 */
[----:B0-----:R-:W3:Y:S04]  /*13a20*/  LDL.LU.64 R10, [R1+0xca8] ;  /* 0x000ca800010a7983 */ /* 0x001ee80000300a00 */
[----:B------:R-:W3:Y:S01]  /*13a30*/  LDL.LU.64 R8, [R1+0xca0] ;  /* 0x000ca00001087983 */ /* 0x000ee20000300a00 */
[----:B--2---:R-:W-:Y:S01]  /*13a40*/  HMMA.16816.F32 R24, R16, R12, R24 ;  /* 0x0000000c1018723c */ /* 0x004fe20000001818 */
[----:B------:R-:W-:-:S02]  /*13a50*/  IMAD.MOV.U32 R16, RZ, RZ, R23 ;  /* 0x000000ffff107224 */ /* 0x000fc400078e0017 */
[----:B------:R-:W3:Y:S01]  /*13a60*/  LDL.LU R23, [R1+0xc98] ;  /* 0x000c980001177983 */ /* 0x000ee20000300800 */
[----:B------:R-:W-:Y:S02]  /*13a70*/  IMAD.MOV.U32 R17, RZ, RZ, R6 ;  /* 0x000000ffff117224 */ /* 0x000fe400078e0006 */
[----:B------:R-:W-:Y:S01]  /*13a80*/  IMAD.MOV.U32 R18, RZ, RZ, R7 ;  /* 0x000000ffff127224 */ /* 0x000fe200078e0007 */
[----:B------:R-:W3:Y:S04]  /*13a90*/  LDL.LU R6, [R1+0xc94] ;  /* 0x000c940001067983 */ /* 0x000ee80000300800 */
[----:B------:R-:W3:Y:S04]  /*13aa0*/  LDL.LU R7, [R1+0xc90] ;  /* 0x000c900001077983 */ /* 0x000ee80000300800 */
[----:B------:R-:W2:Y:S04]  /*13ab0*/  LDL.LU R19, [R1+0x1c] ;  /* 0x00001c0001137983 */ /* 0x000ea80000300800 */
[----:B------:R0:W-:Y:S04]  /*13ac0*/  STL.64 [R1+0xc68], R26 ;  /* 0x000c681a01007387 */ /* 0x0001e80000100a00 */
[----:B------:R1:W-:Y:S01]  /*13ad0*/  STL.64 [R1+0xc60], R24 ;  /* 0x000c601801007387 */ /* 0x0003e20000100a00 */
[----:B0-----:R-:W-:-:S02]  /*13ae0*/  IMAD.MOV.U32 R27, RZ, RZ, R29 ;  /* 0x000000ffff1b7224 */ /* 0x001fc400078e001d */
[----:B-1----:R-:W-:Y:S02]  /*13af0*/  IMAD.MOV.U32 R24, RZ, RZ, R14 ;  /* 0x000000ffff187224 */ /* 0x002fe400078e000e */
[----:B------:R-:W2:Y:S01]  /*13b00*/  LDL.LU R14, [R1+0xc8c] ;  /* 0x000c8c00010e7983 */ /* 0x000ea20000300800 */
[----:B------:R-:W-:-:S03]  /*13b10*/  IMAD.MOV.U32 R25, RZ, RZ, R15 ;  /* 0x000000ffff197224 */ /* 0x000fc600078e000f */
[----:B------:R-:W2:Y:S04]  /*13b20*/  LDL.LU R15, [R1+0xc88] ;  /* 0x000c8800010f7983 */ /* 0x000ea80000300800 */
[----:B------:R-:W4:Y:S01]  /*13b30*/  LDL.LU R26, [R1+0x8] ;  /* 0x00000800011a7983 */ /* 0x000f220000300800 */
[----:B---3--:R-:W-:-:S15]  /*13b40*/  HMMA.16816.F32 R8, R20, R6, R8 ;  /* 0x000000061408723c */ /* 0x008fde0000001808 */
[----:B------:R-:W-:-:S04]  /*13b50*/  NOP ;  /* 0x0000000000007918 */ /* 0x000fc80000000000 */
[----:B------:R-:W-:Y:S02]  /*13b60*/  IMAD.MOV.U32 R29, RZ, RZ, R10 ;  /* 0x000000ffff1d7224 */ /* 0x000fe400078e000a */
[----:B------:R-:W-:Y:S02]  /*13b70*/  IMAD.MOV.U32 R2, RZ, RZ, R11 ;  /* 0x000000ffff027224 */ /* 0x000fe400078e000b */
[----:B------:R-:W-:Y:S01]  /*13b80*/  IMAD.MOV.U32 R12, RZ, RZ, R8 ;  /* 0x000000ffff0c7224 */ /* 0x000fe200078e0008 */
[----:B------:R-:W4:Y:S01]  /*13b90*/  LDL.LU.64 R10, [R1+0xc80] ;  /* 0x000c8000010a7983 */ /* 0x000f220000300a00 */
[----:B------:R-:W-:-:S03]  /*13ba0*/  IMAD.MOV.U32 R13, RZ, RZ, R9 ;  /* 0x000000ffff0d7224 */ /* 0x000fc600078e0009 */
[----:B------:R-:W4:Y:S01]  /*13bb0*/  LDL.LU.64 R8, [R1+0xc78] ;  /* 0x000c780001087983 */ /* 0x000f220000300a00 */
[----:B--2---:R-:W-:Y:S08]  /*13bc0*/  HMMA.16816.F32 R16, R20, R14, R16 ;  /* 0x0000000e1410723c */ /* 0x004ff00000001810 */
[----:B----4-:R-:W-:Y:S01]  /*13bd0*/  HMMA.16816.F32 R20, R8, R6, R24 ;  /* 0x000000060814723c */ /* 0x010fe20000001818 */
[----:B------:R-:W-:-:S15]  /*13be0*/  LDSM.16.MT88.4 R24, [R3+UR5+0x8c00] ;  /* 0x008c00050318783b */ /* 0x000fde0008004200 */
[----:B------:R-:W-:-:S03]  /*13bf0*/  NOP ;  /* 0x0000000000007918 */ /* 0x000fc60000000000 */
[----:B------:R-:W-:Y:S04]  /*13c00*/  STL.64 [R1+0xc48], R22 ;  /* 0x000c481601007387 */ /* 0x000fe80000100a00 */
[----:B------:R0:W-:Y:S02]  /*13c10*/  STL.64 [R1+0xc40], R20 ;  /* 0x000c401401007387 */ /* 0x0001e40000100a00 */
[----:B0-----:R-:W-:Y:S02]  /*13c20*/  IMAD.MOV.U32 R20, RZ, RZ, R5 ;  /* 0x000000ffff147224 */ /* 0x001fe400078e0005 */
[----:B------:R-:W-:Y:S02]  /*13c30*/  IMAD.MOV.U32 R21, RZ, RZ, R4 ;  /* 0x000000ffff157224 */ /* 0x000fe400078e0004 */
[----:B------:R-:W0:Y:S04]  /*13c40*/  LDSM.16.MT88.4 R4, [R28+UR5+0x8c00] ;  /* 0x008c00051c04783b */ /* 0x000e280008004200 */
[----:B0-----:R-:W-:Y:S04]  /*13c50*/  STL.64 [R1+0xc38], R6 ;  /* 0x000c380601007387 */ /* 0x001fe80000100a00 */
[----:B------:R0:W-:Y:S04]  /*13c60*/  STL.64 [R1+0xc30], R4 ;  /* 0x000c300401007387 */ /* 0x0001e80000100a00 */
[----:B0-----:R-:W2:Y:S01]  /*13c70*/  LDL.LU R4, [R1+0x50] ;  /* 0x0000500001047983 */ /* 0x001ea20000300800 */
[----:B------:R-:W-:-:S03]  /*13c80*/  IMAD.MOV.U32 R5, RZ, RZ, R0 ;  /* 0x000000ffff057224 */ /* 0x000fc600078e0000 */
[----:B------:R-:W3:Y:S04]  /*13c90*/  LDL.LU R0, [R1+0xc70] ;  /* 0x000c700001007983 */ /* 0x000ee80000300800 */
[----:B------:R-:W-:Y:S04]  /*13ca0*/  STL.64 [R1+0x10], R24 ;  /* 0x0000101801007387 */ /* 0x000fe80000100a00 */
[----:B------:R0:W-:Y:S04]  /*13cb0*/  STL.64 [R1+0x18], R26 ;  /* 0x0000181a01007387 */ /* 0x0001e80000100a00 */
[----:B0-----:R-:W4:Y:S04]  /*13cc0*/  LDL.LU.64 R26, [R1+0xc68] ;  /* 0x000c6800011a7983 */ /* 0x001f280000300a00 */
[----:B------:R-:W4:Y:S02]  /*13cd0*/  LDL.LU.64 R24, [R1+0xc60] ;  /* 0x000c600001187983 */ /* 0x000f240000300a00 */
[----:B----4-:R-:W-:Y:S02]  /*13ce0*/  HMMA.16816.F32 R8, R8, R14, R24 ;  /* 0x0000000e0808723c */ /* 0x010fe40000001818 */
[----:B------:R-:W2:Y:S04]  /*13cf0*/  LDL.LU.64 R26, [R1+0xc58] ;  /* 0x000c5800011a7983 */ /* 0x000ea80000300a00 */
[----:B------:R-:W2:Y:S01]  /*13d00*/  LDL.LU.64 R24, [R1+0xc50] ;  /* 0x000c500001187983 */ /* 0x000ea20000300a00 */
[----:B------:R-:W-:-:S02]  /*13d10*/  IMAD.MOV.U32 R14, RZ, RZ, R29 ;  /* 0x000000ffff0e7224 */ /* 0x000fc400078e001d */
[----:B------:R-:W-:Y:S01]  /*13d20*/  IMAD.MOV.U32 R15, RZ, RZ, R2 ;  /* 0x000000ffff0f7224 */ /* 0x000fe200078e0002 */
[----:B------:R-:W4:Y:S06]  /*13d30*/  LDL.LU.64 R22, [R1+0xc48] ;  /* 0x000c480001167983 */ /* 0x000f2c0000300a00 */
[C---:B--2---:R-:W-:Y:S08]  /*13d40*/  HMMA.16816.F32 R12, R24.reuse, R4, R12 ;  /* 0x00000004180c723c */ /* 0x044ff0000000180c */
[----:B------:R-:W-:Y:S01]  /*13d50*/  HMMA.16816.F32 R24, R24, R20, R16 ;  /* 0x000000141818723c */ /* 0x000fe20000001810 */
[----:B------:R-:W4:Y:S04]  /*13d60*/  LDL.LU.64 R20, [R1+0xc40] ;  /* 0x000c400001147983 */ /* 0x000f280000300a00 */
[----:B------:R-:W4:Y:S04]  /*13d70*/  LDL.LU.64 R16, [R1+0x30] ;  /* 0x0000300001107983 */ /* 0x000f280000300a00 */
[----:B------:R-:W4:Y:S02]  /*13d80*/  LDL.LU.64 R18, [R1+0x38] ;  /* 0x0000380001127983 */ /* 0x000f240000300a00 */
[----:B----4-:R-:W-:-:S15]  /*13d90*/  HMMA.16816.F32 R20, R16, R4, R20 ;  /* 0x000000041014723c */ /* 0x010fde0000001814 */
[----:B------:R-:W-:-:S04]  /*13da0*/  NOP ;  /* 0x0000000000007918 */ /* 0x000fc80000000000 */
[----:B------:R-:W-:Y:S04]  /*13db0*/  STL.64 [R1+0xc28], R22 ;  /* 0x000c281601007387 */ /* 0x000fe80000100a00 */
[----:B------:R0:W-:Y:S04]  /*13dc0*/  STL.64 [R1+0xc20], R20 ;  /* 0x000c201401007387 */ /* 0x0001e80000100a00 */
[----:B0-----:R-:W2:Y:S01]  /*13dd0*/  LDL.LU.64 R20, [R1+0x70] ;  /* 0x0000700001147983 */ /* 0x001ea20000300a00 */
[----:B------:R-:W-:Y:S02]  /*13de0*/  IMAD.MOV.U32 R6, RZ, RZ, R16 ;  /* 0x000000ffff067224 */ /* 0x000fe400078e0010 */
[----:B------:R-:W-:Y:S01]  /*13df0*/  IMAD.MOV.U32 R5, RZ, RZ, R17 ;  /* 0x000000ffff057224 */ /* 0x000fe200078e0011 */
[----:B------:R-:W4:Y:S01]  /*13e00*/  LDL.LU.64 R22, [R1+0x78] ;  /* 0x0000780001167983 */ /* 0x000f220000300a00 */
[----:B------:R-:W-:-:S02]  /*13e10*/  IMAD.MOV.U32 R4, RZ, RZ, R18 ;  /* 0x000000ffff047224 */ /* 0x000fc400078e0012 */
[----:B------:R-:W-:Y:S02]  /*13e20*/  IMAD.MOV.U32 R2, RZ, RZ, R19 ;  /* 0x000000ffff027224 */ /* 0x000fe400078e0013 */
[----:B------:R-:W0:Y:S04]  /*13e30*/  LDSM.16.MT88.4 R16, [R28+UR5+0x9000] ;  /* 0x009000051c10783b */ /* 0x000e280008004200 */
[----:B------:R-:W-:Y:S04]  /*13e40*/  STL [R1+0xc18], R28 ;  /* 0x000c181c01007387 */ /* 0x000fe80000100800 */
[----:B0-----:R0:W-:Y:S04]  /*13e50*/  STL.64 [R1+0xc00], R18 ;  /* 0x000c001201007387 */ /* 0x0011e80000100a00 */
[----:B------:R1:W-:Y:S01]  /*13e60*/  STL.64 [R1+0xbf8], R16 ;  /* 0x000bf81001007387 */ /* 0x0003e20000100a00 */
[----:B0-----:R-:W-:-:S02]  /*13e70*/  IMAD.MOV.U32 R18, RZ, RZ, R4 ;  /* 0x000000ffff127224 */ /* 0x001fc400078e0004 */
[----:B-1----:R-:W-:Y:S02]  /*13e80*/  IMAD.MOV.U32 R16, RZ, RZ, R6 ;  /* 0x000000ffff107224 */ /* 0x002fe400078e0006 */
[----:B------:R-:W-:Y:S02]  /*13e90*/  IMAD.MOV.U32 R17, RZ, RZ, R5 ;  /* 0x000000ffff117224 */ /* 0x000fe400078e0005 */
[----:B---3--:R-:W0:Y:S04]  /*13ea0*/  LDSM.16.M88.4 R4, [R0+UR5+0x80] ;  /* 0x000080050004783b */ /* 0x008e280008000200 */
[----:B0-----:R-:W-:Y:S04]  /*13eb0*/  STL.64 [R1+0x60], R4 ;  /* 0x0000600401007387 */ /* 0x001fe80000100a00 */
[----:B------:R-:W-:Y:S04]  /*13ec0*/  STL.64 [R1+0x68], R6 ;  /* 0x0000680601007387 */ /* 0x000fe80000100a00 */
[----:B------:R-:W0:Y:S01]  /*13ed0*/  LDSM.16.M88.4 R4, [R0+UR5+0x4080] ;  /* 0x004080050004783b */ /* 0x000e220008000200 */
[----:B------:R-:W-:-:S03]  /*13ee0*/  IMAD.MOV.U32 R19, RZ, RZ, R2 ;  /* 0x000000ffff137224 */ /* 0x000fc600078e0002 */
[----:B0-----:R-:W-:Y:S01]  /*13ef0*/  STL.64 [R1+0x80], R4 ;  /* 0x0000800401007387 */ /* 0x001fe20000100a00 */
[----:B------:R-:W-:-:S03]  /*13f00*/  IMAD.MOV.U32 R29, RZ, RZ, R7 ;  /* 0x000000ffff1d7224 */ /* 0x000fc600078e0007 */
[----:B------:R-:W-:Y:S04]  /*13f10*/  STL [R1+0x88], R6 ;  /* 0x0000880601007387 */ /* 0x000fe80000100800 */
[----:B------:R-:W0:Y:S04]  /*13f20*/  LDSM.16.MT88.4 R4, [R3+UR5+0x9000] ;  /* 0x009000050304783b */ /* 0x000e280008004200 */
[----:B------:R-:W-:Y:S04]  /*13f30*/  STL [R1+0xc1c], R29 ;  /* 0x000c1c1d01007387 */ /* 0x000fe80000100800 */
[----:B------:R-:W-:Y:S04]  /*13f40*/  STL [R1+0xb98], R0 ;  /* 0x000b980001007387 */ /* 0x000fe80000100800 */
[----:B0-----:R-:W-:Y:S04]  /*13f50*/  STL.64 [R1+0x20], R4 ;  /* 0x0000200401007387 */ /* 0x001fe80000100a00 */
[----:B------:R0:W-:Y:S04]  /*13f60*/  STL.64 [R1+0x28], R6 ;  /* 0x0000280601007387 */ /* 0x0001e80000100a00 */
[----:B0-----:R-:W3:Y:S04]  /*13f70*/  LDL.LU.64 R6, [R1+0xc38] ;  /* 0x000c380001067983 */ /* 0x001ee80000300a00 */
[----:B------:R-:W3:Y:S01]  /*13f80*/  LDL.LU.64 R4, [R1+0xc30] ;  /* 0x000c300001047983 */ /* 0x000ee20000300a00 */
[----:B--2---:R-:W-:Y:S03]  /*13f90*/  HMMA.16816.F32 R16, R16, R20, R8 ;  /* 0x000000141010723c */ /* 0x004fe60000001808 */
[----:B------:R-:W2:Y:S01]  /*13fa0*/  LDL.LU.64 R10, [R1+0x58] ;  /* 0x00005800010a7983 */ /* 0x000ea20000300a00 */
[----:B----4-:R-:W-:-:S02]  /*13fb0*/  IMAD.MOV.U32 R2, RZ, RZ, R22 ;  /* 0x000000ffff027224 */ /* 0x010fc400078e0016 */
[----:B------:R-:W-:-:S13]  /*13fc0*/  IMAD.MOV.U32 R0, RZ, RZ, R23 ;  /* 0x000000ffff007224 */ /* 0x000fda00078e0017 */
[----:B------:R-:W-:Y:S04]  /*13fd0*/  STL.64 [R1+0xc10], R18 ;  /* 0x000c101201007387 */ /* 0x000fe80000100a00 */
[----:B------:R0:W-:Y:S04]  /*13fe0*/  STL.64 [R1+0xc08], R16 ;  /* 0x000c081001007387 */ /* 0x0001e80000100a00 */
[----:B0-----:R-:W4:Y:S04]  /*13ff0*/  LDL.LU.64 R16, [R1+0x10] ;  /* 0x0000100001107983 */ /* 0x001f280000300a00 */
[----:B------:R-:W4:Y:S01]  /*14000*/  LDL.LU.64 R18, [R1+0x18] ;  /* 0x0000180001127983 */ /* 0x000f220000300a00 */
[----:B--2---:R-:W-:Y:S01]  /*14010*/  IMAD.MOV.U32 R29, RZ, RZ, R10 ;  /* 0x000000ffff1d7224 */ /* 0x004fe200078e000a */
[----:B---3--:R-:W-:Y:S01]  /*14020*/  HMMA.16816.F32 R12, R4, R10, R12 ;  /* 0x0000000a040c723c */ /* 0x008fe2000000180c */
[----:B------:R-:W-:-:S07]  /*14030*/  IMAD.MOV.U32 R28, RZ, RZ, R11 ;  /* 0x000000ffff1c7224 */ /* 0x000fce00078e000b */
[----:B------:R-:W-:Y:S01]  /*14040*/  HMMA.16816.F32 R8, R4, R22, R24 ;  /* 0x000000160408723c */ /* 0x000fe20000001818 */
[----:B------:R-:W2:Y:S01]  /*14050*/  LDL.LU.64 R22, [R1+0xc28] ;  /* 0x000c280001167983 */ /* 0x000ea20000300a00 */
[----:B------:R-:W-:Y:S02]  /*14060*/  IMAD.MOV.U32 R26, RZ, RZ, R29 ;  /* 0x000000ffff1a7224 */ /* 0x000fe400078e001d */
[----:B------:R-:W-:Y:S01]  /*14070*/  IMAD.MOV.U32 R27, RZ, RZ, R28 ;  /* 0x000000ffff1b7224 */ /* 0x000fe200078e001c */
[----:B------:R-:W2:Y:S04]  /*14080*/  LDL.LU.64 R20, [R1+0xc20] ;  /* 0x000c200001147983 */ /* 0x000ea80000300a00 */
[----:B------:R-:W3:Y:S04]  /*14090*/  LDL.LU R29, [R1+0xc1c] ;  /* 0x000c1c00011d7983 */ /* 0x000ee80000300800 */
[----:B------:R-:W3:Y:S01]  /*140a0*/  LDL.LU R28, [R1+0xc18] ;  /* 0x000c1800011c7983 */ /* 0x000ee20000300800 */
[----:B----4-:R-:W-:-:S02]  /*140b0*/  IMAD.MOV.U32 R7, RZ, RZ, R16 ;  /* 0x000000ffff077224 */ /* 0x010fc400078e0010 */
[----:B------:R-:W-:Y:S02]  /*140c0*/  IMAD.MOV.U32 R6, RZ, RZ, R17 ;  /* 0x000000ffff067224 */ /* 0x000fe400078e0011 */
[----:B------:R-:W-:Y:S02]  /*140d0*/  IMAD.MOV.U32 R5, RZ, RZ, R18 ;  /* 0x000000ffff057224 */ /* 0x000fe400078e0012 */
[----:B------:R-:W-:Y:S01]  /*140e0*/  IMAD.MOV.U32 R4, RZ, RZ, R19 ;  /* 0x000000ffff047224 */ /* 0x000fe200078e0013 */
[----:B------:R-:W-:Y:S04]  /*140f0*/  STL.64 [R1+0xbf0], R10 ;  /* 0x000bf00a01007387 */ /* 0x000fe80000100a00 */
[----:B------:R0:W-:Y:S04]  /*14100*/  STL.64 [R1+0xbe8], R8 ;  /* 0x000be80801007387 */ /* 0x0001e80000100a00 */
[----:B0-----:R-:W4:Y:S01]  /*14110*/  LDL.LU.64 R8, [R1+0x60] ;  /* 0x0000600001087983 */ /* 0x001f220000300a00 */
[----:B--2---:R-:W-:Y:S01]  /*14120*/  HMMA.16816.F32 R24, R16, R26, R20 ;  /* 0x0000001a1018723c */ /* 0x004fe20000001814 */
[----:B------:R-:W-:-:S02]  /*14130*/  IMAD.MOV.U32 R20, RZ, RZ, R7 ;  /* 0x000000ffff147224 */ /* 0x000fc400078e0007 */
[----:B------:R-:W-:Y:S01]  /*14140*/  LDSM.16.MT88.4 R16, [R3+UR5+0x9400] ;  /* 0x009400050310783b */ /* 0x000fe20008004200 */
[----:B------:R-:W-:Y:S02]  /*14150*/  IMAD.MOV.U32 R21, RZ, RZ, R6 ;  /* 0x000000ffff157224 */ /* 0x000fe400078e0006 */
[----:B------:R-:W-:Y:S02]  /*14160*/  IMAD.MOV.U32 R22, RZ, RZ, R5 ;  /* 0x000000ffff167224 */ /* 0x000fe400078e0005 */
[----:B------:R-:W-:Y:S02]  /*14170*/  IMAD.MOV.U32 R23, RZ, RZ, R4 ;  /* 0x000000ffff177224 */ /* 0x000fe400078e0004 */
[----:B---3--:R-:W0:Y:S09]  /*14180*/  LDSM.16.MT88.4 R4, [R28+UR5+0x9400] ;  /* 0x009400051c04783b */ /* 0x008e320008004200 */
[----:B------:R-:W-:Y:S04]  /*14190*/  STL.64 [R1+0xbe0], R26 ;  /* 0x000be01a01007387 */ /* 0x000fe80000100a00 */
[----:B------:R1:W-:Y:S04]  /*141a0*/  STL.64 [R1+0xbd8], R24 ;  /* 0x000bd81801007387 */ /* 0x0003e80000100a00 */
[----:B-1----:R-:W2:Y:S04]  /*141b0*/  LDL.LU.64 R24, [R1+0x80] ;  /* 0x0000800001187983 */ /* 0x002ea80000300a00 */
[----:B0-----:R-:W-:Y:S04]  /*141c0*/  STL.64 [R1+0xbc8], R6 ;  /* 0x000bc80601007387 */ /* 0x001fe80000100a00 */
[----:B------:R-:W-:Y:S04]  /*141d0*/  STL.64 [R1+0xbc0], R4 ;  /* 0x000bc00401007387 */ /* 0x000fe80000100a00 */
[----:B------:R-:W-:Y:S04]  /*141e0*/  STL.64 [R1+0x30], R16 ;  /* 0x0000301001007387 */ /* 0x000fe80000100a00 */
[----:B------:R0:W-:Y:S04]  /*141f0*/  STL.64 [R1+0x38], R18 ;  /* 0x0000381201007387 */ /* 0x0001e80000100a00 */
[----:B0-----:R-:W3:Y:S04]  /*14200*/  LDL.LU.64 R18, [R1+0xc10] ;  /* 0x000c100001127983 */ /* 0x001ee80000300a00 */
[----:B------:R-:W3:Y:S01]  /*14210*/  LDL.LU.64 R16, [R1+0xc08] ;  /* 0x000c080001107983 */ /* 0x000ee20000300a00 */
[----:B------:R-:W-:-:S02]  /*14220*/  IMAD.MOV.U32 R6, RZ, RZ, R2 ;  /* 0x000000ffff067224 */ /* 0x000fc400078e0002 */
[----:B------:R-:W-:-:S07]  /*14230*/  IMAD.MOV.U32 R7, RZ, RZ, R0 ;  /* 0x000000ffff077224 */ /* 0x000fce00078e0000 */
[----:B---3--:R-:W-:Y:S01]  /*14240*/  HMMA.16816.F32 R20, R20, R6, R16 ;  /* 0x000000061414723c */ /* 0x008fe20000001810 */
[----:B------:R-:W3:Y:S04]  /*14250*/  LDL.LU.64 R18, [R1+0xc00] ;  /* 0x000c000001127983 */ /* 0x000ee80000300a00 */
[----:B------:R-:W3:Y:S01]  /*14260*/  LDL.LU.64 R16, [R1+0xbf8] ;  /* 0x000bf80001107983 */ /* 0x000ee20000300a00 */
[----:B----4-:R-:W-:Y:S02]  /*14270*/  IMAD.MOV.U32 R4, RZ, RZ, R8 ;  /* 0x000000ffff047224 */ /* 0x010fe400078e0008 */
[----:B------:R-:W-:Y:S01]  /*14280*/  IMAD.MOV.U32 R0, RZ, RZ, R9 ;  /* 0x000000ffff007224 */ /* 0x000fe200078e0009 */
[----:B------:R-:W4:Y:S10]  /*14290*/  LDL.LU.64 R10, [R1+0xbf0] ;  /* 0x000bf000010a7983 */ /* 0x000f340000300a00 */
[----:B------:R-:W-:-:S02]  /*142a0*/  IMAD.MOV.U32 R2, RZ, RZ, R20 ;  /* 0x000000ffff027224 */ /* 0x000fc400078e0014 */
[----:B------:R-:W-:Y:S02]  /*142b0*/  IMAD.MOV.U32 R7, RZ, RZ, R21 ;  /* 0x000000ffff077224 */ /* 0x000fe400078e0015 */
[----:B------:R-:W-:Y:S02]  /*142c0*/  IMAD.MOV.U32 R6, RZ, RZ, R22 ;  /* 0x000000ffff067224 */ /* 0x000fe400078e0016 */
[----:B------:R-:W-:Y:S02]  /*142d0*/  IMAD.MOV.U32 R5, RZ, RZ, R23 ;  /* 0x000000ffff057224 */ /* 0x000fe400078e0017 */
[----:B---3--:R-:W-:Y:S01]  /*142e0*/  HMMA.16816.F32 R20, R16, R8, R12 ;  /* 0x000000081014723c */ /* 0x008fe2000000180c */
[----:B------:R-:W4:Y:S01]  /*142f0*/  LDL.LU.64 R8, [R1+0xbe8] ;  /* 0x000be80001087983 */ /* 0x000f220000300a00 */
[----:B------:R-:W-:Y:S02]  /*14300*/  IMAD.MOV.U32 R12, RZ, RZ, R4 ;  /* 0x000000ffff0c7224 */ /* 0x000fe400078e0004 */
[----:B------:R-:W-:Y:S01]  /*14310*/  IMAD.MOV.U32 R13, RZ, RZ, R0 ;  /* 0x000000ffff0d7224 */ /* 0x000fe200078e0000 */
[----:B------:R-:W3:Y:S01]  /*14320*/  LDL.LU.64 R26, [R1+0xbe0] ;  /* 0x000be000011a7983 */ /* 0x000ee20000300a00 */
[----:B--2---:R-:W-:-:S02]  /*14330*/  IMAD.MOV.U32 R4, RZ, RZ, R24 ;  /* 0x000000ffff047224 */ /* 0x004fc400078e0018 */
[----:B------:R-:W-:Y:S01]  /*14340*/  IMAD.MOV.U32 R0, RZ, RZ, R25 ;  /* 0x000000ffff007224 */ /* 0x000fe200078e0019 */
[----:B----4-:R-:W-:Y:S01]  /*14350*/  HMMA.16816.F32 R16, R16, R24, R8 ;  /* 0x000000181010723c */ /* 0x010fe20000001808 */
[----:B------:R-:W3:Y:S04]  /*14360*/  LDL.LU.64 R24, [R1+0xbd8] ;  /* 0x000bd80001187983 */ /* 0x000ee80000300a00 */
[----:B------:R-:W3:Y:S04]  /*14370*/  LDL.LU R8, [R1+0x20] ;  /* 0x0000200001087983 */ /* 0x000ee80000300800 */
[----:B------:R-:W3:Y:S04]  /*14380*/  LDL.LU R9, [R1+0x24] ;  /* 0x0000240001097983 */ /* 0x000ee80000300800 */
[----:B------:R-:W3:Y:S04]  /*14390*/  LDL.LU R10, [R1+0x28] ;  /* 0x00002800010a7983 */ /* 0x000ee80000300800 */
[----:B------:R-:W3:Y:S04]  /*143a0*/  LDL.LU R11, [R1+0x2c] ;  /* 0x00002c00010b7983 */ /* 0x000ee80000300800 */
[----:B------:R0:W-:Y:S04]  /*143b0*/  STL [R1+0xba8], R16 ;  /* 0x000ba81001007387 */ /* 0x0001e80000100800 */
[----:B------:R1:W-:Y:S04]  /*143c0*/  STL [R1+0xba4], R17 ;  /* 0x000ba41101007387 */ /* 0x0003e80000100800 */
[----:B------:R2:W-:Y:S01]  /*143d0*/  STL [R1+0xba0], R18 ;  /* 0x000ba01201007387 */ /* 0x0005e20000100800 */
[----:B0-----:R-:W-:-:S03]  /*143e0*/  IMAD.MOV.U32 R16, RZ, RZ, R2 ;  /* 0x000000ffff107224 */ /* 0x001fc600078e0002 */
[----:B------:R0:W-:Y:S04]  /*143f0*/  STL [R1+0xb9c], R19 ;  /* 0x000b9c1301007387 */ /* 0x0001e80000100800 */
[----:B------:R-:W4:Y:S01]  /*14400*/  LDL.LU R2, [R1+0xbd0] ;  /* 0x000bd00001027983 */ /* 0x000f220000300800 */
[----:B-1----:R-:W-:Y:S02]  /*14410*/  IMAD.MOV.U32 R17, RZ, RZ, R7 ;  /* 0x000000ffff117224 */ /* 0x002fe400078e0007 */
[----:B--2---:R-:W-:Y:S02]  /*14420*/  IMAD.MOV.U32 R18, RZ, RZ, R6 ;  /* 0x000000ffff127224 */ /* 0x004fe400078e0006 */
[----:B0-----:R-:W-:Y:S01]  /*14430*/  IMAD.MOV.U32 R19, RZ, RZ, R5 ;  /* 0x000000ffff137224 */ /* 0x001fe200078e0005 */
[----:B---3--:R-:W-:Y:S01]  /*14440*/  HMMA.16816.F32 R24, R8, R12, R24 ;  /* 0x0000000c0818723c */ /* 0x008fe20000001818 */
[----:B------:R-:W0:-:S15]  /*14450*/  LDSM.16.MT88.4 R12, [R28+UR5+0x9800] ;  /* 0x009800051c0c783b */ /* 0x000e1e0008004200 */
[----:B------:R-:W-:-:S03]  /*14460*/  NOP ;  /* 0x0000000000007918 */ /* 0x000fc60000000000 */
[----:B------:R1:W-:Y:S04]  /*14470*/  STL.64 [R1+0xbb8], R26 ;  /* 0x000bb81a01007387 */ /* 0x0003e80000100a00 */
[----:B------:R-:W-:Y:S04]  /*14480*/  STL.64 [R1+0xbb0], R24 ;  /* 0x000bb01801007387 */ /* 0x000fe80000100a00 */
[----:B-1----:R-:W2:Y:S04]  /*14490*/  LDL.LU.64 R26, [R1+0x68] ;  /* 0x00006800011a7983 */ /* 0x002ea80000300a00 */
[----:B0-----:R0:W-:Y:S04]  /*144a0*/  STL.64 [R1+0xb70], R14 ;  /* 0x000b700e01007387 */ /* 0x0011e80000100a00 */
[----:B------:R1:W-:Y:S04]  /*144b0*/  STL.64 [R1+0xb68], R12 ;  /* 0x000b680c01007387 */ /* 0x0003e80000100a00 */
[----:B0-----:R-:W3:Y:S01]  /*144c0*/  LDL.LU R14, [R1+0x88] ;  /* 0x00008800010e7983 */ /* 0x001ee20000300800 */
[----:B-1----:R-:W-:-:S03]  /*144d0*/  IMAD.MOV.U32 R12, RZ, RZ, R4 ;  /* 0x000000ffff0c7224 */ /* 0x002fc600078e0004 */
[----:B----4-:R-:W0:Y:S04]  /*144e0*/  LDSM.16.M88.4 R4, [R2+UR5+0x80] ;  /* 0x000080050204783b */ /* 0x010e280008000200 */
[----:B0-----:R-:W-:Y:S04]  /*144f0*/  STL.64 [R1+0x40], R4 ;  /* 0x0000400401007387 */ /* 0x001fe80000100a00 */
[----:B------:R-:W-:Y:S04]  /*14500*/  STL.64 [R1+0x48], R6 ;  /* 0x0000480601007387 */ /* 0x000fe80000100a00 */
[----:B------:R-:W0:Y:S01]  /*14510*/  LDSM.16.M88.4 R4, [R2+UR5+0x4080] ;  /* 0x004080050204783b */ /* 0x000e220008000200 */
[----:B------:R-:W-:-:S02]  /*14520*/  IMAD.MOV.U32 R15, RZ, RZ, R29 ;  /* 0x000000ffff0f7224 */ /* 0x000fc400078e001d */
[----:B0-----:R-:W-:Y:S01]  /*14530*/  IMAD.MOV.U32 R29, RZ, RZ, R6 ;  /* 0x000000ffff1d7224 */ /* 0x001fe200078e0006 */
[----:B------:R-:W-:Y:S01]  /*14540*/  STL.64 [R1+0x70], R4 ;  /* 0x0000700401007387 */ /* 0x000fe20000100a00 */
[----:B------:R-:W-:-:S03]  /*14550*/  IMAD.MOV.U32 R2, RZ, RZ, R7 ;  /* 0x000000ffff027224 */ /* 0x000fc600078e0007 */
[----:B------:R-:W0:Y:S01]  /*14560*/  LDSM.16.MT88.4 R4, [R3+UR5+0x9800] ;  /* 0x009800050304783b */ /* 0x000e220008004200 */
[----:B------:R-:W-:-:S03]  /*14570*/  IMAD.MOV.U32 R13, RZ, RZ, R0 ;  /* 0x000000ffff0d7224 */ /* 0x000fc600078e0000 */
[----:B0-----:R-:W-:Y:S01]  /*14580*/  STL.64 [R1+0x10], R4 ;  /* 0x0000100401007387 */ /* 0x001fe20000100a00 */
[----:B------:R-:W-:-:S03]  /*14590*/  IMAD.MOV.U32 R0, RZ, RZ, R7 ;  /* 0x000000ffff007224 */ /* 0x000fc600078e0007 */
[----:B------:R0:W-:Y:S04]  /*145a0*/  STL [R1+0x18], R6 ;  /* 0x0000180601007387 */ /* 0x0001e80000100800 */
[----:B0-----:R-:W4:Y:S04]  /*145b0*/  LDL.LU.64 R6, [R1+0xbc8] ;  /* 0x000bc80001067983 */ /* 0x001f280000300a00 */
[----:B------:R-:W4:Y:S01]  /*145c0*/  LDL.LU.64 R4, [R1+0xbc0] ;  /* 0x000bc00001047983 */ /* 0x000f220000300a00 */
[----:B------:R-:W-:-:S15]  /*145d0*/  HMMA.16816.F32 R8, R8, R12, R16 ;  /* 0x0000000c0808723c */ /* 0x000fde0000001810 */
[----:B------:R-:W-:-:S04]  /*145e0*/  NOP ;  /* 0x0000000000007918 */ /* 0x000fc80000000000 */
[----:B------:R-:W-:Y:S02]  /*145f0*/  IMAD.MOV.U32 R16, RZ, RZ, R8 ;  /* 0x000000ffff107224 */ /* 0x000fe400078e0008 */
[----:B------:R-:W-:Y:S02]  /*14600*/  IMAD.MOV.U32 R17, RZ, RZ, R9 ;  /* 0x000000ffff117224 */ /* 0x000fe400078e0009 */
[----:B------:R-:W-:Y:S02]  /*14610*/  IMAD.MOV.U32 R18, RZ, RZ, R10 ;  /* 0x000000ffff127224 */ /* 0x000fe400078e000a */
[----:B------:R-:W-:Y:S02]  /*14620*/  IMAD.MOV.U32 R19, RZ, RZ, R11 ;  /* 0x000000ffff137224 */ /* 0x000fe400078e000b */
[----:B--2---:R-:W-:Y:S02]  /*14630*/  IMAD.MOV.U32 R13, RZ, RZ, R26 ;  /* 0x000000ffff0d7224 */ /* 0x004fe400078e001a */
[----:B------:R-:W-:Y:S01]  /*14640*/  IMAD.MOV.U32 R12, RZ, RZ, R27 ;  /* 0x000000ffff0c7224 */ /* 0x000fe200078e001b */
[----:B----4-:R-:W-:Y:S01]  /*14650*/  HMMA.16816.F32 R8, R4, R26, R20 ;  /* 0x0000001a0408723c */ /* 0x010fe20000001814 */
[----:B------:R-:W2:Y:S04]  /*14660*/  LDL.LU.64 R26, [R1+0xbb8] ;  /* 0x000bb800011a7983 */ /* 0x000ea80000300a00 */
[----:B------:R-:W2:-:S14]  /*14670*/  LDL.LU.64 R24, [R1+0xbb0] ;  /* 0x000bb00001187983 */ /* 0x000e9c0000300a00 */
[----:B------:R0:W-:Y:S04]  /*14680*/  STL.64 [R1+0xb80], R10 ;  /* 0x000b800a01007387 */ /* 0x0001e80000100a00 */
[----:B------:R1:W-:Y:S01]  /*14690*/  STL.64 [R1+0xb78], R8 ;  /* 0x000b780801007387 */ /* 0x0003e20000100a00 */
[----:B0-----:R-:W-:Y:S02]  /*146a0*/  IMAD.MOV.U32 R10, RZ, RZ, R18 ;  /* 0x000000ffff0a7224 */ /* 0x001fe400078e0012 */
[----:B------:R-:W-:Y:S02]  /*146b0*/  IMAD.MOV.U32 R11, RZ, RZ, R19 ;  /* 0x000000ffff0b7224 */ /* 0x000fe400078e0013 */
[----:B-1----:R-:W-:Y:S02]  /*146c0*/  IMAD.MOV.U32 R8, RZ, RZ, R16 ;  /* 0x000000ffff087224 */ /* 0x002fe400078e0010 */
[----:B------:R-:W3:Y:S01]  /*146d0*/  LDL.LU R16, [R1+0xba8] ;  /* 0x000ba80001107983 */ /* 0x000ee20000300800 */
[----:B------:R-:W-:-:S03]  /*146e0*/  IMAD.MOV.U32 R9, RZ, RZ, R17 ;  /* 0x000000ffff097224 */ /* 0x000fc600078e0011 */
[----:B------:R-:W3:Y:S04]  /*146f0*/  LDL.LU R17, [R1+0xba4] ;  /* 0x000ba40001117983 */ /* 0x000ee80000300800 */
[----:B------:R-:W3:Y:S04]  /*14700*/  LDL.LU R18, [R1+0xba0] ;  /* 0x000ba00001127983 */ /* 0x000ee80000300800 */
[----:B------:R-:W3:Y:S04]  /*14710*/  LDL.LU R19, [R1+0xb9c] ;  /* 0x000b9c0001137983 */ /* 0x000ee80000300800 */
[----:B------:R0:W-:Y:S04]  /*14720*/  STL.64 [R1+0xb90], R10 ;  /* 0x000b900a01007387 */ /* 0x0001e80000100a00 */
[----:B------:R-:W-:Y:S04]  /*14730*/  STL.64 [R1+0xb88], R8 ;  /* 0x000b880801007387 */ /* 0x000fe80000100a00 */
[----:B------:R-:W2:Y:S04]  /*14740*/  LDL.LU R20, [R1+0x30] ;  /* 0x0000300001147983 */ /* 0x000ea80000300800 */
[----:B------:R-:W2:Y:S04]  /*14750*/  LDL.LU R21, [R1+0x34] ;  /* 0x0000340001157983 */ /* 0x000ea80000300800 */
[----:B------:R-:W2:Y:S04]  /*14760*/  LDL.LU R22, [R1+0x38] ;  /* 0x0000380001167983 */ /* 0x000ea80000300800 */
[----:B------:R-:W2:Y:S01]  /*14770*/  LDL.LU R23, [R1+0x3c] ;  /* 0x00003c0001177983 */ /* 0x000ea20000300800 */
[----:B0-----:R-:W-:-:S02]  /*14780*/  IMAD.MOV.U32 R10, RZ, RZ, R13 ;  /* 0x000000ffff0a7224 */ /* 0x001fc400078e000d */
[----:B------:R-:W-:Y:S01]  /*14790*/  IMAD.MOV.U32 R11, RZ, RZ, R12 ;  /* 0x000000ffff0b7224 */ /* 0x000fe200078e000c */
[----:B---3--:R-:W-:Y:S01]  /*147a0*/  HMMA.16816.F32 R4, R4, R14, R16 ;  /* 0x0000000e0404723c */ /* 0x008fe20000001810 */
[----:B------:R-:W0:Y:S07]  /*147b0*/  LDSM.16.MT88.4 R16, [R28+UR5+0x9c00] ;  /* 0x009c00051c10783b */ /* 0x000e2e0008004200 */
[----:B--2---:R-:W-:Y:S01]  /*147c0*/  HMMA.16816.F32 R24, R20, R10, R24 ;  /* 0x0000000a1418723c */ /* 0x004fe20000001818 */
[----:B------:R-:W1:Y:S10]  /*147d0*/  LDSM.16.MT88.4 R8, [R3+UR5+0x9c00] ;  /* 0x009c00050308783b */ /* 0x000e740008004200 */
[----:B------:R-:W-:Y:S04]  /*147e0*/  STL.64 [R1+0xb60], R6 ;  /* 0x000b600601007387 */ /* 0x000fe80000100a00 */
[----:B------:R2:W-:Y:S04]  /*147f0*/  STL.64 [R1+0xb58], R4 ;  /* 0x000b580401007387 */ /* 0x0005e80000100a00 */
[----:B--2---:R-:W2:Y:S04]  /*14800*/  LDL.LU.64 R4, [R1+0x40] ;  /* 0x0000400001047983 */ /* 0x004ea80000300a00 */
[----:B------:R-:W-:Y:S04]  /*14810*/  STL.64 [R1+0xb50], R26 ;  /* 0x000b501a01007387 */ /* 0x000fe80000100a00 */
[----:B------:R3:W-:Y:S04]  /*14820*/  STL.64 [R1+0xb48], R24 ;  /* 0x000b481801007387 */ /* 0x0007e80000100a00 */
[----:B---3--:R-:W3:Y:S04]  /*14830*/  LDL.LU.64 R24, [R1+0x70] ;  /* 0x0000700001187983 */ /* 0x008ee80000300a00 */
[----:B0-----:R0:W-:Y:S04]  /*14840*/  STL.64 [R1+0xb30], R18 ;  /* 0x000b301201007387 */ /* 0x0011e80000100a00 */
[----:B------:R4:W-:Y:S01]  /*14850*/  STL.64 [R1+0xb28], R16 ;  /* 0x000b281001007387 */ /* 0x0009e20000100a00 */
[----:B0-----:R-:W-:-:S03]  /*14860*/  IMAD.MOV.U32 R19, RZ, RZ, R0 ;  /* 0x000000ffff137224 */ /* 0x001fc600078e0000 */
[----:B----4-:R-:W4:Y:S04]  /*14870*/  LDL.LU R16, [R1+0x10] ;  /* 0x0000100001107983 */ /* 0x010f280000300800 */
[----:B------:R-:W4:Y:S04]  /*14880*/  LDL.LU R17, [R1+0x14] ;  /* 0x0000140001117983 */ /* 0x000f280000300800 */
[----:B------:R-:W4:Y:S04]  /*14890*/  LDL.LU R18, [R1+0x18] ;  /* 0x0000180001127983 */ /* 0x000f280000300800 */
[----:B------:R-:W2:Y:S04]  /*148a0*/  LDL.LU R0, [R1+0xb98] ;  /* 0x000b980001007983 */ /* 0x000ea80000300800 */
[----:B-1----:R-:W-:Y:S04]  /*148b0*/  STL.64 [R1+0x20], R8 ;  /* 0x0000200801007387 */ /* 0x002fe80000100a00 */
[----:B------:R0:W-:Y:S04]  /*148c0*/  STL.64 [R1+0x28], R10 ;  /* 0x0000280a01007387 */ /* 0x0001e80000100a00 */
[----:B0-----:R-:W2:Y:S04]  /*148d0*/  LDL.LU.64 R10, [R1+0xb90] ;  /* 0x000b9000010a7983 */ /* 0x001ea80000300a00 */
[----:B------:R-:W2:Y:S02]  /*148e0*/  LDL.LU.64 R8, [R1+0xb88] ;  /* 0x000b880001087983 */ /* 0x000ea40000300a00 */
[----:B--2---:R-:W-:Y:S02]  /*148f0*/  HMMA.16816.F32 R20, R20, R14, R8 ;  /* 0x0000000e1414723c */ /* 0x004fe40000001808 */
[----:B------:R-:W2:Y:S04]  /*14900*/  LDL.LU.64 R10, [R1+0xb80] ;  /* 0x000b8000010a7983 */ /* 0x000ea80000300a00 */
[----:B------:R-:W2:Y:S04]  /*14910*/  LDL.LU.64 R8, [R1+0xb78] ;  /* 0x000b780001087983 */ /* 0x000ea80000300a00 */
[----:B------:R-:W2:Y:S04]  /*14920*/  LDL.LU.64 R14, [R1+0xb70] ;  /* 0x000b7000010e7983 */ /* 0x000ea80000300a00 */
[----:B------:R-:W2:Y:S05]  /*14930*/  LDL.LU.64 R12, [R1+0xb68] ;  /* 0x000b6800010c7983 */ /* 0x000eaa0000300a00 */
[----:B------:R0:W-:Y:S04]  /*14940*/  STL.64 [R1+0xb40], R22 ;  /* 0x000b401601007387 */ /* 0x0001e80000100a00 */
[----:B------:R3:W-:Y:S04]  /*14950*/  STL.64 [R1+0xb38], R20 ;  /* 0x000b381401007387 */ /* 0x0007e80000100a00 */
[----:B------:R-:W4:Y:S01]  /*14960*/  LDL.LU.64 R6, [R1+0xb60] ;  /* 0x000b600001067983 */ /* 0x000f220000300a00 */
[----:B0-----:R-:W-:-:S02]  /*14970*/  IMAD.MOV.U32 R23, RZ, RZ, R4 ;  /* 0x000000ffff177224 */ /* 0x001fc400078e0004 */
[----:B------:R-:W-:Y:S01]  /*14980*/  IMAD.MOV.U32 R22, RZ, RZ, R5 ;  /* 0x000000ffff167224 */ /* 0x000fe200078e0005 */
[C---:B--2---:R-:W-:Y:S01]  /*14990*/  HMMA.16816.F32 R8, R12.reuse, R4, R8 ;  /* 0x000000040c08723c */ /* 0x044fe20000001808 */
[----:B------:R-:W4:Y:S01]  /*149a0*/  LDL.LU.64 R4, [R1+0xb58] ;  /* 0x000b580001047983 */ /* 0x000f220000300a00 */
[----:B---3--:R-:W-:Y:S02]  /*149b0*/  IMAD.MOV.U32 R21, RZ, RZ, R24 ;  /* 0x000000ffff157224 */ /* 0x008fe400078e0018 */
[----:B------:R-:W-:Y:S01]  /*149c0*/  IMAD.MOV.U32 R20, RZ, RZ, R25 ;  /* 0x000000ffff147224 */ /* 0x000fe200078e0019 */
[----:B------:R-:W2:Y:S03]  /*149d0*/  LDL.LU.64 R26, [R1+0xb50] ;  /* 0x000b5000011a7983 */ /* 0x000ea60000300a00 */
[----:B----4-:R-:W-:Y:S01]  /*149e0*/  HMMA.16816.F32 R12, R12, R24, R4 ;  /* 0x000000180c0c723c */ /* 0x010fe20000001804 */
[----:B------:R-:W2:Y:S01]  /*149f0*/  LDL.LU.64 R24, [R1+0xb48] ;  /* 0x000b480001187983 */ /* 0x000ea20000300a00 */
[----:B------:R-:W-:-:S02]  /*14a00*/  IMAD.MOV.U32 R4, RZ, RZ, R23 ;  /* 0x000000ffff047224 */ /* 0x000fc400078e0017 */
[----:B------:R-:W-:-:S07]  /*14a10*/  IMAD.MOV.U32 R5, RZ, RZ, R22 ;  /* 0x000000ffff057224 */ /* 0x000fce00078e0016 */
[----:B--2---:R-:W-:Y:S01]  /*14a20*/  HMMA.16816.F32 R24, R16, R4, R24 ;  /* 0x000000041018723c */ /* 0x004fe20000001818 */
[----:B------:R-:W0:Y:S04]  /*14a30*/  LDSM.16.MT88.4 R4, [R28+UR5+0xa000] ;  /* 0x00a000051c04783b */ /* 0x000e280008004200 */
[----:B0-----:R-:W-:Y:S04]  /*14a40*/  STL.64 [R1+0xb10], R6 ;  /* 0x000b100601007387 */ /* 0x001fe80000100a00 */
[----:B------:R0:W-:Y:S02]  /*14a50*/  STL.64 [R1+0xb08], R4 ;  /* 0x000b080401007387 */ /* 0x0001e40000100a00 */
[----:B0-----:R-:W-:-:S02]  /*14a60*/  IMAD.MOV.U32 R4, RZ, RZ, R21 ;  /* 0x000000ffff047224 */ /* 0x001fc400078e0015 */
[----:B------:R-:W-:Y:S02]  /*14a70*/  IMAD.MOV.U32 R5, RZ, RZ, R20 ;  /* 0x000000ffff057224 */ /* 0x000fe400078e0014 */
[----:B------:R-:W0:Y:S04]  /*14a80*/  LDSM.16.M88.4 R20, [R0+UR5+0x100] ;  /* 0x000100050014783b */ /* 0x000e280008000200 */
[----:B0-----:R-:W-:Y:S04]  /*14a90*/  STL.64 [R1+0x50], R20 ;  /* 0x0000501401007387 */ /* 0x001fe80000100a00 */
[----:B------:R-:W-:Y:S04]  /*14aa0*/  STL.64 [R1+0x58], R22 ;  /* 0x0000581601007387 */ /* 0x000fe80000100a00 */
[----:B------:R-:W0:Y:S04]  /*14ab0*/  LDSM.16.M88.4 R20, [R0+UR5+0x4100] ;  /* 0x004100050014783b */ /* 0x000e280008000200 */
[----:B------:R-:W-:Y:S04]  /*14ac0*/  STL [R1+0xa60], R0 ;  /* 0x000a600001007387 */ /* 0x000fe80000100800 */
[----:B0-----:R-:W-:Y:S04]  /*14ad0*/  STL.64 [R1+0x80], R20 ;  /* 0x0000801401007387 */ /* 0x001fe80000100a00 */
[----:B------:R-:W-:Y:S04]  /*14ae0*/  STL.64 [R1+0x88], R22 ;  /* 0x0000881601007387 */ /* 0x000fe80000100a00 */
[----:B------:R-:W0:Y:S01]  /*14af0*/  LDSM.16.MT88.4 R20, [R3+UR5+0xa000] ;  /* 0x00a000050314783b */ /* 0x000e220008004200 */
[----:B------:R-:W-:-:S02]  /*14b00*/  IMAD.MOV.U32 R7, RZ, RZ, R2 ;  /* 0x000000ffff077224 */ /* 0x000fc400078e0002 */
[----:B------:R-:W-:Y:S02]  /*14b10*/  IMAD.MOV.U32 R6, RZ, RZ, R29 ;  /* 0x000000ffff067224 */ /* 0x000fe400078e001d */
[----:B0-----:R-:W-:Y:S01]  /*14b20*/  IMAD.MOV.U32 R2, RZ, RZ, R22 ;  /* 0x000000ffff027224 */ /* 0x001fe200078e0016 */
[----:B------:R0:W-:Y:S01]  /*14b30*/  STL [R1+0x30], R20 ;  /* 0x0000301401007387 */ /* 0x0001e20000100800 */
[----:B------:R-:W-:Y:S02]  /*14b40*/  IMAD.MOV.U32 R0, RZ, RZ, R23 ;  /* 0x000000ffff007224 */ /* 0x000fe400078e0017 */
[----:B------:R-:W-:Y:S01]  /*14b50*/  IMAD.MOV.U32 R29, RZ, RZ, R21 ;  /* 0x000000ffff1d7224 */ /* 0x000fe200078e0015 */
[----:B------:R-:W2:Y:S04]  /*14b60*/  LDL.LU.64 R22, [R1+0xb40] ;  /* 0x000b400001167983 */ /* 0x000ea80000300a00 */
[----:B0-----:R-:W2:Y:S02]  /*14b70*/  LDL.LU.64 R20, [R1+0xb38] ;  /* 0x000b380001147983 */ /* 0x001ea40000300a00 */
[----:B--2---:R-:W-:Y:S02]  /*14b80*/  HMMA.16816.F32 R20, R16, R4, R20 ;  /* 0x000000041014723c */ /* 0x004fe40000001814 */
[----:B------:R-:W2:Y:S04]  /*14b90*/  LDL.LU.64 R18, [R1+0xb30] ;  /* 0x000b300001127983 */ /* 0x000ea80000300a00 */
[----:B------:R-:W2:-:S13]  /*14ba0*/  LDL.LU.64 R16, [R1+0xb28] ;  /* 0x000b280001107983 */ /* 0x000e9a0000300a00 */
[----:B------:R0:W-:Y:S04]  /*14bb0*/  STL.64 [R1+0xb20], R22 ;  /* 0x000b201601007387 */ /* 0x0001e80000100a00 */
[----:B------:R-:W-:Y:S04]  /*14bc0*/  STL.64 [R1+0xb18], R20 ;  /* 0x000b181401007387 */ /* 0x000fe80000100a00 */
[----:B0-----:R-:W2:Y:S04]  /*14bd0*/  LDL.LU R22, [R1+0x48] ;  /* 0x0000480001167983 */ /* 0x001ea80000300800 */
[----:B------:R-:W2:Y:S02]  /*14be0*/  LDL.LU R23, [R1+0x4c] ;  /* 0x00004c0001177983 */ /* 0x000ea40000300800 */
[C---:B--2---:R-:W-:Y:S08]  /*14bf0*/  HMMA.16816.F32 R8, R16.reuse, R22, R8 ;  /* 0x000000161008723c */ /* 0x044ff00000001808 */
[----:B------:R-:W-:Y:S01]  /*14c00*/  HMMA.16816.F32 R16, R16, R6, R12 ;  /* 0x000000061010723c */ /* 0x000fe2000000180c */
[----:B------:R-:W0:-:S15]  /*14c10*/  LDSM.16.MT88.4 R12, [R28+UR5+0xa400] ;  /* 0x00a400051c0c783b */ /* 0x000e1e0008004200 */
[----:B------:R-:W-:-:S03]  /*14c20*/  NOP ;  /* 0x0000000000007918 */ /* 0x000fc60000000000 */
[----:B------:R-:W-:Y:S04]  /*14c30*/  STL.64 [R1+0xaf8], R18 ;  /* 0x000af81201007387 */ /* 0x000fe80000100a00 */
[----:B------:R1:W-:Y:S04]  /*14c40*/  STL.64 [R1+0xaf0], R16 ;  /* 0x000af01001007387 */ /* 0x0003e80000100a00 */
[----:B-1----:R-:W2:Y:S04]  /*14c50*/  LDL.LU R16, [R1+0x20] ;  /* 0x0000200001107983 */ /* 0x002ea80000300800 */
[----:B------:R-:W2:Y:S04]  /*14c60*/  LDL.LU R17, [R1+0x24] ;  /* 0x0000240001117983 */ /* 0x000ea80000300800 */
[----:B------:R-:W2:Y:S04]  /*14c70*/  LDL.LU R18, [R1+0x28] ;  /* 0x0000280001127983 */ /* 0x000ea80000300800 */
[----:B------:R-:W2:Y:S02]  /*14c80*/  LDL.LU R19, [R1+0x2c] ;  /* 0x00002c0001137983 */ /* 0x000ea40000300800 */
[----:B--2---:R-:W-:Y:S02]  /*14c90*/  HMMA.16816.F32 R24, R16, R22, R24 ;  /* 0x000000161018723c */ /* 0x004fe40000001818 */
[----:B------:R-:W1:-:S15]  /*14ca0*/  LDSM.16.MT88.4 R20, [R3+UR5+0xa400] ;  /* 0x00a400050314783b */ /* 0x000e5e0008004200 */
[----:B------:R-:W-:Y:S02]  /*14cb0*/  NOP ;  /* 0x0000000000007918 */ /* 0x000fe40000000000 */
[----:B------:R-:W-:Y:S04]  /*14cc0*/  STL.64 [R1+0xae8], R26 ;  /* 0x000ae81a01007387 */ /* 0x000fe80000100a00 */
[----:B------:R2:W-:Y:S04]  /*14cd0*/  STL.64 [R1+0xae0], R24 ;  /* 0x000ae01801007387 */ /* 0x0005e80000100a00 */
[----:B--2---:R-:W2:Y:S04]  /*14ce0*/  LDL R24, [R1+0x80] ;  /* 0x0000800001187983 */ /* 0x004ea80000100800 */
[----:B------:R-:W2:Y:S04]  /*14cf0*/  LDL R25, [R1+0x84] ;  /* 0x0000840001197983 */ /* 0x000ea80000100800 */
[----:B--2---:R2:W-:Y:S04]  /*14d00*/  STL.64 [R1+0xb00], R24 ;  /* 0x000b001801007387 */ /* 0x0045e80000100a00 */
[----:B--2---:R-:W2:Y:S04]  /*14d10*/  LDL.LU.64 R24, [R1+0x50] ;  /* 0x0000500001187983 */ /* 0x004ea80000300a00 */
[----:B0-----:R0:W-:Y:S04]  /*14d20*/  STL.64 [R1+0xab8], R14 ;  /* 0x000ab80e01007387 */ /* 0x0011e80000100a00 */
[----:B------:R3:W-:Y:S01]  /*14d30*/  STL.64 [R1+0xab0], R12 ;  /* 0x000ab00c01007387 */ /* 0x0007e20000100a00 */
[----:B0-----:R-:W-:-:S02]  /*14d40*/  IMAD.MOV.U32 R14, RZ, RZ, R2 ;  /* 0x000000ffff0e7224 */ /* 0x001fc400078e0002 */
[----:B------:R-:W-:Y:S01]  /*14d50*/  IMAD.MOV.U32 R15, RZ, RZ, R0 ;  /* 0x000000ffff0f7224 */ /* 0x000fe200078e0000 */
[----:B---3--:R-:W3:Y:S01]  /*14d60*/  LDL.LU R12, [R1+0x30] ;  /* 0x00003000010c7983 */ /* 0x008ee20000300800 */
[----:B-1----:R-:W-:Y:S02]  /*14d70*/  IMAD.MOV.U32 R2, RZ, RZ, R22 ;  /* 0x000000ffff027224 */ /* 0x002fe400078e0016 */
[----:B------:R-:W-:Y:S01]  /*14d80*/  IMAD.MOV.U32 R0, RZ, RZ, R23 ;  /* 0x000000ffff007224 */ /* 0x000fe200078e0017 */
[----:B------:R0:W-:Y:S04]  /*14d90*/  STL.64 [R1+0x10], R20 ;  /* 0x0000101401007387 */ /* 0x0001e80000100a00 */
[----:B------:R-:W4:Y:S04]  /*14da0*/  LDL.LU.64 R22, [R1+0xb20] ;  /* 0x000b200001167983 */ /* 0x000f280000300a00 */
[----:B0-----:R-:W4:Y:S02]  /*14db0*/  LDL.LU.64 R20, [R1+0xb18] ;  /* 0x000b180001147983 */ /* 0x001f240000300a00 */
[----:B----4-:R-:W-:Y:S02]  /*14dc0*/  HMMA.16816.F32 R16, R16, R6, R20 ;  /* 0x000000061010723c */ /* 0x010fe40000001814 */
[----:B------:R-:W2:Y:S04]  /*14dd0*/  LDL.LU.64 R6, [R1+0xb10] ;  /* 0x000b100001067983 */ /* 0x000ea80000300a00 */
[----:B------:R-:W2:-:S13]  /*14de0*/  LDL.LU.64 R4, [R1+0xb08] ;  /* 0x000b080001047983 */ /* 0x000e9a0000300a00 */
[----:B------:R-:W-:Y:S02]  /*14df0*/  IMAD.MOV.U32 R23, RZ, RZ, R16 ;  /* 0x000000ffff177224 */ /* 0x000fe400078e0010 */
[----:B------:R-:W-:Y:S02]  /*14e00*/  IMAD.MOV.U32 R22, RZ, RZ, R17 ;  /* 0x000000ffff167224 */ /* 0x000fe400078e0011 */
[----:B------:R-:W-:Y:S02]  /*14e10*/  IMAD.MOV.U32 R21, RZ, RZ, R18 ;  /* 0x000000ffff157224 */ /* 0x000fe400078e0012 */
[----:B------:R-:W-:Y:S02]  /*14e20*/  IMAD.MOV.U32 R20, RZ, RZ, R19 ;  /* 0x000000ffff147224 */ /* 0x000fe400078e0013 */
[----:B------:R-:W-:Y:S01]  /*14e30*/  IMAD.MOV.U32 R13, RZ, RZ, R29 ;  /* 0x000000ffff0d7224 */ /* 0x000fe200078e001d */
[----:B--2---:R-:W-:Y:S01]  /*14e40*/  HMMA.16816.F32 R16, R4, R24, R8 ;  /* 0x000000180410723c */ /* 0x004fe20000001808 */
[----:B------:R-:W-:-:S02]  /*14e50*/  IMAD.MOV.U32 R9, RZ, RZ, R24 ;  /* 0x000000ffff097224 */ /* 0x000fc400078e0018 */
[----:B------:R-:W-:Y:S02]  /*14e60*/  IMAD.MOV.U32 R8, RZ, RZ, R25 ;  /* 0x000000ffff087224 */ /* 0x000fe400078e0019 */
[----:B------:R-:W2:-:S14]  /*14e70*/  LDL.LU.64 R24, [R1+0xb00] ;  /* 0x000b000001187983 */ /* 0x000e9c0000300a00 */
[----:B------:R-:W-:Y:S01]  /*14e80*/  STL.64 [R1], R16 ;  /* 0x0000001001007387 */ /* 0x000fe20000100a00 */
[----:B------:R-:W-:-:S03]  /*14e90*/  IMAD.MOV.U32 R29, RZ, RZ, R19 ;  /* 0x000000ffff1d7224 */ /* 0x000fc600078e0013 */
[----:B------:R0:W-:Y:S04]  /*14ea0*/  STL [R1+0x8], R18 ;  /* 0x0000081201007387 */ /* 0x0001e80000100800 */
[----:B0-----:R-:W2:Y:S04]  /*14eb0*/  LDL.LU.64 R18, [R1+0xaf8] ;  /* 0x000af80001127983 */ /* 0x001ea80000300a00 */
[----:B------:R-:W2:Y:S04]  /*14ec0*/  LDL.LU.64 R16, [R1+0xaf0] ;  /* 0x000af00001107983 */ /* 0x000ea80000300a00 */
[----:B------:R-:W4:Y:S04]  /*14ed0*/  LDL R11, [R1+0x150] ;  /* 0x00015000010b7983 */ /* 0x000f280000100800 */
[----:B------:R-:W3:Y:S01]  /*14ee0*/  LDL.LU.64 R26, [R1+0xae8] ;  /* 0x000ae800011a7983 */ /* 0x000ee20000300a00 */
[----:B--2---:R-:W-:Y:S03]  /*14ef0*/  HMMA.16816.F32 R4, R4, R24, R16 ;  /* 0x000000180404723c */ /* 0x004fe60000001810 */
[----:B------:R-:W3:Y:S01]  /*14f00*/  LDL.LU.64 R24, [R1+0xae0] ;  /* 0x000ae00001187983 */ /* 0x000ee20000300a00 */
[----:B------:R-:W-:-:S02]  /*14f10*/  IMAD.MOV.U32 R16, RZ, RZ, R9 ;  /* 0x000000ffff107224 */ /* 0x000fc400078e0009 */
[----:B------:R-:W-:-:S13]  /*14f20*/  IMAD.MOV.U32 R17, RZ, RZ, R8 ;  /* 0x000000ffff117224 */ /* 0x000fda00078e0008 */
[----:B------:R0:W-:Y:S04]  /*14f30*/  STL.64 [R1+0xac8], R6 ;  /* 0x000ac80601007387 */ /* 0x0001e80000100a00 */
[----:B------:R1:W-:Y:S01]  /*14f40*/  STL.64 [R1+0xac0], R4 ;  /* 0x000ac00401007387 */ /* 0x0003e20000100a00 */
[----:B0-----:R-:W-:Y:S02]  /*14f50*/  IMAD.MOV.U32 R6, RZ, RZ, R21 ;  /* 0x000000ffff067224 */ /* 0x001fe400078e0015 */
[----:B------:R-:W-:Y:S02]  /*14f60*/  IMAD.MOV.U32 R7, RZ, RZ, R20 ;  /* 0x000000ffff077224 */ /* 0x000fe400078e0014 */
[----:B-1----:R-:W-:Y:S02]  /*14f70*/  IMAD.MOV.U32 R4, RZ, RZ, R23 ;  /* 0x000000ffff047224 */ /* 0x002fe400078e0017 */
[----:B------:R-:W-:-:S02]  /*14f80*/  IMAD.MOV.U32 R5, RZ, RZ, R22 ;  /* 0x000000ffff057224 */ /* 0x000fc400078e0016 */
[----:B------:R-:W0:Y:S04]  /*14f90*/  LDSM.16.MT88.4 R20, [R28+UR5+0xa800] ;  /* 0x00a800051c14783b */ /* 0x000e280008004200 */
[----:B------:R-:W-:Y:S04]  /*14fa0*/  STL.64 [R1+0xad8], R6 ;  /* 0x000ad80601007387 */ /* 0x000fe80000100a00 */
[----:B------:R-:W-:Y:S04]  /*14fb0*/  STL.64 [R1+0xad0], R4 ;  /* 0x000ad00401007387 */ /* 0x000fe80000100a00 */
[----:B----4-:R-:W1:Y:S04]  /*14fc0*/  LDSM.16.M88.4 R4, [R11+UR5+0x100] ;  /* 0x000100050b04783b */ /* 0x010e680008000200 */
[----:B------:R-:W2:Y:S04]  /*14fd0*/  LDL.LU R18, [R1+0x58] ;  /* 0x0000580001127983 */ /* 0x000ea80000300800 */
[----:B------:R-:W2:Y:S04]  /*14fe0*/  LDL.LU R19, [R1+0x5c] ;  /* 0x00005c0001137983 */ /* 0x000ea80000300800 */
[----:B------:R-:W4:Y:S01]  /*14ff0*/  LDSM.16.M88.4 R8, [R11+UR5+0x4100] ;  /* 0x004100050b08783b */ /* 0x000f220008000200 */
[----:B---3--:R-:W-:-:S15]  /*15000*/  HMMA.16816.F32 R24, R12, R16, R24 ;  /* 0x000000100c18723c */ /* 0x008fde0000001818 */
[----:B------:R-:W-:-:S04]  /*15010*/  NOP ;  /* 0x0000000000007918 */ /* 0x000fc80000000000 */
[----:B------:R-:W-:Y:S04]  /*15020*/  STL.64 [R1+0xaa8], R26 ;  /* 0x000aa81a01007387 */ /* 0x000fe80000100a00 */
[----:B------:R3:W-:Y:S04]  /*15030*/  STL.64 [R1+0xaa0], R24 ;  /* 0x000aa01801007387 */ /* 0x0007e80000100a00 */
[----:B---3--:R-:W3:Y:S04]  /*15040*/  LDL.LU.64 R24, [R1+0x80] ;  /* 0x0000800001187983 */ /* 0x008ee80000300a00 */
[----:B------:R-:W2:Y:S04]  /*15050*/  LDL.LU.64 R26, [R1+0x88] ;  /* 0x00008800011a7983 */ /* 0x000ea80000300a00 */
[----:B0-----:R0:W-:Y:S04]  /*15060*/  STL.64 [R1+0xa88], R22 ;  /* 0x000a881601007387 */ /* 0x0011e80000100a00 */
[----:B------:R1:W-:Y:S01]  /*15070*/  STL.64 [R1+0xa80], R20 ;  /* 0x000a801401007387 */ /* 0x0003e20000100a00 */
[----:B0-----:R-:W-:-:S02]  /*15080*/  IMAD.MOV.U32 R22, RZ, RZ, R2 ;  /* 0x000000ffff167224 */ /* 0x001fc400078e0002 */
[----:B------:R-:W-:Y:S01]  /*15090*/  IMAD.MOV.U32 R23, RZ, RZ, R0 ;  /* 0x000000ffff177224 */ /* 0x000fe200078e0000 */
[----:B-1----:R-:W2:Y:S01]  /*150a0*/  LDL.LU R20, [R1+0x10] ;  /* 0x0000100001147983 */ /* 0x002ea20000300800 */
[----:B------:R-:W-:-:S03]  /*150b0*/  IMAD.MOV.U32 R2, RZ, RZ, R4 ;  /* 0x000000ffff027224 */ /* 0x000fc600078e0004 */
[----:B------:R-:W2:Y:S01]  /*150c0*/  LDL.LU R21, [R1+0x14] ;  /* 0x0000140001157983 */ /* 0x000ea20000300800 */
[----:B------:R-:W-:-:S03]  /*150d0*/  IMAD.MOV.U32 R0, RZ, RZ, R5 ;  /* 0x000000ffff007224 */ /* 0x000fc600078e0005 */
[----:B------:R0:W-:Y:S04]  /*150e0*/  STL.64 [R1+0x48], R6 ;  /* 0x0000480601007387 */ /* 0x0001e80000100a00 */
[----:B0-----:R-:W3:Y:S04]  /*150f0*/  LDL.LU.64 R6, [R1+0xad8] ;  /* 0x000ad80001067983 */ /* 0x001ee80000300a00 */
[----:B------:R-:W3:Y:S01]  /*15100*/  LDL.LU.64 R4, [R1+0xad0] ;  /* 0x000ad00001047983 */ /* 0x000ee20000300a00 */
[----:B----4-:R-:W-:Y:S02]  /*15110*/  IMAD.MOV.U32 R17, RZ, RZ, R8 ;  /* 0x000000ffff117224 */ /* 0x010fe400078e0008 */
[----:B------:R-:W-:Y:S01]  /*15120*/  IMAD.MOV.U32 R16, RZ, RZ, R9 ;  /* 0x000000ffff107224 */ /* 0x000fe200078e0009 */
[----:B------:R-:W-:Y:S04]  /*15130*/  STL.64 [R1+0x60], R8 ;  /* 0x0000600801007387 */ /* 0x000fe80000100a00 */
[----:B------:R-:W-:Y:S04]  /*15140*/  STL.64 [R1+0x68], R10 ;  /* 0x0000680a01007387 */ /* 0x000fe80000100a00 */
[----:B------:R-:W0:Y:S04]  /*15150*/  LDSM.16.MT88.4 R8, [R3+UR5+0xa800] ;  /* 0x00a800050308783b */ /* 0x000e280008004200 */
[----:B0-----:R-:W-:Y:S04]  /*15160*/  STL.64 [R1+0xa70], R10 ;  /* 0x000a700a01007387 */ /* 0x001fe80000100a00 */
[----:B------:R0:W-:Y:S02]  /*15170*/  STL.64 [R1+0xa68], R8 ;  /* 0x000a680801007387 */ /* 0x0001e40000100a00 */
[----:B0-----:R-:W-:-:S02]  /*15180*/  IMAD.MOV.U32 R8, RZ, RZ, R17 ;  /* 0x000000ffff087224 */ /* 0x001fc400078e0011 */
[----:B------:R-:W-:-:S05]  /*15190*/  IMAD.MOV.U32 R9, RZ, RZ, R16 ;  /* 0x000000ffff097224 */ /* 0x000fca00078e0010 */
[----:B------:R0:W-:Y:S04]  /*151a0*/  STL.64 [R1+0xa78], R8 ;  /* 0x000a780801007387 */ /* 0x0001e80000100a00 */
[----:B0-----:R-:W2:Y:S04]  /*151b0*/  LDL.LU R8, [R1] ;  /* 0x0000000001087983 */ /* 0x001ea80000300800 */
[----:B------:R-:W2:Y:S04]  /*151c0*/  LDL.LU R9, [R1+0x4] ;  /* 0x0000040001097983 */ /* 0x000ea80000300800 */
[----:B------:R-:W2:Y:S01]  /*151d0*/  LDL.LU R10, [R1+0x8] ;  /* 0x00000800010a7983 */ /* 0x000ea20000300800 */
[----:B---3--:R-:W-:Y:S03]  /*151e0*/  HMMA.16816.F32 R12, R12, R24, R4 ;  /* 0x000000180c0c723c */ /* 0x008fe60000001804 */
[----:B------:R-:W3:Y:S04]  /*151f0*/  LDL.LU.64 R6, [R1+0xac8] ;  /* 0x000ac80001067983 */ /* 0x000ee80000300a00 */
[----:B------:R-:W3:-:S12]  /*15200*/  LDL.LU.64 R4, [R1+0xac0] ;  /* 0x000ac00001047983 */ /* 0x000ed80000300a00 */
[----:B------:R-:W-:Y:S02]  /*15210*/  IMAD.MOV.U32 R17, RZ, RZ, R14 ;  /* 0x000000ffff117224 */ /* 0x000fe400078e000e */
[----:B------:R-:W-:Y:S02]  /*15220*/  IMAD.MOV.U32 R16, RZ, RZ, R15 ;  /* 0x000000ffff107224 */ /* 0x000fe400078e000f */
[----:B------:R-:W-:Y:S01]  /*15230*/  IMAD.MOV.U32 R25, RZ, RZ, R12 ;  /* 0x000000ffff197224 */ /* 0x000fe200078e000c */
[----:B------:R-:W2:Y:S01]  /*15240*/  LDL.LU.64 R14, [R1+0xab8] ;  /* 0x000ab800010e7983 */ /* 0x000ea20000300a00 */
[----:B------:R-:W-:-:S03]  /*15250*/  IMAD.MOV.U32 R24, RZ, RZ, R13 ;  /* 0x000000ffff187224 */ /* 0x000fc600078e000d */
[----:B------:R-:W2:Y:S01]  /*15260*/  LDL.LU.64 R12, [R1+0xab0] ;  /* 0x000ab000010c7983 */ /* 0x000ea20000300a00 */
[----:B------:R-:W-:-:S07]  /*15270*/  IMAD.MOV.U32 R11, RZ, RZ, R29 ;  /* 0x000000ffff0b7224 */ /* 0x000fce00078e001d */
[C---:B--2---:R-:W-:Y:S08]  /*15280*/  HMMA.16816.F32 R8, R12.reuse, R18, R8 ;  /* 0x000000120c08723c */ /* 0x044ff00000001808 */
[----:B---3--:R-:W-:Y:S01]  /*15290*/  HMMA.16816.F32 R12, R12, R26, R4 ;  /* 0x0000001a0c0c723c */ /* 0x008fe20000001804 */
[----:B------:R-:W-:Y:S02]  /*152a0*/  IMAD.MOV.U32 R5, RZ, RZ, R26 ;  /* 0x000000ffff057224 */ /* 0x000fe400078e001a */
[----:B------:R-:W-:-:S08]  /*152b0*/  IMAD.MOV.U32 R4, RZ, RZ, R27 ;  /* 0x000000ffff047224 */ /* 0x000fd000078e001b */
[----:B------:R-:W-:Y:S04]  /*152c0*/  STL.64 [R1+0xa98], R10 ;  /* 0x000a980a01007387 */ /* 0x000fe80000100a00 */
[----:B------:R0:W-:Y:S04]  /*152d0*/  STL.64 [R1+0xa90], R8 ;  /* 0x000a900801007387 */ /* 0x0001e80000100a00 */
[----:B------:R-:W2:Y:S01]  /*152e0*/  LDL.LU.64 R26, [R1+0xaa8] ;  /* 0x000aa800011a7983 */ /* 0x000ea20000300a00 */
[----:B0-----:R-:W-:Y:S02]  /*152f0*/  IMAD.MOV.U32 R8, RZ, RZ, R25 ;  /* 0x000000ffff087224 */ /* 0x001fe400078e0019 */
[----:B------:R-:W-:-:S02]  /*15300*/  IMAD.MOV.U32 R9, RZ, RZ, R24 ;  /* 0x000000ffff097224 */ /* 0x000fc400078e0018 */
[----:B------:R-:W2:Y:S01]  /*15310*/  LDL.LU.64 R24, [R1+0xaa0] ;  /* 0x000aa00001187983 */ /* 0x000ea20000300a00 */
[----:B------:R-:W-:Y:S02]  /*15320*/  IMAD.MOV.U32 R10, RZ, RZ, R17 ;  /* 0x000000ffff0a7224 */ /* 0x000fe400078e0011 */
[----:B------:R-:W-:Y:S01]  /*15330*/  IMAD.MOV.U32 R11, RZ, RZ, R16 ;  /* 0x000000ffff0b7224 */ /* 0x000fe200078e0010 */
[----:B--2---:R-:W-:Y:S01]  /*15340*/  HMMA.16816.F32 R24, R20, R18, R24 ;  /* 0x000000121418723c */ /* 0x004fe20000001818 */
[----:B------:R-:W0:Y:S04]  /*15350*/  LDSM.16.MT88.4 R16, [R28+UR5+0xac00] ;  /* 0x00ac00051c10783b */ /* 0x000e280008004200 */
[----:B0-----:R0:W-:Y:S02]  /*15360*/  STL.64 [R1+0xa58], R18 ;  /* 0x000a581201007387 */ /* 0x0011e40000100a00 */
[----:B0-----:R-:W-:-:S02]  /*15370*/  IMAD.MOV.U32 R18, RZ, RZ, R5 ;  /* 0x000000ffff127224 */ /* 0x001fc400078e0005 */
[----:B------:R-:W-:Y:S02]  /*15380*/  IMAD.MOV.U32 R19, RZ, RZ, R4 ;  /* 0x000000ffff137224 */ /* 0x000fe400078e0004 */
[----:B------:R-:W0:Y:S05]  /*15390*/  LDSM.16.MT88.4 R4, [R3+UR5+0xac00] ;  /* 0x00ac00050304783b */ /* 0x000e2a0008004200 */
[----:B------:R-:W-:Y:S01]  /*153a0*/  HMMA.16816.F32 R20, R20, R18, R8 ;  /* 0x000000121414723c */ /* 0x000fe20000001808 */
[----:B------:R1:W-:Y:S04]  /*153b0*/  STL.64 [R1+0xa50], R16 ;  /* 0x000a501001007387 */ /* 0x0003e80000100a00 */
[----:B------:R-:W-:-:S14]  /*153c0*/  STL [R1+0xa64], R3 ;  /* 0x000a640301007387 */ /* 0x000fdc0000100800 */
[----:B-1----:R-:W-:Y:S02]  /*153d0*/  IMAD.MOV.U32 R16, RZ, RZ, R22 ;  /* 0x000000ffff107224 */ /* 0x002fe400078e0016 */
[----:B------:R-:W-:Y:S02]  /*153e0*/  IMAD.MOV.U32 R18, RZ, RZ, R20 ;  /* 0x000000ffff127224 */ /* 0x000fe400078e0014 */
[----:B------:R-:W-:Y:S01]  /*153f0*/  IMAD.MOV.U32 R17, RZ, RZ, R21 ;  /* 0x000000ffff117224 */ /* 0x000fe200078e0015 */
[----:B0-----:R0:W-:Y:S04]  /*15400*/  STL [R1+0xa3c], R4 ;  /* 0x000a3c0401007387 */ /* 0x0011e80000100800 */
[----:B------:R1:W-:Y:S04]  /*15410*/  STL [R1+0xa38], R5 ;  /* 0x000a380501007387 */ /* 0x0003e80000100800 */
[----:B------:R2:W-:Y:S01]  /*15420*/  STL [R1+0xa34], R6 ;  /* 0x000a340601007387 */ /* 0x0005e20000100800 */
[----:B0-----:R-:W-:-:S03]  /*15430*/  IMAD.MOV.U32 R4, RZ, RZ, R2 ;  /* 0x000000ffff047224 */ /* 0x001fc600078e0002 */
[----:B------:R0:W-:Y:S01]  /*15440*/  STL [R1+0xa30], R7 ;  /* 0x000a300701007387 */ /* 0x0001e20000100800 */
[----:B------:R-:W-:-:S03]  /*15450*/  IMAD.MOV.U32 R2, RZ, RZ, R23 ;  /* 0x000000ffff027224 */ /* 0x000fc600078e0017 */
[----:B------:R-:W3:Y:S04]  /*15460*/  LDL.LU.64 R10, [R1+0xa98] ;  /* 0x000a9800010a7983 */ /* 0x000ee80000300a00 */
[----:B------:R-:W3:Y:S04]  /*15470*/  LDL.LU.64 R8, [R1+0xa90] ;  /* 0x000a900001087983 */ /* 0x000ee80000300a00 */
[----:B------:R-:W3:Y:S04]  /*15480*/  LDL.LU.64 R22, [R1+0xa88] ;  /* 0x000a880001167983 */ /* 0x000ee80000300a00 */
[----:B------:R-:W3:Y:S01]  /*15490*/  LDL.LU.64 R20, [R1+0xa80] ;  /* 0x000a800001147983 */ /* 0x000ee20000300a00 */
[----:B-1----:R-:W-:-:S07]  /*154a0*/  IMAD.MOV.U32 R5, RZ, RZ, R0 ;  /* 0x000000ffff057224 */ /* 0x002fce00078e0000 */
[----:B---3--:R-:W-:-:S15]  /*154b0*/  HMMA.16816.F32 R8, R20, R4, R8 ;  /* 0x000000041408723c */ /* 0x008fde0000001808 */
[----:B------:R-:W-:-:S04]  /*154c0*/  NOP ;  /* 0x0000000000007918 */ /* 0x000fc80000000000 */
[----:B------:R-:W-:Y:S02]  /*154d0*/  IMAD.MOV.U32 R3, RZ, RZ, R8 ;  /* 0x000000ffff037224 */ /* 0x000fe400078e0008 */
[----:B------:R-:W-:Y:S02]  /*154e0*/  IMAD.MOV.U32 R0, RZ, RZ, R9 ;  /* 0x000000ffff007224 */ /* 0x000fe400078e0009 */
[----:B------:R-:W3:Y:S01]  /*154f0*/  LDL.LU.64 R8, [R1+0xa78] ;  /* 0x000a780001087983 */ /* 0x000ee20000300a00 */
[----:B------:R-:W-:Y:S02]  /*15500*/  IMAD.MOV.U32 R29, RZ, RZ, R10 ;  /* 0x000000ffff1d7224 */ /* 0x000fe400078e000a */
[----:B------:R-:W-:Y:S02]  /*15510*/  IMAD.MOV.U32 R19, RZ, RZ, R11 ;  /* 0x000000ffff137224 */ /* 0x000fe400078e000b */
[----:B------:R-:W4:Y:S01]  /*15520*/  LDL.LU.64 R10, [R1+0xa70] ;  /* 0x000a7000010a7983 */ /* 0x000f220000300a00 */
[----:B---3--:R-:W-:Y:S03]  /*15530*/  HMMA.16816.F32 R20, R20, R8, R12 ;  /* 0x000000081414723c */ /* 0x008fe6000000180c */
[----:B------:R-:W4:Y:S04]  /*15540*/  LDL.LU.64 R8, [R1+0xa68] ;  /* 0x000a680001087983 */ /* 0x000f280000300a00 */
[----:B------:R-:W1:Y:S01]  /*15550*/  LDSM.16.MT88.4 R12, [R28+UR5+0xb000] ;  /* 0x00b000051c0c783b */ /* 0x000e620008004200 */
[----:B----4-:R-:W-:-:S15]  /*15560*/  HMMA.16816.F32 R24, R8, R4, R24 ;  /* 0x000000040818723c */ /* 0x010fde0000001818 */
[----:B------:R-:W-:-:S04]  /*15570*/  NOP ;  /* 0x0000000000007918 */ /* 0x000fc80000000000 */
[----:B------:R-:W-:Y:S02]  /*15580*/  IMAD.MOV.U32 R4, RZ, RZ, R24 ;  /* 0x000000ffff047224 */ /* 0x000fe400078e0018 */
[----:B------:R-:W-:Y:S02]  /*15590*/  IMAD.MOV.U32 R5, RZ, RZ, R25 ;  /* 0x000000ffff057224 */ /* 0x000fe400078e0019 */
[----:B------:R-:W-:Y:S02]  /*155a0*/  IMAD.MOV.U32 R24, RZ, RZ, R3 ;  /* 0x000000ffff187224 */ /* 0x000fe400078e0003 */
[----:B------:R-:W3:Y:S01]  /*155b0*/  LDL.LU R3, [R1+0xa64] ;  /* 0x000a640001037983 */ /* 0x000ee20000300800 */
[----:B------:R-:W-:-:S03]  /*155c0*/  IMAD.MOV.U32 R25, RZ, RZ, R0 ;  /* 0x000000ffff197224 */ /* 0x000fc600078e0000 */
[----:B------:R-:W4:Y:S01]  /*155d0*/  LDL.LU R0, [R1+0xa60] ;  /* 0x000a600001007983 */ /* 0x000f220000300800 */
[----:B--2---:R-:W-:Y:S02]  /*155e0*/  IMAD.MOV.U32 R6, RZ, RZ, R26 ;  /* 0x000000ffff067224 */ /* 0x004fe400078e001a */
[----:B0-----:R-:W-:-:S05]  /*155f0*/  IMAD.MOV.U32 R7, RZ, RZ, R27 ;  /* 0x000000ffff077224 */ /* 0x001fca00078e001b */
[----:B------:R-:W-:Y:S04]  /*15600*/  STL.64 [R1+0xa48], R6 ;  /* 0x000a480601007387 */ /* 0x000fe80000100a00 */
[----:B------:R0:W-:Y:S01]  /*15610*/  STL.64 [R1+0xa40], R4 ;  /* 0x000a400401007387 */ /* 0x0001e20000100a00 */
[----:B------:R-:W-:-:S03]  /*15620*/  IMAD.MOV.U32 R27, RZ, RZ, R19 ;  /* 0x000000ffff1b7224 */ /* 0x000fc600078e0013 */
[----:B0-----:R-:W2:Y:S04]  /*15630*/  LDL.LU.64 R4, [R1+0x60] ;  /* 0x0000600001047983 */ /* 0x001ea80000300a00 */
[----:B------:R-:W2:Y:S04]  /*15640*/  LDL.LU.64 R6, [R1+0x68] ;  /* 0x0000680001067983 */ /* 0x000ea80000300a00 */
[----:B-1----:R0:W-:Y:S04]  /*15650*/  STL.64 [R1+0xa18], R14 ;  /* 0x000a180e01007387 */ /* 0x0021e80000100a00 */
[----:B------:R1:W-:Y:S01]  /*15660*/  STL.64 [R1+0xa10], R12 ;  /* 0x000a100c01007387 */ /* 0x0003e20000100a00 */
[----:B0-----:R-:W-:-:S02]  /*15670*/  IMAD.MOV.U32 R14, RZ, RZ, R16 ;  /* 0x000000ffff0e7224 */ /* 0x001fc400078e0010 */
[----:B-1----:R-:W-:Y:S02]  /*15680*/  IMAD.MOV.U32 R12, RZ, RZ, R18 ;  /* 0x000000ffff0c7224 */ /* 0x002fe400078e0012 */
[----:B------:R-:W-:Y:S02]  /*15690*/  IMAD.MOV.U32 R13, RZ, RZ, R17 ;  /* 0x000000ffff0d7224 */ /* 0x000fe400078e0011 */
[----:B------:R-:W-:Y:S02]  /*156a0*/  IMAD.MOV.U32 R26, RZ, RZ, R29 ;  /* 0x000000ffff1a7224 */ /* 0x000fe400078e001d */
[----:B------:R-:W-:Y:S01]  /*156b0*/  IMAD.MOV.U32 R15, RZ, RZ, R2 ;  /* 0x000000ffff0f7224 */ /* 0x000fe200078e0002 */
[----:B----4-:R-:W0:Y:S04]  /*156c0*/  LDSM.16.M88.4 R16, [R0+UR5+0x180] ;  /* 0x000180050010783b */ /* 0x010e280008000200 */
[----:B0-----:R-:W-:Y:S01]  /*156d0*/  STL.64 [R1+0x50], R16 ;  /* 0x0000501001007387 */ /* 0x001fe20000100a00 */
[----:B------:R-:W-:-:S03]  /*156e0*/  IMAD.MOV.U32 R29, RZ, RZ, R17 ;  /* 0x000000ffff1d7224 */ /* 0x000fc600078e0011 */
[----:B------:R-:W-:Y:S04]  /*156f0*/  STL.64 [R1+0x58], R18 ;  /* 0x0000581201007387 */ /* 0x000fe80000100a00 */
[----:B------:R-:W0:Y:S02]  /*15700*/  LDSM.16.M88.4 R16, [R0+UR5+0x4180] ;  /* 0x004180050010783b */ /* 0x000e240008000200 */
[----:B0-----:R-:W-:Y:S02]  /*15710*/  IMAD.MOV.U32 R2, RZ, RZ, R18 ;  /* 0x000000ffff027224 */ /* 0x001fe400078e0012 */
[----:B------:R-:W-:Y:S01]  /*15720*/  STL.64 [R1+0x70], R16 ;  /* 0x0000701001007387 */ /* 0x000fe20000100a00 */
[----:B------:R-:W-:-:S03]  /*15730*/  IMAD.MOV.U32 R0, RZ, RZ, R19 ;  /* 0x000000ffff007224 */ /* 0x000fc600078e0013 */
[----:B---3--:R-:W0:Y:S04]  /*15740*/  LDSM.16.MT88.4 R16, [R3+UR5+0xb000] ;  /* 0x00b000050310783b */ /* 0x008e280008004200 */
[----:B0-----:R-:W-:Y:S04]  /*15750*/  STL.64 [R1+0x30], R16 ;  /* 0x0000301001007387 */ /* 0x001fe80000100a00 */
[----:B------:R0:W-:Y:S04]  /*15760*/  STL.64 [R1+0x38], R18 ;  /* 0x0000381201007387 */ /* 0x0001e80000100a00 */
[----:B0-----:R-:W3:Y:S04]  /*15770*/  LDL.LU.64 R18, [R1+0xa58] ;  /* 0x000a580001127983 */ /* 0x001ee80000300a00 */
[----:B------:R-:W3:Y:S01]  /*15780*/  LDL.LU.64 R16, [R1+0xa50] ;  /* 0x000a500001107983 */ /* 0x000ee20000300a00 */
[----:B--2---:R-:W-:-:S15]  /*15790*/  HMMA.16816.F32 R12, R8, R4, R12 ;  /* 0x00000004080c723c */ /* 0x004fde000000180c */
[----:B------:R-:W-:-:S04]  /*157a0*/  NOP ;  /* 0x0000000000007918 */ /* 0x000fc80000000000 */
[----:B------:R0:W-:Y:S04]  /*157b0*/  STL.64 [R1+0xa28], R14 ;  /* 0x000a280e01007387 */ /* 0x0001e80000100a00 */
[----:B------:R1:W-:Y:S04]  /*157c0*/  STL.64 [R1+0xa20], R12 ;  /* 0x000a200c01007387 */ /* 0x0003e80000100a00 */
[----:B0-----:R-:W2:Y:S04]  /*157d0*/  LDL.LU R14, [R1+0x48] ;  /* 0x00004800010e7983 */ /* 0x001ea80000300800 */
[----:B------:R-:W2:Y:S01]  /*157e0*/  LDL.LU R15, [R1+0x4c] ;  /* 0x00004c00010f7983 */ /* 0x000ea20000300800 */
[----:B-1----:R-:W-:-:S02]  /*157f0*/  IMAD.MOV.U32 R13, RZ, RZ, R6 ;  /* 0x000000ffff0d7224 */ /* 0x002fc400078e0006 */
[----:B------:R-:W-:Y:S01]  /*15800*/  IMAD.MOV.U32 R12, RZ, RZ, R7 ;  /* 0x000000ffff0c7224 */ /* 0x000fe200078e0007 */
[C---:B---3--:R-:W-:Y:S01]  /*15810*/  HMMA.16816.F32 R8, R16.reuse, R6, R20 ;  /* 0x000000061008723c */ /* 0x048fe20000001814 */
[----:B------:R-:W3:Y:S04]  /*15820*/  LDL.LU.64 R6, [R1+0xa48] ;  /* 0x000a480001067983 */ /* 0x000ee80000300a00 */
[----:B------:R-:W4:Y:S04]  /*15830*/  LDL.LU.64 R4, [R1+0xa40] ;  /* 0x000a400001047983 */ /* 0x000f280000300a00 */
[----:B------:R-:W0:Y:S01]  /*15840*/  LDSM.16.MT88.4 R20, [R28+UR5+0xb400] ;  /* 0x00b400051c14783b */ /* 0x000e220008004200 */
[----:B--2---:R-:W-:Y:S01]  /*15850*/  HMMA.16816.F32 R24, R16, R14, R24 ;  /* 0x0000000e1018723c */ /* 0x004fe20000001818 */
[----:B---3--:R-:W-:-:S02]  /*15860*/  IMAD.MOV.U32 R18, RZ, RZ, R6 ;  /* 0x000000ffff127224 */ /* 0x008fc400078e0006 */
[----:B----4-:R-:W-:Y:S02]  /*15870*/  IMAD.MOV.U32 R16, RZ, RZ, R4 ;  /* 0x000000ffff107224 */ /* 0x010fe400078e0004 */
[----:B------:R-:W2:Y:S01]  /*15880*/  LDL.LU R4, [R1+0xa3c] ;  /* 0x000a3c0001047983 */ /* 0x000ea20000300800 */
[----:B------:R-:W-:Y:S02]  /*15890*/  IMAD.MOV.U32 R17, RZ, RZ, R5 ;  /* 0x000000ffff117224 */ /* 0x000fe400078e0005 */
[----:B------:R-:W-:Y:S01]  /*158a0*/  IMAD.MOV.U32 R19, RZ, RZ, R7 ;  /* 0x000000ffff137224 */ /* 0x000fe200078e0007 */
[----:B------:R-:W2:Y:S04]  /*158b0*/  LDL.LU R5, [R1+0xa38] ;  /* 0x000a380001057983 */ /* 0x000ea80000300800 */
[----:B------:R-:W2:Y:S04]  /*158c0*/  LDL.LU R6, [R1+0xa34] ;  /* 0x000a340001067983 */ /* 0x000ea80000300800 */
[----:B------:R-:W2:Y:S04]  /*158d0*/  LDL.LU R7, [R1+0xa30] ;  /* 0x000a300001077983 */ /* 0x000ea80000300800 */
[----:B------:R-:W-:Y:S04]  /*158e0*/  STL.64 [R1+0xa08], R10 ;  /* 0x000a080a01007387 */ /* 0x000fe80000100a00 */
[----:B------:R1:W-:Y:S04]  /*158f0*/  STL.64 [R1+0xa00], R8 ;  /* 0x000a000801007387 */ /* 0x0003e80000100a00 */
[----:B-1----:R-:W3:Y:S04]  /*15900*/  LDL R8, [R1+0x50] ;  /* 0x0000500001087983 */ /* 0x002ee80000100800 */
[----:B0-----:R0:W-:Y:S02]  /*15910*/  STL.64 [R1+0x9e8], R22 ;  /* 0x0009e81601007387 */ /* 0x0011e40000100a00 */
[----:B0-----:R-:W-:-:S02]  /*15920*/  IMAD.MOV.U32 R22, RZ, RZ, R13 ;  /* 0x000000ffff167224 */ /* 0x001fc400078e000d */
[----:B------:R-:W-:Y:S01]  /*15930*/  IMAD.MOV.U32 R23, RZ, RZ, R12 ;  /* 0x000000ffff177224 */ /* 0x000fe200078e000c */
[----:B------:R-:W-:Y:S01]  /*15940*/  STL.64 [R1+0x9e0], R20 ;  /* 0x0009e01401007387 */ /* 0x000fe20000100a00 */
[C---:B--2---:R-:W-:Y:S03]  /*15950*/  HMMA.16816.F32 R16, R4.reuse, R14, R16 ;  /* 0x0000000e0410723c */ /* 0x044fe60000001810 */
[----:B------:R-:W0:Y:S04]  /*15960*/  LDSM.16.MT88.4 R12, [R3+UR5+0xb400] ;  /* 0x00b40005030c783b */ /* 0x000e280008004200 */
[----:B0-----:R-:W-:Y:S04]  /*15970*/  STL.64 [R1+0x40], R12 ;  /* 0x0000400c01007387 */ /* 0x001fe80000100a00 */
[----:B------:R0:W-:Y:S04]  /*15980*/  STL.64 [R1+0x48], R14 ;  /* 0x0000480e01007387 */ /* 0x0001e80000100a00 */
[----:B0-----:R-:W2:Y:S04]  /*15990*/  LDL.LU.64 R14, [R1+0xa28] ;  /* 0x000a2800010e7983 */ /* 0x001ea80000300a00 */
[----:B------:R-:W2:Y:S01]  /*159a0*/  LDL.LU.64 R12, [R1+0xa20] ;  /* 0x000a2000010c7983 */ /* 0x000ea20000300a00 */
[----:B------:R-:W-:Y:S01]  /*159b0*/  IMAD.MOV.U32 R9, RZ, RZ, R29 ;  /* 0x000000ffff097224 */ /* 0x000fe200078e001d */
[----:B--2---:R-:W-:Y:S02]  /*159c0*/  HMMA.16816.F32 R20, R4, R22, R12 ;  /* 0x000000160414723c */ /* 0x004fe4000000180c */
[----:B------:R-:W3:Y:S04]  /*159d0*/  LDL.LU.64 R14, [R1+0xa18] ;  /* 0x000a1800010e7983 */ /* 0x000ee80000300a00 */
[----:B------:R-:W3:-:S13]  /*159e0*/  LDL.LU.64 R12, [R1+0xa10] ;  /* 0x000a1000010c7983 */ /* 0x000eda0000300a00 */
[----:B------:R-:W-:Y:S04]  /*159f0*/  STL.64 [R1+0x9f8], R22 ;  /* 0x0009f81601007387 */ /* 0x000fe80000100a00 */
[----:B------:R0:W-:Y:S04]  /*15a00*/  STL.64 [R1+0x9f0], R20 ;  /* 0x0009f01401007387 */ /* 0x0001e80000100a00 */
[----:B0-----:R-:W2:Y:S04]  /*15a10*/  LDL.LU.64 R20, [R1+0x30] ;  /* 0x0000300001147983 */ /* 0x001ea80000300a00 */
[----:B------:R-:W4:Y:S04]  /*15a20*/  LDL.LU.64 R22, [R1+0x38] ;  /* 0x0000380001167983 */ /* 0x000f280000300a00 */
[----:B------:R-:W2:Y:S04]  /*15a30*/  LDL R7, [R1+0x98] ;  /* 0x0000980001077983 */ /* 0x000ea80000100800 */
[----:B------:R-:W2:Y:S01]  /*15a40*/  LDL.LU.64 R10, [R1+0xa08] ;  /* 0x000a0800010a7983 */ /* 0x000ea20000300a00 */
[----:B---3--:R-:W-:Y:S03]  /*15a50*/  HMMA.16816.F32 R24, R12, R8, R24 ;  /* 0x000000080c18723c */ /* 0x008fe60000001818 */
[----:B------:R-:W2:-:S15]  /*15a60*/  LDL.LU.64 R8, [R1+0xa00] ;  /* 0x000a000001087983 */ /* 0x000e9e0000300a00 */
[----:B------:R-:W-:Y:S01]  /*15a70*/  NOP ;  /* 0x0000000000007918 */ /* 0x000fe20000000000 */
[----:B------:R0:W-:Y:S04]  /*15a80*/  STL.64 [R1+0x10], R24 ;  /* 0x0000101801007387 */ /* 0x0001e80000100a00 */
[----:B------:R-:W-:Y:S04]  /*15a90*/  STL [R1+0x18], R26 ;  /* 0x0000181a01007387 */ /* 0x000fe80000100800 */
[----:B0-----:R-:W2:Y:S02]  /*15aa0*/  LDL.LU.64 R24, [R1+0x70] ;  /* 0x0000700001187983 */ /* 0x001ea40000300a00 */
[----:B--2---:R-:W-:Y:S02]  /*15ab0*/  HMMA.16816.F32 R12, R12, R24, R8 ;  /* 0x000000180c0c723c */ /* 0x004fe40000001808 */
[----:B------:R-:W2:-:S15]  /*15ac0*/  LDL R11, [R1+0x150] ;  /* 0x00015000010b7983 */ /* 0x000e9e0000100800 */
[----:B------:R-:W-:Y:S02]  /*15ad0*/  NOP ;  /* 0x0000000000007918 */ /* 0x000fe40000000000 */
[----:B------:R-:W-:Y:S04]  /*15ae0*/  STL.64 [R1+0x9d8], R14 ;  /* 0x0009d80e01007387 */ /* 0x000fe80000100a00 */
[----:B------:R0:W-:Y:S04]  /*15af0*/  STL.64 [R1+0x9d0], R12 ;  /* 0x0009d00c01007387 */ /* 0x0001e80000100a00 */
[----:B0-----:R-:W3:Y:S01]  /*15b00*/  LDL.LU.64 R12, [R1+0x50] ;  /* 0x00005000010c7983 */ /* 0x001ee20000300a00 */
[----:B------:R-:W-:Y:S02]  /*15b10*/  IMAD.MOV.U32 R29, RZ, RZ, R27 ;  /* 0x000000ffff1d7224 */ /* 0x000fe400078e001b */
[----:B------:R-:W-:Y:S01]  /*15b20*/  IMAD.MOV.U32 R8, RZ, RZ, R24 ;  /* 0x000000ffff087224 */ /* 0x000fe200078e0018 */
[----:B------:R-:W2:Y:S01]  /*15b30*/  LDL.64 R14, [R1+0x58] ;  /* 0x00005800010e7983 */ /* 0x000ea20000100a00 */
[----:B------:R-:W-:-:S02]  /*15b40*/  IMAD.MOV.U32 R3, RZ, RZ, R25 ;  /* 0x000000ffff037224 */ /* 0x000fc400078e0019 */
[----:B------:R-:W-:Y:S01]  /*15b50*/  IMAD.MOV.U32 R6, RZ, RZ, R21 ;  /* 0x000000ffff067224 */ /* 0x000fe200078e0015 */
[----:B------:R-:W0:Y:S01]  /*15b60*/  LDSM.16.MT88.4 R24, [R28+UR5+0xb800] ;  /* 0x00b800051c18783b */ /* 0x000e220008004200 */
[----:B----4-:R-:W-:Y:S02]  /*15b70*/  IMAD.MOV.U32 R5, RZ, RZ, R22 ;  /* 0x000000ffff057224 */ /* 0x010fe400078e0016 */
[----:B------:R-:W-:Y:S01]  /*15b80*/  IMAD.MOV.U32 R4, RZ, RZ, R23 ;  /* 0x000000ffff047224 */ /* 0x000fe200078e0017 */
[----:B0-----:R0:W-:Y:S04]  /*15b90*/  STL.64 [R1+0x990], R26 ;  /* 0x0009901a01007387 */ /* 0x0011e80000100a00 */
[----:B------:R1:W-:Y:S01]  /*15ba0*/  STL.64 [R1+0x988], R24 ;  /* 0x0009881801007387 */ /* 0x0003e20000100a00 */
[----:B0-----:R-:W-:-:S02]  /*15bb0*/  IMAD.MOV.U32 R26, RZ, RZ, R2 ;  /* 0x000000ffff1a7224 */ /* 0x001fc400078e0002 */
[----:B------:R-:W-:Y:S02]  /*15bc0*/  IMAD.MOV.U32 R27, RZ, RZ, R0 ;  /* 0x000000ffff1b7224 */ /* 0x000fe400078e0000 */
[----:B-1----:R-:W-:Y:S01]  /*15bd0*/  IMAD.MOV.U32 R25, RZ, RZ, R3 ;  /* 0x000000ffff197224 */ /* 0x002fe200078e0003 */
[----:B---3--:R-:W-:Y:S01]  /*15be0*/  HMMA.16816.F32 R16, R20, R12, R16 ;  /* 0x0000000c1410723c */ /* 0x008fe20000001810 */
[----:B------:R-:W-:Y:S02]  /*15bf0*/  IMAD.MOV.U32 R12, RZ, RZ, R20 ;  /* 0x000000ffff0c7224 */ /* 0x000fe400078e0014 */
[----:B--2---:R-:W0:Y:S02]  /*15c00*/  LDSM.16.M88.4 R20, [R11+UR5+0x180] ;  /* 0x000180050b14783b */ /* 0x004e240008000200 */
[----:B0-----:R-:W-:Y:S02]  /*15c10*/  IMAD.MOV.U32 R2, RZ, RZ, R22 ;  /* 0x000000ffff027224 */ /* 0x001fe400078e0016 */
[----:B------:R-:W-:-:S02]  /*15c20*/  IMAD.MOV.U32 R0, RZ, RZ, R23 ;  /* 0x000000ffff007224 */ /* 0x000fc400078e0017 */
[----:B------:R-:W-:Y:S01]  /*15c30*/  IMAD.MOV.U32 R28, RZ, RZ, R20 ;  /* 0x000000ffff1c7224 */ /* 0x000fe200078e0014 */
[----:B------:R-:W2:Y:S01]  /*15c40*/  LDL.LU.64 R22, [R1+0x9f8] ;  /* 0x0009f80001167983 */ /* 0x000ea20000300a00 */
[----:B------:R-:W-:-:S03]  /*15c50*/  IMAD.MOV.U32 R3, RZ, RZ, R21 ;  /* 0x000000ffff037224 */ /* 0x000fc600078e0015 */
[----:B------:R-:W2:Y:S01]  /*15c60*/  LDL.LU.64 R20, [R1+0x9f0] ;  /* 0x0009f00001147983 */ /* 0x000ea20000300a00 */
[----:B------:R-:W-:-:S03]  /*15c70*/  IMAD.MOV.U32 R24, RZ, RZ, R8 ;  /* 0x000000ffff187224 */ /* 0x000fc600078e0008 */
[----:B------:R-:W0:Y:S04]  /*15c80*/  LDSM.16.M88.4 R8, [R11+UR5+0x4180] ;  /* 0x004180050b08783b */ /* 0x000e280008000200 */
[----:B------:R-:W-:Y:S04]  /*15c90*/  STL [R1+0x9a8], R28 ;  /* 0x0009a81c01007387 */ /* 0x000fe80000100800 */
[----:B0-----:R0:W-:Y:S04]  /*15ca0*/  STL.64 [R1+0x9a0], R10 ;  /* 0x0009a00a01007387 */ /* 0x0011e80000100a00 */
[----:B------:R1:W-:Y:S01]  /*15cb0*/  STL.64 [R1+0x998], R8 ;  /* 0x0009980801007387 */ /* 0x0003e20000100a00 */
[----:B0-----:R-:W-:-:S02]  /*15cc0*/  IMAD.MOV.U32 R10, RZ, RZ, R5 ;  /* 0x000000ffff0a7224 */ /* 0x001fc400078e0005 */
[----:B------:R-:W-:Y:S02]  /*15cd0*/  IMAD.MOV.U32 R11, RZ, RZ, R4 ;  /* 0x000000ffff0b7224 */ /* 0x000fe400078e0004 */
[----:B-1----:R-:W-:Y:S02]  /*15ce0*/  IMAD.MOV.U32 R9, RZ, RZ, R6 ;  /* 0x000000ffff097224 */ /* 0x002fe400078e0006 */
[----:B------:R-:W0:Y:S01]  /*15cf0*/  LDSM.16.MT88.4 R4, [R7+UR5+0xb800] ;  /* 0x00b800050704783b */ /* 0x000e220008004200 */
[----:B------:R-:W-:-:S03]  /*15d00*/  IMAD.MOV.U32 R8, RZ, RZ, R12 ;  /* 0x000000ffff087224 */ /* 0x000fc600078e000c */
[----:B0-----:R-:W-:Y:S04]  /*15d10*/  STL.64 [R1+0x980], R6 ;  /* 0x0009800601007387 */ /* 0x001fe80000100a00 */
[----:B------:R0:W-:Y:S04]  /*15d20*/  STL.64 [R1+0x978], R4 ;  /* 0x0009780401007387 */ /* 0x0001e80000100a00 */
[----:B0-----:R-:W3:Y:S04]  /*15d30*/  LDL.LU R4, [R1+0x10] ;  /* 0x0000100001047983 */ /* 0x001ee80000300800 */
[----:B------:R-:W3:Y:S04]  /*15d40*/  LDL.LU R5, [R1+0x14] ;  /* 0x0000140001057983 */ /* 0x000ee80000300800 */
[----:B------:R-:W3:Y:S01]  /*15d50*/  LDL.LU R6, [R1+0x18] ;  /* 0x0000180001067983 */ /* 0x000ee20000300800 */
[----:B--2---:R-:W-:Y:S03]  /*15d60*/  HMMA.16816.F32 R8, R8, R24, R20 ;  /* 0x000000180808723c */ /* 0x004fe60000001814 */
[----:B------:R-:W3:Y:S04]  /*15d70*/  LDL.LU.64 R22, [R1+0x9e8] ;  /* 0x0009e80001167983 */ /* 0x000ee80000300a00 */
[----:B------:R-:W3:Y:S01]  /*15d80*/  LDL.LU.64 R20, [R1+0x9e0] ;  /* 0x0009e00001147983 */ /* 0x000ee20000300a00 */
[----:B------:R-:W-:-:S02]  /*15d90*/  IMAD.MOV.U32 R7, RZ, RZ, R29 ;  /* 0x000000ffff077224 */ /* 0x000fc400078e001d */
[----:B------:R-:W-:-:S09]  /*15da0*/  IMAD.MOV.U32 R28, RZ, RZ, R15 ;  /* 0x000000ffff1c7224 */ /* 0x000fd200078e000f */
[----:B------:R-:W-:Y:S04]  /*15db0*/  STL.64 [R1+0x9b8], R10 ;  /* 0x0009b80a01007387 */ /* 0x000fe80000100a00 */
[----:B------:R0:W-:Y:S04]  /*15dc0*/  STL.64 [R1+0x9b0], R8 ;  /* 0x0009b00801007387 */ /* 0x0001e80000100a00 */
[----:B0-----:R-:W2:Y:S04]  /*15dd0*/  LDL.LU.64 R8, [R1+0x40] ;  /* 0x0000400001087983 */ /* 0x001ea80000300a00 */
[----:B------:R-:W4:Y:S01]  /*15de0*/  LDL.LU.64 R10, [R1+0x48] ;  /* 0x00004800010a7983 */ /* 0x000f220000300a00 */
[----:B---3--:R-:W-:Y:S03]  /*15df0*/  HMMA.16816.F32 R4, R20, R14, R4 ;  /* 0x0000000e1404723c */ /* 0x008fe60000001804 */
[----:B------:R-:W3:Y:S04]  /*15e00*/  LDL.LU.64 R14, [R1+0x9d8] ;  /* 0x0009d800010e7983 */ /* 0x000ee80000300a00 */
[----:B------:R-:W3:-:S12]  /*15e10*/  LDL.LU.64 R12, [R1+0x9d0] ;  /* 0x0009d000010c7983 */ /* 0x000ed80000300a00 */
[----:B------:R-:W-:Y:S02]  /*15e20*/  IMAD.MOV.U32 R25, RZ, RZ, R6 ;  /* 0x000000ffff197224 */ /* 0x000fe400078e0006 */
[----:B------:R-:W-:Y:S01]  /*15e30*/  IMAD.MOV.U32 R24, RZ, RZ, R7 ;  /* 0x000000ffff187224 */ /* 0x000fe200078e0007 */
[----:B------:R3:W-:Y:S01]  /*15e40*/  STL [R1+0x30], R4 ;  /* 0x0000300401007387 */ /* 0x0007e20000100800 */
[----:B------:R-:W-:-:S03]  /*15e50*/  IMAD.MOV.U32 R29, RZ, RZ, R5 ;  /* 0x000000ffff1d7224 */ /* 0x000fc600078e0005 */
[----:B------:R0:W-:Y:S04]  /*15e60*/  STL.64 [R1+0x9c8], R26 ;  /* 0x0009c81a01007387 */ /* 0x0001e80000100a00 */
[----:B------:R1:W-:Y:S01]  /*15e70*/  STL.64 [R1+0x9c0], R24 ;  /* 0x0009c01801007387 */ /* 0x0003e20000100a00 */
[----:B---3--:R-:W-:Y:S03]  /*15e80*/  HMMA.16816.F32 R4, R20, R26, R12 ;  /* 0x0000001a1404723c */ /* 0x008fe6000000180c */
[----:B0-----:R-:W3:Y:S04]  /*15e90*/  LDL.LU R26, [R1+0x58] ;  /* 0x00005800011a7983 */ /* 0x001ee80000300800 */
[----:B------:R-:W3:Y:S04]  /*15ea0*/  LDL R15, [R1+0x94] ;  /* 0x00009400010f7983 */ /* 0x000ee80000100800 */
[----:B------:R-:W3:Y:S01]  /*15eb0*/  LDL R23, [R1+0x98] ;  /* 0x0000980001177983 */ /* 0x000ee20000100800 */
[----:B------:R-:W-:-:S02]  /*15ec0*/  IMAD.MOV.U32 R27, RZ, RZ, R28 ;  /* 0x000000ffff1b7224 */ /* 0x000fc400078e001c */
[----:B----4-:R-:W-:Y:S02]  /*15ed0*/  IMAD.MOV.U32 R21, RZ, RZ, R10 ;  /* 0x000000ffff157224 */ /* 0x010fe400078e000a */
[----:B------:R-:W-:Y:S02]  /*15ee0*/  IMAD.MOV.U32 R20, RZ, RZ, R11 ;  /* 0x000000ffff147224 */ /* 0x000fe400078e000b */
[----:B--2---:R-:W-:Y:S02]  /*15ef0*/  IMAD.MOV.U32 R28, RZ, RZ, R8 ;  /* 0x000000ffff1c7224 */ /* 0x004fe400078e0008 */
[----:B------:R-:W-:Y:S01]  /*15f00*/  IMAD.MOV.U32 R22, RZ, RZ, R9 ;  /* 0x000000ffff167224 */ /* 0x000fe200078e0009 */
[----:B---3--:R-:W-:Y:S01]  /*15f10*/  HMMA.16816.F32 R16, R8, R26, R16 ;  /* 0x0000001a0810723c */ /* 0x008fe20000001810 */
[----:B------:R-:W2:Y:S04]  /*15f20*/  LDL.LU.64 R26, [R1+0x9c8] ;  /* 0x0009c800011a7983 */ /* 0x000ea80000300a00 */
[----:B-1----:R-:W3:Y:S04]  /*15f30*/  LDL.LU.64 R24, [R1+0x9c0] ;  /* 0x0009c00001187983 */ /* 0x002ee80000300a00 */
[----:B------:R-:W2:Y:S04]  /*15f40*/  LDL.LU.64 R10, [R1+0x9b8] ;  /* 0x0009b800010a7983 */ /* 0x000ea80000300a00 */
[----:B------:R-:W2:Y:S04]  /*15f50*/  LDL.LU.64 R8, [R1+0x9b0] ;  /* 0x0009b00001087983 */ /* 0x000ea80000300a00 */
[----:B------:R-:W0:Y:S04]  /*15f60*/  LDSM.16.MT88.4 R12, [R15+UR5+0xbc00] ;  /* 0x00bc00050f0c783b */ /* 0x000e280008004200 */
[----:B0-----:R0:W-:Y:S04]  /*15f70*/  STL.64 [R1+0x960], R14 ;  /* 0x0009600e01007387 */ /* 0x0011e80000100a00 */
[----:B------:R1:W-:Y:S01]  /*15f80*/  STL.64 [R1+0x958], R12 ;  /* 0x0009580c01007387 */ /* 0x0003e20000100a00 */
[----:B0-----:R-:W-:-:S02]  /*15f90*/  IMAD.MOV.U32 R14, RZ, RZ, R21 ;  /* 0x000000ffff0e7224 */ /* 0x001fc400078e0015 */
[----:B------:R-:W-:Y:S02]  /*15fa0*/  IMAD.MOV.U32 R15, RZ, RZ, R20 ;  /* 0x000000ffff0f7224 */ /* 0x000fe400078e0014 */
[----:B-1----:R-:W-:Y:S02]  /*15fb0*/  IMAD.MOV.U32 R13, RZ, RZ, R22 ;  /* 0x000000ffff0d7224 */ /* 0x002fe400078e0016 */
[----:B------:R-:W0:Y:S01]  /*15fc0*/  LDSM.16.MT88.4 R20, [R23+UR5+0xbc00] ;  /* 0x00bc00051714783b */ /* 0x000e220008004200 */
[----:B------:R-:W-:-:S03]  /*15fd0*/  IMAD.MOV.U32 R12, RZ, RZ, R28 ;  /* 0x000000ffff0c7224 */ /* 0x000fc600078e001c */
[----:B------:R-:W4:Y:S04]  /*15fe0*/  LDL.LU R28, [R1+0x9a8] ;  /* 0x0009a800011c7983 */ /* 0x000f280000300800 */
[----:B0-----:R-:W-:Y:S04]  /*15ff0*/  STL.64 [R1+0x950], R22 ;  /* 0x0009501601007387 */ /* 0x001fe80000100a00 */
[----:B------:R0:W-:Y:S04]  /*16000*/  STL.64 [R1+0x948], R20 ;  /* 0x0009481401007387 */ /* 0x0001e80000100a00 */
[----:B0-----:R-:W4:Y:S01]  /*16010*/  LDL.LU R20, [R1+0x30] ;  /* 0x0000300001147983 */ /* 0x001f220000300800 */
[----:B---3--:R-:W-:-:S02]  /*16020*/  IMAD.MOV.U32 R22, RZ, RZ, R25 ;  /* 0x000000ffff167224 */ /* 0x008fc400078e0019 */
[----:B------:R-:W-:Y:S01]  /*16030*/  IMAD.MOV.U32 R23, RZ, RZ, R24 ;  /* 0x000000ffff177224 */ /* 0x000fe200078e0018 */
[----:B--2---:R-:W-:Y:S01]  /*16040*/  HMMA.16816.F32 R12, R12, R26, R8 ;  /* 0x0000001a0c0c723c */ /* 0x004fe20000001808 */
[----:B------:R-:W2:Y:S04]  /*16050*/  LDL.LU.64 R10, [R1+0x9a0] ;  /* 0x0009a000010a7983 */ /* 0x000ea80000300a00 */
[----:B------:R-:W3:Y:S04]  /*16060*/  LDL.LU.64 R8, [R1+0x998] ;  /* 0x0009980001087983 */ /* 0x000ee80000300a00 */
[----:B------:R-:W2:Y:S04]  /*16070*/  LDL.LU.64 R26, [R1+0x990] ;  /* 0x00099000011a7983 */ /* 0x000ea80000300a00 */
[----:B------:R-:W2:Y:S01]  /*16080*/  LDL.LU.64 R24, [R1+0x988] ;  /* 0x0009880001187983 */ /* 0x000ea20000300a00 */
[----:B------:R-:W-:-:S05]  /*16090*/  IMAD.MOV.U32 R21, RZ, RZ, R29 ;  /* 0x000000ffff157224 */ /* 0x000fca00078e001d */
[----:B------:R-:W-:Y:S04]  /*160a0*/  STL.64 [R1+0x970], R14 ;  /* 0x0009700e01007387 */ /* 0x000fe80000100a00 */
[----:B------:R0:W-:Y:S02]  /*160b0*/  STL.64 [R1+0x968], R12 ;  /* 0x0009680c01007387 */ /* 0x0001e40000100a00 */
[----:B0-----:R-:W-:Y:S02]  /*160c0*/  IMAD.MOV.U32 R13, RZ, RZ, R3 ;  /* 0x000000ffff0d7224 */ /* 0x001fe400078e0003 */
[----:B----4-:R-:W-:-:S07]  /*160d0*/  IMAD.MOV.U32 R12, RZ, RZ, R28 ;  /* 0x000000ffff0c7224 */ /* 0x010fce00078e001c */
[C---:B--2---:R-:W-:Y:S08]  /*160e0*/  HMMA.16816.F32 R20, R24.reuse, R12, R20 ;  /* 0x0000000c1814723c */ /* 0x044ff00000001814 */
[----:B---3--:R-:W-:Y:S01]  /*160f0*/  HMMA.16816.F32 R24, R24, R8, R4 ;  /* 0x000000081818723c */ /* 0x008fe20000001804 */
[----:B------:R-:W2:Y:S04]  /*16100*/  LDL.LU.64 R6, [R1+0x980] ;  /* 0x0009800001067983 */ /* 0x000ea80000300a00 */
[----:B------:R-:W2:Y:S04]  /*16110*/  LDL.LU.64 R4, [R1+0x978] ;  /* 0x0009780001047983 */ /* 0x000ea80000300a00 */
[----:B------:R-:W3:Y:S01]  /*16120*/  LDL.LU.64 R14, [R1+0x970] ;  /* 0x00097000010e7983 */ /* 0x000ee20000300a00 */
[C---:B--2---:R-:W-:Y:S03]  /*16130*/  HMMA.16816.F32 R16, R4.reuse, R12, R16 ;  /* 0x0000000c0410723c */ /* 0x044fe60000001810 */
[----:B------:R-:W3:Y:S05]  /*16140*/  LDL.LU.64 R12, [R1+0x968] ;  /* 0x00096800010c7983 */ /* 0x000eea0000300a00 */
[----:B---3--:R-:W-:Y:S01]  /*16150*/  HMMA.16816.F32 R4, R4, R8, R12 ;  /* 0x000000080404723c */ /* 0x008fe2000000180c */
[----:B------:R-:W2:Y:S04]  /*16160*/  LDL.LU.64 R14, [R1+0x960] ;  /* 0x00096000010e7983 */ /* 0x000ea80000300a00 */
[----:B------:R-:W2:-:S14]  /*16170*/  LDL.LU.64 R12, [R1+0x958] ;  /* 0x00095800010c7983 */ /* 0x000e9c0000300a00 */
[----:B------:R0:W-:Y:S02]  /*16180*/  STL.64 [R1+0x940], R6 ;  /* 0x0009400601007387 */ /* 0x0001e40000100a00 */
[----:B0-----:R-:W-:Y:S02]  /*16190*/  IMAD.MOV.U32 R6, RZ, RZ, R2 ;  /* 0x000000ffff067224 */ /* 0x001fe400078e0002 */
[----:B------:R-:W-:Y:S01]  /*161a0*/  IMAD.MOV.U32 R7, RZ, RZ, R0 ;  /* 0x000000ffff077224 */ /* 0x000fe200078e0000 */
[----:B------:R-:W-:Y:S06]  /*161b0*/  STL.64 [R1+0x938], R4 ;  /* 0x0009380401007387 */ /* 0x000fec0000100a00 */
[----:B--2---:R-:W-:-:S15]  /*161c0*/  HMMA.16816.F32 R20, R12, R6, R20 ;  /* 0x000000060c14723c */ /* 0x004fde0000001814 */
[----:B------:R-:W-:-:S04]  /*161d0*/  NOP ;  /* 0x0000000000007918 */ /* 0x000fc80000000000 */
[----:B------:R-:W-:Y:S01]  /*161e0*/  STL.64 [R1+0xe0], R20 ;  /* 0x0000e01401007387 */ /* 0x000fe20000100a00 */
[----:B------:R-:W-:Y:S02]  /*161f0*/  IMAD.MOV.U32 R9, RZ, RZ, R22 ;  /* 0x000000ffff097224 */ /* 0x000fe400078e0016 */
[----:B------:R-:W-:Y:S01]  /*16200*/  IMAD.MOV.U32 R8, RZ, RZ, R20 ;  /* 0x000000ffff087224 */ /* 0x000fe200078e0014 */
[----:B------:R0:W-:Y:S04]  /*16210*/  STL.64 [R1+0xe8], R22 ;  /* 0x0000e81601007387 */ /* 0x0001e80000100a00 */
[----:B0-----:R-:W2:Y:S04]  /*16220*/  LDL.LU.64 R22, [R1+0x950] ;  /* 0x0009500001167983 */ /* 0x001ea80000300a00 */
[----:B------:R-:W2:Y:S01]  /*16230*/  LDL.LU.64 R20, [R1+0x948] ;  /* 0x0009480001147983 */ /* 0x000ea20000300a00 */
[----:B------:R-:W-:Y:S03]  /*16240*/  HMMA.16816.F32 R24, R12, R10, R24 ;  /* 0x0000000a0c18723c */ /* 0x000fe60000001818 */
[----:B------:R-:W-:Y:S04]  /*16250*/  STL [R1+0x8a4], R8 ;  /* 0x0008a40801007387 */ /* 0x000fe80000100800 */
[----:B------:R-:W-:-:S12]  /*16260*/  STL [R1+0x8a0], R9 ;  /* 0x0008a00901007387 */ /* 0x000fd80000100800 */
[----:B------:R0:W-:Y:S01]  /*16270*/  STL.64 [R1+0xc0], R24 ;  /* 0x0000c01801007387 */ /* 0x0001e20000100a00 */
[----:B------:R-:W-:Y:S02]  /*16280*/  IMAD.MOV.U32 R12, RZ, RZ, R24 ;  /* 0x000000ffff0c7224 */ /* 0x000fe400078e0018 */
[----:B------:R-:W-:Y:S01]  /*16290*/  IMAD.MOV.U32 R13, RZ, RZ, R25 ;  /* 0x000000ffff0d7224 */ /* 0x000fe200078e0019 */
[----:B------:R1:W-:Y:S01]  /*162a0*/  STL.64 [R1+0xc8], R26 ;  /* 0x0000c81a01007387 */ /* 0x0003e20000100a00 */
[----:B------:R-:W-:Y:S02]  /*162b0*/  IMAD.MOV.U32 R14, RZ, RZ, R26 ;  /* 0x000000ffff0e7224 */ /* 0x000fe400078e001a */
[----:B------:R-:W-:Y:S01]  /*162c0*/  IMAD.MOV.U32 R15, RZ, RZ, R27 ;  /* 0x000000ffff0f7224 */ /* 0x000fe200078e001b */
[----:B0-----:R-:W3:Y:S04]  /*162d0*/  LDL.LU R24, [R1+0x604] ;  /* 0x0006040001187983 */ /* 0x001ee80000300800 */
[----:B------:R-:W4:Y:S04]  /*162e0*/  LDL.LU R25, [R1+0x600] ;  /* 0x0006000001197983 */ /* 0x000f280000300800 */
[----:B-1----:R-:W3:Y:S04]  /*162f0*/  LDL.LU R26, [R1+0x5fc] ;  /* 0x0005fc00011a7983 */ /* 0x002ee80000300800 */
[----:B------:R-:W3:Y:S04]  /*16300*/  LDL.LU R27, [R1+0x5f8] ;  /* 0x0005f800011b7983 */ /* 0x000ee80000300800 */
[----:B------:R-:W3:Y:S04]  /*16310*/  LDL.LU R9, [R1+0x5f0] ;  /* 0x0005f00001097983 */ /* 0x000ee80000300800 */
[----:B------:R-:W3:Y:S04]  /*16320*/  LDL.LU R8, [R1+0x5e8] ;  /* 0x0005e80001087983 */ /* 0x000ee80000300800 */
[----:B------:R-:W3:Y:S04]  /*16330*/  LDL.LU R0, [R1+0x564] ;  /* 0x0005640001007983 */ /* 0x000ee80000300800 */
[----:B------:R0:W-:Y:S04]  /*16340*/  STL [R1+0x8b4], R12 ;  /* 0x0008b40c01007387 */ /* 0x0001e80000100800 */
[----:B0-----:R-:W4:Y:S04]  /*16350*/  LDL.LU R12, [R1+0x574] ;  /* 0x00057400010c7983 */ /* 0x001f280000300800 */
[----:B------:R-:W-:Y:S04]  /*16360*/  STL [R1+0x8b0], R13 ;  /* 0x0008b00d01007387 */ /* 0x000fe80000100800 */
[----:B------:R-:W-:Y:S04]  /*16370*/  STL [R1+0x8ac], R14 ;  /* 0x0008ac0e01007387 */ /* 0x000fe80000100800 */
[----:B------:R-:W-:Y:S01]  /*16380*/  STL [R1+0x8a8], R15 ;  /* 0x0008a80f01007387 */ /* 0x000fe20000100800 */
[----:B--2---:R-:W-:-:S15]  /*16390*/  HMMA.16816.F32 R4, R20, R6, R16 ;  /* 0x000000061404723c */ /* 0x004fde0000001810 */
[----:B------:R-:W-:-:S04]  /*163a0*/  NOP ;  /* 0x0000000000007918 */ /* 0x000fc80000000000 */
[----:B------:R-:W-:Y:S01]  /*163b0*/  STL.64 [R1+0xb0], R4 ;  /* 0x0000b00401007387 */ /* 0x000fe20000100a00 */
[----:B------:R-:W-:Y:S02]  /*163c0*/  IMAD.MOV.U32 R2, RZ, RZ, R7 ;  /* 0x000000ffff027224 */ /* 0x000fe400078e0007 */
[----:B------:R-:W-:Y:S01]  /*163d0*/  IMAD.MOV.U32 R3, RZ, RZ, R6 ;  /* 0x000000ffff037224 */ /* 0x000fe200078e0006 */
[----:B------:R0:W-:Y:S01]  /*163e0*/  STL.64 [R1+0xb8], R6 ;  /* 0x0000b80601007387 */ /* 0x0001e20000100a00 */
[----:B------:R-:W-:Y:S02]  /*163f0*/  IMAD.MOV.U32 R17, RZ, RZ, R5 ;  /* 0x000000ffff117224 */ /* 0x000fe400078e0005 */
[----:B------:R-:W-:Y:S01]  /*16400*/  IMAD.MOV.U32 R16, RZ, RZ, R4 ;  /* 0x000000ffff107224 */ /* 0x000fe200078e0004 */
[----:B0-----:R-:W2:Y:S04]  /*16410*/  LDL.LU.64 R6, [R1+0x940] ;  /* 0x0009400001067983 */ /* 0x001ea80000300a00 */
[----:B------:R-:W2:Y:S04]  /*16420*/  LDL.LU.64 R4, [R1+0x938] ;  /* 0x0009380001047983 */ /* 0x000ea80000300a00 */
[----:B------:R-:W2:Y:S04]  /*16430*/  LDL.LU R28, [R1+0x5e0] ;  /* 0x0005e000011c7983 */ /* 0x000ea80000300800 */
[----:B------:R-:W2:Y:S04]  /*16440*/  LDL.LU R29, [R1+0x570] ;  /* 0x00057000011d7983 */ /* 0x000ea80000300800 */
[----:B------:R-:W-:Y:S04]  /*16450*/  STL [R1+0x8c4], R16 ;  /* 0x0008c41001007387 */ /* 0x000fe80000100800 */
[----:B------:R-:W-:Y:S04]  /*16460*/  STL [R1+0x8c0], R17 ;  /* 0x0008c01101007387 */ /* 0x000fe80000100800 */
[----:B------:R-:W-:Y:S01]  /*16470*/  STL [R1+0x8bc], R3 ;  /* 0x0008bc0301007387 */ /* 0x000fe20000100800 */
[----:B---3--:R-:W-:-:S03]  /*16480*/  IADD3 R24, P6, PT, R24, UR10, RZ ;  /* 0x0000000a18187c10 */ /* 0x008fc6000ffde0ff */
[----:B------:R-:W-:Y:S01]  /*16490*/  STL [R1+0x8b8], R2 ;  /* 0x0008b80201007387 */ /* 0x000fe20000100800 */
[----:B----4-:R-:W-:Y:S02]  /*164a0*/  IADD3 R25, P0, PT, R25, UR10, RZ ;  /* 0x0000000a19197c10 */ /* 0x010fe4000ff1e0ff */
[----:B------:R-:W-:Y:S02]  /*164b0*/  IADD3 R26, P1, PT, R26, UR10, RZ ;  /* 0x0000000a1a1a7c10 */ /* 0x000fe4000ff3e0ff */
[----:B------:R-:W-:Y:S02]  /*164c0*/  IADD3 R12, P5, PT, R12, UR10, RZ ;  /* 0x0000000a0c0c7c10 */ /* 0x000fe4000ffbe0ff */
[----:B------:R-:W-:Y:S02]  /*164d0*/  IADD3 R27, P2, PT, R27, UR10, RZ ;  /* 0x0000000a1b1b7c10 */ /* 0x000fe4000ff5e0ff */
[----:B------:R-:W-:Y:S02]  /*164e0*/  IADD3 R9, P3, PT, R9, UR10, RZ ;  /* 0x0000000a09097c10 */ /* 0x000fe4000ff7e0ff */
[----:B------:R-:W-:-:S02]  /*164f0*/  IADD3 R8, P4, PT, R8, UR10, RZ ;  /* 0x0000000a08087c10 */ /* 0x000fc4000ff9e0ff */
[----:B------:R-:W-:Y:S01]  /*16500*/  IADD3.X R0, PT, PT, R0, UR6, RZ, P5, !PT ;  /* 0x0000000600007c10 */ /* 0x000fe2000affe4ff */
[----:B--2---:R-:W-:-:S15]  /*16510*/  HMMA.16816.F32 R20, R20, R10, R4 ;  /* 0x0000000a1414723c */ /* 0x004fde0000001804 */
[----:B------:R-:W-:-:S04]  /*16520*/  NOP ;  /* 0x0000000000007918 */ /* 0x000fc80000000000 */
[----:B------:R-:W-:Y:S02]  /*16530*/  IMAD.MOV.U32 R4, RZ, RZ, R20 ;  /* 0x000000ffff047224 */ /* 0x000fe400078e0014 */
[----:B------:R-:W-:Y:S01]  /*16540*/  IMAD.MOV.U32 R5, RZ, RZ, R21 ;  /* 0x000000ffff057224 */ /* 0x000fe200078e0015 */
[----:B------:R-:W-:Y:S01]  /*16550*/  STL.64 [R1+0xd0], R20 ;  /* 0x0000d01401007387 */ /* 0x000fe20000100a00 */
[----:B------:R-:W-:Y:S02]  /*16560*/  IMAD.MOV.U32 R6, RZ, RZ, R22 ;  /* 0x000000ffff067224 */ /* 0x000fe400078e0016 */
[----:B------:R-:W-:Y:S01]  /*16570*/  IMAD.MOV.U32 R7, RZ, RZ, R23 ;  /* 0x000000ffff077224 */ /* 0x000fe200078e0017 */
[----:B------:R-:W-:Y:S04]  /*16580*/  STL.64 [R1+0xd8], R22 ;  /* 0x0000d81601007387 */ /* 0x000fe80000100a00 */
[----:B------:R-:W-:Y:S04]  /*16590*/  STL [R1+0x8d4], R4 ;  /* 0x0008d40401007387 */ /* 0x000fe80000100800 */
[----:B------:R-:W-:Y:S04]  /*165a0*/  STL [R1+0x8d0], R5 ;  /* 0x0008d00501007387 */ /* 0x000fe80000100800 */
[----:B------:R-:W-:Y:S04]  /*165b0*/  STL [R1+0x8cc], R6 ;  /* 0x0008cc0601007387 */ /* 0x000fe80000100800 */
[----:B------:R0:W-:Y:S04]  /*165c0*/  STL [R1+0x8c8], R7 ;  /* 0x0008c80701007387 */ /* 0x0001e80000100800 */
[----:B------:R-:W-:Y:S04]  /*165d0*/  STL [R1+0x574], R12 ;  /* 0x0005740c01007387 */ /* 0x000fe80000100800 */
[----:B------:R-:W-:Y:S04]  /*165e0*/  STL [R1+0x604], R24 ;  /* 0x0006041801007387 */ /* 0x000fe80000100800 */
[----:B------:R-:W-:Y:S04]  /*165f0*/  STL [R1+0x600], R25 ;  /* 0x0006001901007387 */ /* 0x000fe80000100800 */
[----:B------:R-:W-:Y:S04]  /*16600*/  STL [R1+0x5fc], R26 ;  /* 0x0005fc1a01007387 */ /* 0x000fe80000100800 */
[----:B------:R-:W-:Y:S04]  /*16610*/  STL [R1+0x5f8], R27 ;  /* 0x0005f81b01007387 */ /* 0x000fe80000100800 */
[----:B0-----:R-:W2:Y:S04]  /*16620*/  LDL.LU R7, [R1+0x5d8] ;  /* 0x0005d80001077983 */ /* 0x001ea80000300800 */
[----:B------:R-:W-:Y:S04]  /*16630*/  STL [R1+0x5f0], R9 ;  /* 0x0005f00901007387 */ /* 0x000fe80000100800 */
[----:B------:R-:W3:Y:S04]  /*16640*/  LDL.LU R6, [R1+0x56c] ;  /* 0x00056c0001067983 */ /* 0x000ee80000300800 */
[----:B------:R-:W-:Y:S04]  /*16650*/  STL [R1+0x5e8], R8 ;  /* 0x0005e80801007387 */ /* 0x000fe80000100800 */
[----:B------:R-:W4:Y:S04]  /*16660*/  LDL.LU R5, [R1+0x5d0] ;  /* 0x0005d00001057983 */ /* 0x000f280000300800 */
[----:B------:R0:W-:Y:S04]  /*16670*/  STL [R1+0x564], R0 ;  /* 0x0005640001007387 */ /* 0x0001e80000100800 */
[----:B------:R-:W4:Y:S04]  /*16680*/  LDL.LU R4, [R1+0x568] ;  /* 0x0005680001047983 */ /* 0x000f280000300800 */
[----:B------:R-:W4:Y:S04]  /*16690*/  LDL.LU R20, [R1+0x5c8] ;  /* 0x0005c80001147983 */ /* 0x000f280000300800 */
[----:B------:R-:W4:Y:S04]  /*166a0*/  LDL.LU R21, [R1+0x5f4] ;  /* 0x0005f40001157983 */ /* 0x000f280000300800 */
[----:B------:R-:W4:Y:S04]  /*166b0*/  LDL.LU R22, [R1+0x5c0] ;  /* 0x0005c00001167983 */ /* 0x000f280000300800 */
[----:B------:R-:W4:Y:S04]  /*166c0*/  LDL.LU R23, [R1+0x5ec] ;  /* 0x0005ec0001177983 */ /* 0x000f280000300800 */
[----:B------:R-:W4:Y:S04]  /*166d0*/  LDL.LU R10, [R1+0x5b8] ;  /* 0x0005b800010a7983 */ /* 0x000f280000300800 */
[----:B------:R-:W4:Y:S04]  /*166e0*/  LDL.LU R11, [R1+0x5e4] ;  /* 0x0005e400010b7983 */ /* 0x000f280000300800 */
[----:B0-----:R-:W4:Y:S01]  /*166f0*/  LDL.LU R0, [R1+0x5b0] ;  /* 0x0005b00001007983 */ /* 0x001f220000300800 */
[----:B------:R-:W-:-:S03]  /*16700*/  IADD3 R28, P5, PT, R28, UR10, RZ ;  /* 0x0000000a1c1c7c10 */ /* 0x000fc6000ffbe0ff */
[----:B------:R-:W4:Y:S01]  /*16710*/  LDL.LU R2, [R1+0x5dc] ;  /* 0x0005dc0001027983 */ /* 0x000f220000300800 */
[----:B------:R-:W-:-:S03]  /*16720*/  IADD3.X R29, PT, PT, R29, UR6, RZ, P6, !PT ;  /* 0x000000061d1d7c10 */ /* 0x000fc6000b7fe4ff */
[----:B------:R-:W4:Y:S04]  /*16730*/  LDL.LU R3, [R1+0x5a8] ;  /* 0x0005a80001037983 */ /* 0x000f280000300800 */
[----:B------:R0:W-:Y:S04]  /*16740*/  STL [R1+0x5e0], R28 ;  /* 0x0005e01c01007387 */ /* 0x0001e80000100800 */
[----:B0-----:R-:W4:Y:S04]  /*16750*/  LDL.LU R28, [R1+0x5d4] ;  /* 0x0005d400011c7983 */ /* 0x001f280000300800 */
[----:B------:R-:W4:Y:S04]  /*16760*/  LDL.LU R17, [R1+0x5a0] ;  /* 0x0005a00001117983 */ /* 0x000f280000300800 */
[----:B------:R-:W4:Y:S04]  /*16770*/  LDL.LU R16, [R1+0x5cc] ;  /* 0x0005cc0001107983 */ /* 0x000f280000300800 */
        /* <DEDUP_REMOVED lines=14> */
[----:B--2---:R-:W-:-:S02]  /*16860*/  IADD3 R7, P6, PT, R7, UR10, RZ ;  /* 0x0000000a07077c10 */ /* 0x004fc4000ffde0ff */
[----:B---3--:R-:W-:-:S03]  /*16870*/  IADD3.X R6, PT, PT, R6, UR6, RZ, P0, !PT ;  /* 0x0000000606067c10 */ /* 0x008fc600087fe4ff */
[----:B------:R-:W-:Y:S01]  /*16880*/  STL [R1+0x5d8], R7 ;  /* 0x0005d80701007387 */ /* 0x000fe20000100800 */
[----:B----4-:R-:W-:-:S03]  /*16890*/  IADD3 R5, P0, PT, R5, UR10, RZ ;  /* 0x0000000a05057c10 */ /* 0x010fc6000ff1e0ff */
[----:B------:R-:W-:Y:S01]  /*168a0*/  STL [R1+0x56c], R6 ;  /* 0x00056c0601007387 */ /* 0x000fe20000100800 */
[----:B------:R-:W-:-:S03]  /*168b0*/  IADD3.X R4, PT, PT, R4, UR6, RZ, P1, !PT ;  /* 0x0000000604047c10 */ /* 0x000fc60008ffe4ff */
[----:B------:R-:W-:Y:S01]  /*168c0*/  STL [R1+0x5d0], R5 ;  /* 0x0005d00501007387 */ /* 0x000fe20000100800 */
[----:B------:R-:W-:-:S03]  /*168d0*/  IADD3 R20, P1, PT, R20, UR10, RZ ;  /* 0x0000000a14147c10 */ /* 0x000fc6000ff3e0ff */
[----:B------:R-:W-:Y:S01]  /*168e0*/  STL [R1+0x568], R4 ;  /* 0x0005680401007387 */ /* 0x000fe20000100800 */
[----:B------:R-:W-:-:S03]  /*168f0*/  IADD3.X R21, PT, PT, R21, UR6, RZ, P2, !PT ;  /* 0x0000000615157c10 */ /* 0x000fc600097fe4ff */
[----:B------:R-:W-:Y:S01]  /*16900*/  STL [R1+0x5c8], R20 ;  /* 0x0005c81401007387 */ /* 0x000fe20000100800 */
[----:B------:R-:W-:-:S03]  /*16910*/  IADD3 R22, P2, PT, R22, UR10, RZ ;  /* 0x0000000a16167c10 */ /* 0x000fc6000ff5e0ff */
[----:B------:R-:W-:Y:S01]  /*16920*/  STL [R1+0x5f4], R21 ;  /* 0x0005f41501007387 */ /* 0x000fe20000100800 */
[----:B------:R-:W-:-:S03]  /*16930*/  IADD3.X R23, PT, PT, R23, UR6, RZ, P3, !PT ;  /* 0x0000000617177c10 */ /* 0x000fc60009ffe4ff */
[----:B------:R-:W-:Y:S01]  /*16940*/  STL [R1+0x5c0], R22 ;  /* 0x0005c01601007387 */ /* 0x000fe20000100800 */
[----:B------:R-:W-:Y:S02]  /*16950*/  IADD3 R10, P3, PT, R10, UR10, RZ ;  /* 0x0000000a0a0a7c10 */ /* 0x000fe4000ff7e0ff */
[----:B------:R-:W-:Y:S02]  /*16960*/  IADD3.X R11, PT, PT, R11, UR6, RZ, P4, !PT ;  /* 0x000000060b0b7c10 */ /* 0x000fe4000a7fe4ff */
[----:B------:R-:W-:Y:S01]  /*16970*/  IADD3 R0, P4, PT, R0, UR10, RZ ;  /* 0x0000000a00007c10 */ /* 0x000fe2000ff9e0ff */
[----:B------:R-:W-:Y:S04]  /*16980*/  STL [R1+0x5ec], R23 ;  /* 0x0005ec1701007387 */ /* 0x000fe80000100800 */
[----:B------:R0:W-:Y:S04]  /*16990*/  STL [R1+0x5b0], R0 ;  /* 0x0005b00001007387 */ /* 0x0001e80000100800 */
[----:B------:R-:W-:Y:S04]  /*169a0*/  STL [R1+0x5b8], R10 ;  /* 0x0005b80a01007387 */ /* 0x000fe80000100800 */
[----:B0-----:R-:W2:Y:S01]  /*169b0*/  LDL.LU R0, [R1+0x594] ;  /* 0x0005940001007983 */ /* 0x001ea20000300800 */
[----:B------:R-:W-:-:S02]  /*169c0*/  IADD3.X R2, PT, PT, R2, UR6, RZ, P5, !PT ;  /* 0x0000000602027c10 */ /* 0x000fc4000affe4ff */
[----:B------:R-:W-:Y:S02]  /*169d0*/  IADD3 R3, P5, PT, R3, UR10, RZ ;  /* 0x0000000a03037c10 */ /* 0x000fe4000ffbe0ff */
[----:B------:R-:W-:Y:S01]  /*169e0*/  IADD3.X R28, PT, PT, R28, UR6, RZ, P6, !PT ;  /* 0x000000061c1c7c10 */ /* 0x000fe2000b7fe4ff */
[----:B------:R-:W-:Y:S01]  /*169f0*/  STL [R1+0x5e4], R11 ;  /* 0x0005e40b01007387 */ /* 0x000fe20000100800 */
[----:B------:R-:W-:-:S03]  /*16a00*/  IADD3 R17, P6, PT, R17, UR10, RZ ;  /* 0x0000000a11117c10 */ /* 0x000fc6000ffde0ff */
[----:B------:R0:W-:Y:S01]  /*16a10*/  STL [R1+0x5d4], R28 ;  /* 0x0005d41c01007387 */ /* 0x0001e20000100800 */
[----:B------:R-:W-:-:S03]  /*16a20*/  IADD3.X R16, PT, PT, R16, UR6, RZ, P0, !PT ;  /* 0x0000000610107c10 */ /* 0x000fc600087fe4ff */
[----:B------:R-:W-:Y:S01]  /*16a30*/  STL [R1+0x5dc], R2 ;  /* 0x0005dc0201007387 */ /* 0x000fe20000100800 */
[----:B------:R-:W-:-:S03]  /*16a40*/  IADD3 R18, P0, PT, R18, UR10, RZ ;  /* 0x0000000a12127c10 */ /* 0x000fc6000ff1e0ff */
[----:B0-----:R-:W3:Y:S04]  /*16a50*/  LDL.LU R28, [R1+0x628] ;  /* 0x00062800011c7983 */ /* 0x001ee80000300800 */
        /* <DEDUP_REMOVED lines=24> */
[----:B------:R-:W-:Y:S04]  /*16be0*/  STL [R1+0x5a4], R27 ;  /* 0x0005a41b01007387 */ /* 0x000fe80000100800 */
[----:B------:R-:W4:Y:S04]  /*16bf0*/  LDL.LU R7, [R1+0x58c] ;  /* 0x00058c0001077983 */ /* 0x000f280000300800 */
[----:B------:R-:W-:Y:S04]  /*16c00*/  STL [R1+0x60c], R9 ;  /* 0x00060c0901007387 */ /* 0x000fe80000100800 */
[----:B------:R-:W4:Y:S04]  /*16c10*/  LDL.LU R6, [R1+0x624] ;  /* 0x0006240001067983 */ /* 0x000f280000300800 */
        /* <DEDUP_REMOVED lines=10> */
[----:B0-----:R-:W4:Y:S04]  /*16cc0*/  LDL.LU R29, [R1+0x608] ;  /* 0x00060800011d7983 */ /* 0x001f280000300800 */
[----:B------:R-:W4:Y:S04]  /*16cd0*/  LDL.LU R2, [R1+0x658] ;  /* 0x0006580001027983 */ /* 0x000f280000300800 */
[----:B------:R-:W4:Y:S01]  /*16ce0*/  LDL.LU R3, [R1+0x618] ;  /* 0x0006180001037983 */ /* 0x000f220000300800 */
[----:B--2---:R-:W-:-:S05]  /*16cf0*/  IADD3.X R0, PT, PT, R0, UR6, RZ, P0, !PT ;  /* 0x0000000600007c10 */ /* 0x004fca00087fe4ff */
[----:B------:R0:W-:Y:S04]  /*16d00*/  STL [R1+0x594], R0 ;  /* 0x0005940001007387 */ /* 0x0001e80000100800 */
[----:B0-----:R-:W2:Y:S04]  /*16d10*/  LDL.LU R0, [R1+0x654] ;  /* 0x0006540001007983 */ /* 0x001ea80000300800 */
[----:B------:R-:W2:Y:S01]  /*16d20*/  LDL.LU R17, [R1+0x61c] ;  /* 0x00061c0001117983 */ /* 0x000ea20000300800 */
[----:B---3--:R-:W-:-:S03]  /*16d30*/  IADD3 R28, P0, PT, R28, UR10, RZ ;  /* 0x0000000a1c1c7c10 */ /* 0x008fc6000ff1e0ff */
[----:B------:R-:W3:Y:S04]  /*16d40*/  LDL.LU R16, [R1+0x674] ;  /* 0x0006740001107983 */ /* 0x000ee80000300800 */
[----:B------:R-:W3:Y:S04]  /*16d50*/  LDL.LU R18, [R1+0x620] ;  /* 0x0006200001127983 */ /* 0x000ee80000300800 */
[----:B------:R0:W-:Y:S04]  /*16d60*/  STL [R1+0x628], R28 ;  /* 0x0006281c01007387 */ /* 0x0001e80000100800 */
        /* <DEDUP_REMOVED lines=11> */
[----:B----4-:R-:W-:-:S03]  /*16e20*/  IADD3.X R7, PT, PT, R7, UR6, RZ, P1, !PT ;  /* 0x0000000607077c10 */ /* 0x010fc60008ffe4ff */
[----:B0-----:R-:W4:Y:S01]  /*16e30*/  LDL.LU R28, [R1+0x650] ;  /* 0x00065000011c7983 */ /* 0x001f220000300800 */
        /* <DEDUP_REMOVED lines=16> */
[----:B------:R-:W-:-:S05]  /*16f40*/  IADD3.X R29, PT, PT, R29, UR6, RZ, P6, !PT ;  /* 0x000000061d1d7c10 */ /* 0x000fca000b7fe4ff */
[----:B------:R0:W-:Y:S04]  /*16f50*/  STL [R1+0x608], R29 ;  /* 0x0006081d01007387 */ /* 0x0001e80000100800 */
[----:B------:R-:W-:Y:S04]  /*16f60*/  STL [R1+0x578], R10 ;  /* 0x0005780a01007387 */ /* 0x000fe80000100800 */
[----:B0-----:R-:W4:Y:S01]  /*16f70*/  LDL.LU R29, [R1+0x6a0] ;  /* 0x0006a000011d7983 */ /* 0x001f220000300800 */
[----:B------:R-:W-:Y:S02]  /*16f80*/  IADD3 R11, P5, PT, R11, UR10, RZ ;  /* 0x0000000a0b0b7c10 */ /* 0x000fe4000ffbe0ff */
[----:B------:R-:W-:-:S02]  /*16f90*/  IADD3.X R3, PT, PT, R3, UR6, RZ, P0, !PT ;  /* 0x0000000603037c10 */ /* 0x000fc400087fe4ff */
[----:B------:R-:W-:Y:S01]  /*16fa0*/  IADD3 R2, P6, PT, R2, UR10, RZ ;  /* 0x0000000a02027c10 */ /* 0x000fe2000ffde0ff */
[----:B------:R-:W-:Y:S01]  /*16fb0*/  STL [R1+0x65c], R11 ;  /* 0x00065c0b01007387 */ /* 0x000fe20000100800 */
[----:B--2---:R-:W-:-:S05]  /*16fc0*/  IADD3 R0, P0, PT, R0, UR10, RZ ;  /* 0x0000000a00007c10 */ /* 0x004fca000ff1e0ff */
[----:B------:R0:W-:Y:S04]  /*16fd0*/  STL [R1+0x654], R0 ;  /* 0x0006540001007387 */ /* 0x0001e80000100800 */
[----:B------:R-:W-:Y:S04]  /*16fe0*/  STL [R1+0x658], R2 ;  /* 0x0006580201007387 */ /* 0x000fe80000100800 */
[----:B0-----:R-:W2:Y:S01]  /*16ff0*/  LDL.LU R0, [R1+0x660] ;  /* 0x0006600001007983 */ /* 0x001ea20000300800 */
[----:B------:R-:W-:Y:S02]  /*17000*/  IADD3.X R17, PT, PT, R17, UR6, RZ, P1, !PT ;  /* 0x0000000611117c10 */ /* 0x000fe40008ffe4ff */
[----:B---3--:R-:W-:-:S02]  /*17010*/  IADD3 R16, P1, PT, R16, UR10, RZ ;  /* 0x0000000a10107c10 */ /* 0x008fc4000ff3e0ff */
[----:B------:R-:W-:Y:S01]  /*17020*/  IADD3.X R18, PT, PT, R18, UR6, RZ, P2, !PT ;  /* 0x0000000612127c10 */ /* 0x000fe200097fe4ff */
[----:B------:R-:W-:Y:S01]  /*17030*/  STL [R1+0x618], R3 ;  /* 0x0006180301007387 */ /* 0x000fe20000100800 */
[----:B------:R-:W-:-:S03]  /*17040*/  IADD3 R19, P2, PT, R19, UR10, RZ ;  /* 0x0000000a13137c10 */ /* 0x000fc6000ff5e0ff */
[----:B------:R-:W-:Y:S04]  /*17050*/  STL [R1+0x61c], R17 ;  /* 0x00061c1101007387 */ /* 0x000fe80000100800 */
        /* <DEDUP_REMOVED lines=17> */
[----:B------:R-:W-:Y:S01]  /*17170*/  STL [R1+0x648], R26 ;  /* 0x0006481a01007387 */ /* 0x000fe20000100800 */
[----:B------:R-:W-:-:S03]  /*17180*/  IADD3.X R9, PT, PT, R9, UR6, RZ, P0, !PT ;  /* 0x0000000609097c10 */ /* 0x000fc600087fe4ff */
[----:B------:R-:W-:Y:S04]  /*17190*/  STL [R1+0x684], R27 ;  /* 0x0006841b01007387 */ /* 0x000fe80000100800 */
[----:B------:R-:W3:Y:S01]  /*171a0*/  LDL.LU R7, [R1+0x69c] ;  /* 0x00069c0001077983 */ /* 0x000ee20000300800 */
[----:B------:R-:W-:-:S03]  /*171b0*/  IADD3 R8, P0, PT, R8, UR10, RZ ;  /* 0x0000000a08087c10 */ /* 0x000fc6000ff1e0ff */
[----:B------:R-:W-:Y:S04]  /*171c0*/  STL [R1+0x64c], R9 ;  /* 0x00064c0901007387 */ /* 0x000fe80000100800 */
[----:B------:R-:W3:Y:S01]  /*171d0*/  LDL.LU R6, [R1+0x664] ;  /* 0x0006640001067983 */ /* 0x000ee20000300800 */
[----:B----4-:R-:W-:-:S03]  /*171e0*/  IADD3.X R28, PT, PT, R28, UR6, RZ, P1, !PT ;  /* 0x000000061c1c7c10 */ /* 0x010fc60008ffe4ff */
        /* <DEDUP_REMOVED lines=13> */
[----:B------:R-:W-:-:S05]  /*172c0*/  IADD3 R29, P1, PT, R29, UR10, RZ ;  /* 0x0000000a1d1d7c10 */ /* 0x000fca000ff3e0ff */
[----:B------:R0:W-:Y:S04]  /*172d0*/  STL [R1+0x6a0], R29 ;  /* 0x0006a01d01007387 */ /* 0x0001e80000100800 */
[----:B0-----:R-:W4:Y:S04]  /*172e0*/  LDL.LU R29, [R1+0x694] ;  /* 0x00069400011d7983 */ /* 0x001f280000300800 */
[----:B------:R-:W4:Y:S04]  /*172f0*/  LDL.LU R17, [R1+0x6f8] ;  /* 0x0006f80001117983 */ /* 0x000f280000300800 */
[----:B------:R-:W4:Y:S04]  /*17300*/  LDL.LU R16, [R1+0x698] ;  /* 0x0006980001107983 */ /* 0x000f280000300800 */
[----:B------:R-:W4:Y:S01]  /*17310*/  LDL.LU R18, [R1+0x700] ;  /* 0x0007000001127983 */ /* 0x000f220000300800 */
[----:B--2---:R-:W-:-:S05]  /*17320*/  IADD3.X R0, PT, PT, R0, UR6, RZ, P2, !PT ;  /* 0x0000000600007c10 */ /* 0x004fca00097fe4ff */
[----:B------:R0:W-:Y:S04]  /*17330*/  STL [R1+0x660], R0 ;  /* 0x0006600001007387 */ /* 0x0001e80000100800 */
        /* <DEDUP_REMOVED lines=11> */
[----:B0-----:R-:W2:Y:S01]  /*173f0*/  LDL.LU R0, [R1+0x730] ;  /* 0x0007300001007983 */ /* 0x001ea20000300800 */
[----:B---3--:R-:W-:-:S02]  /*17400*/  IADD3 R7, P2, PT, R7, UR10, RZ ;  /* 0x0000000a07077c10 */ /* 0x008fc4000ff5e0ff */
[----:B------:R-:W-:-:S03]  /*17410*/  IADD3.X R6, PT, PT, R6, UR6, RZ, P3, !PT ;  /* 0x0000000606067c10 */ /* 0x000fc60009ffe4ff */
[----:B------:R-:W-:Y:S01]  /*17420*/  STL [R1+0x69c], R7 ;  /* 0x00069c0701007387 */ /* 0x000fe20000100800 */
[----:B----4-:R-:W-:-:S03]  /*17430*/  IADD3 R5, P3, PT, R5, UR10, RZ ;  /* 0x0000000a05057c10 */ /* 0x010fc6000ff7e0ff */
[----:B------:R-:W-:Y:S01]  /*17440*/  STL [R1+0x664], R6 ;  /* 0x0006640601007387 */ /* 0x000fe20000100800 */
[----:B------:R-:W-:Y:S02]  /*17450*/  IADD3.X R4, PT, PT, R4, UR6, RZ, P4, !PT ;  /* 0x0000000604047c10 */ /* 0x000fe4000a7fe4ff */
[----:B------:R-:W-:Y:S02]  /*17460*/  IADD3 R20, P4, PT, R20, UR10, RZ ;  /* 0x0000000a14147c10 */ /* 0x000fe4000ff9e0ff */
[----:B------:R-:W-:Y:S02]  /*17470*/  IADD3.X R21, PT, PT, R21, UR6, RZ, P5, !PT ;  /* 0x0000000615157c10 */ /* 0x000fe4000affe4ff */
[----:B------:R-:W-:Y:S01]  /*17480*/  IADD3 R22, P5, PT, R22, UR10, RZ ;  /* 0x0000000a16167c10 */ /* 0x000fe2000ffbe0ff */
[----:B------:R-:W-:Y:S01]  /*17490*/  STL [R1+0x6b4], R5 ;  /* 0x0006b40501007387 */ /* 0x000fe20000100800 */
[----:B------:R-:W-:Y:S02]  /*174a0*/  IADD3.X R23, PT, PT, R23, UR6, RZ, P6, !PT ;  /* 0x0000000617177c10 */ /* 0x000fe4000b7fe4ff */
[----:B------:R-:W-:Y:S01]  /*174b0*/  IADD3.X R11, PT, PT, R11, UR6, RZ, P0, !PT ;  /* 0x000000060b0b7c10 */ /* 0x000fe200087fe4ff */
[----:B------:R-:W-:Y:S04]  /*174c0*/  STL [R1+0x668], R4 ;  /* 0x0006680401007387 */ /* 0x000fe80000100800 */
[----:B------:R-:W-:Y:S01]  /*174d0*/  STL [R1+0x6b0], R20 ;  /* 0x0006b01401007387 */ /* 0x000fe20000100800 */
[----:B------:R-:W-:-:S02]  /*174e0*/  IADD3 R28, P0, PT, R28, UR10, RZ ;  /* 0x0000000a1c1c7c10 */ /* 0x000fc4000ff1e0ff */
[----:B------:R-:W-:Y:S01]  /*174f0*/  IADD3 R10, P6, PT, R10, UR10, RZ ;  /* 0x0000000a0a0a7c10 */ /* 0x000fe2000ffde0ff */
[----:B------:R-:W-:Y:S04]  /*17500*/  STL [R1+0x678], R21 ;  /* 0x0006781501007387 */ /* 0x000fe80000100800 */
[----:B------:R-:W-:Y:S04]  /*17510*/  STL [R1+0x6d8], R22 ;  /* 0x0006d81601007387 */ /* 0x000fe80000100800 */
[----:B------:R-:W-:Y:S04]  /*17520*/  STL [R1+0x67c], R23 ;  /* 0x00067c1701007387 */ /* 0x000fe80000100800 */
[----:B------:R0:W-:Y:S01]  /*17530*/  STL [R1+0x6e8], R28 ;  /* 0x0006e81c01007387 */ /* 0x0001e20000100800 */
[----:B------:R-:W-:-:S03]  /*17540*/  IADD3.X R2, PT, PT, R2, UR6, RZ, P1, !PT ;  /* 0x0000000602027c10 */ /* 0x000fc60008ffe4ff */
[----:B------:R-:W-:Y:S04]  /*17550*/  STL [R1+0x6e0], R10 ;  /* 0x0006e00a01007387 */ /* 0x000fe80000100800 */
[----:B0-----:R-:W3:Y:S04]  /*17560*/  LDL.LU R28, [R1+0x6cc] ;  /* 0x0006cc00011c7983 */ /* 0x001ee80000300800 */
[----:B------:R-:W-:Y:S01]  /*17570*/  STL [R1+0x680], R11 ;  /* 0x0006800b01007387 */ /* 0x000fe20000100800 */
[----:B------:R-:W-:-:S05]  /*17580*/  IADD3.X R29, PT, PT, R29, UR6, RZ, P2, !PT ;  /* 0x000000061d1d7c10 */ /* 0x000fca00097fe4ff */
[----:B------:R0:W-:Y:S04]  /*17590*/  STL [R1+0x694], R29 ;  /* 0x0006941d01007387 */ /* 0x0001e80000100800 */
[----:B------:R-:W-:Y:S04]  /*175a0*/  STL [R1+0x690], R2 ;  /* 0x0006900201007387 */ /* 0x000fe80000100800 */
[----:B0-----:R-:W4:Y:S01]  /*175b0*/  LDL.LU R29, [R1+0x748] ;  /* 0x00074800011d7983 */ /* 0x001f220000300800 */
[----:B------:R-:W-:Y:S02]  /*175c0*/  IADD3 R3, P1, PT, R3, UR10, RZ ;  /* 0x0000000a03037c10 */ /* 0x000fe4000ff3e0ff */
[----:B------:R-:W-:-:S02]  /*175d0*/  IADD3 R17, P2, PT, R17, UR10, RZ ;  /* 0x0000000a11117c10 */ /* 0x000fc4000ff5e0ff */
[----:B------:R-:W-:Y:S02]  /*175e0*/  IADD3.X R16, PT, PT, R16, UR6, RZ, P3, !PT ;  /* 0x0000000610107c10 */ /* 0x000fe40009ffe4ff */
[----:B------:R-:W-:Y:S01]  /*175f0*/  IADD3 R18, P3, PT, R18, UR10, RZ ;  /* 0x0000000a12127c10 */ /* 0x000fe2000ff7e0ff */
[----:B------:R-:W-:Y:S04]  /*17600*/  STL [R1+0x6f0], R3 ;  /* 0x0006f00301007387 */ /* 0x000fe80000100800 */
[----:B------:R-:W-:Y:S04]  /*17610*/  STL [R1+0x6f8], R17 ;  /* 0x0006f81101007387 */ /* 0x000fe80000100800 */
[----:B------:R-:W-:Y:S04]  /*17620*/  STL [R1+0x698], R16 ;  /* 0x0006981001007387 */ /* 0x000fe80000100800 */
[----:B------:R-:W-:Y:S01]  /*17630*/  STL [R1+0x700], R18 ;  /* 0x0007001201007387 */ /* 0x000fe20000100800 */
[----:B--2---:R-:W-:-:S02]  /*17640*/  IADD3.X R19, PT, PT, R19, UR6, RZ, P4, !PT ;  /* 0x0000000613137c10 */ /* 0x004fc4000a7fe4ff */
[----:B------:R-:W-:Y:S02]  /*17650*/  IADD3 R15, P4, PT, R15, UR10, RZ ;  /* 0x0000000a0f0f7c10 */ /* 0x000fe4000ff9e0ff */
[----:B------:R-:W-:Y:S02]  /*17660*/  IADD3.X R14, PT, PT, R14, UR6, RZ, P5, !PT ;  /* 0x000000060e0e7c10 */ /* 0x000fe4000affe4ff */
[----:B------:R-:W-:Y:S02]  /*17670*/  IADD3 R13, P5, PT, R13, UR10, RZ ;  /* 0x0000000a0d0d7c10 */ /* 0x000fe4000ffbe0ff */
[----:B------:R-:W-:Y:S01]  /*17680*/  IADD3.X R12, PT, PT, R12, UR6, RZ, P6, !PT ;  /* 0x000000060c0c7c10 */ /* 0x000fe2000b7fe4ff */
[----:B------:R-:W-:Y:S01]  /*17690*/  STL [R1+0x6a8], R19 ;  /* 0x0006a81301007387 */ /* 0x000fe20000100800 */
[----:B------:R-:W-:-:S03]  /*176a0*/  IADD3 R24, P6, PT, R24, UR10, RZ ;  /* 0x0000000a18187c10 */ /* 0x000fc6000ffde0ff */
[----:B------:R-:W-:Y:S01]  /*176b0*/  STL [R1+0x708], R15 ;  /* 0x0007080f01007387 */ /* 0x000fe20000100800 */
[----:B------:R-:W-:-:S03]  /*176c0*/  IADD3.X R25, PT, PT, R25, UR6, RZ, P0, !PT ;  /* 0x0000000619197c10 */ /* 0x000fc600087fe4ff */
[----:B------:R-:W-:Y:S01]  /*176d0*/  STL [R1+0x6ac], R14 ;  /* 0x0006ac0e01007387 */ /* 0x000fe20000100800 */
[----:B------:R-:W-:-:S03]  /*176e0*/  IADD3 R26, P0, PT, R26, UR10, RZ ;  /* 0x0000000a1a1a7c10 */ /* 0x000fc6000ff1e0ff */
[----:B------:R-:W-:Y:S01]  /*176f0*/  STL [R1+0x710], R13 ;  /* 0x0007100d01007387 */ /* 0x000fe20000100800 */
[----:B------:R-:W-:Y:S02]  /*17700*/  IADD3.X R27, PT, PT, R27, UR6, RZ, P1, !PT ;  /* 0x000000061b1b7c10 */ /* 0x000fe40008ffe4ff */
[----:B------:R-:W-:Y:S01]  /*17710*/  IADD3.X R8, PT, PT, R8, UR6, RZ, P2, !PT ;  /* 0x0000000608087c10 */ /* 0x000fe200097fe4ff */
[----:B------:R-:W-:Y:S01]  /*17720*/  STL [R1+0x6bc], R12 ;  /* 0x0006bc0c01007387 */ /* 0x000fe20000100800 */
[----:B------:R-:W-:-:S03]  /*17730*/  IADD3 R0, P2, PT, R0, UR10, RZ ;  /* 0x0000000a00007c10 */ /* 0x000fc6000ff5e0ff */
[----:B------:R-:W-:Y:S01]  /*17740*/  STL [R1+0x718], R24 ;  /* 0x0007181801007387 */ /* 0x000fe20000100800 */
[----:B------:R-:W-:-:S03]  /*17750*/  IADD3 R9, P1, PT, R9, UR10, RZ ;  /* 0x0000000a09097c10 */ /* 0x000fc6000ff3e0ff */
[----:B------:R-:W-:Y:S04]  /*17760*/  STL [R1+0x6c0], R25 ;  /* 0x0006c01901007387 */ /* 0x000fe80000100800 */
[----:B------:R-:W-:Y:S04]  /*17770*/  STL [R1+0x720], R26 ;  /* 0x0007201a01007387 */ /* 0x000fe80000100800 */
[----:B------:R-:W-:Y:S04]  /*17780*/  STL [R1+0x6c4], R27 ;  /* 0x0006c41b01007387 */ /* 0x000fe80000100800 */
[----:B------:R0:W-:Y:S04]  /*17790*/  STL [R1+0x730], R0 ;  /* 0x0007300001007387 */ /* 0x0001e80000100800 */
[----:B------:R1:W-:Y:S04]  /*177a0*/  STL [R1+0x728], R9 ;  /* 0x0007280901007387 */ /* 0x0003e80000100800 */
[----:B0-----:R-:W2:Y:S04]  /*177b0*/  LDL.LU R0, [R1+0x6d4] ;  /* 0x0006d40001007983 */ /* 0x001ea80000300800 */
        /* <DEDUP_REMOVED lines=14> */
[----:B---3--:R-:W-:-:S05]  /*178a0*/  IADD3.X R28, PT, PT, R28, UR6, RZ, P3, !PT ;  /* 0x000000061c1c7c10 */ /* 0x008fca0009ffe4ff */
[----:B------:R3:W-:Y:S04]  /*178b0*/  STL [R1+0x6cc], R28 ;  /* 0x0006cc1c01007387 */ /* 0x0007e80000100800 */
[----:B------:R-:W2:Y:S04]  /*178c0*/  LDL.LU R16, [R1+0x70c] ;  /* 0x00070c0001107983 */ /* 0x000ea80000300800 */
[----:B------:R-:W2:Y:S04]  /*178d0*/  LDL.LU R18, [R1+0x74c] ;  /* 0x00074c0001127983 */ /* 0x000ea80000300800 */
[----:B------:R-:W2:Y:S01]  /*178e0*/  LDL.LU R19, [R1+0x714] ;  /* 0x0007140001137983 */ /* 0x000ea20000300800 */
[----:B----4-:R-:W-:-:S05]  /*178f0*/  IADD3 R29, P3, PT, R29, UR10, RZ ;  /* 0x0000000a1d1d7c10 */ /* 0x010fca000ff7e0ff */
        /* <DEDUP_REMOVED lines=9> */
[----:B-1----:R-:W2:Y:S04]  /*17990*/  LDL.LU R9, [R1+0x540] ;  /* 0x0005400001097983 */ /* 0x002ea80000300800 */
[----:B0-----:R-:W2:Y:S04]  /*179a0*/  LDL.LU R8, [R1+0x738] ;  /* 0x0007380001087983 */ /* 0x001ea80000300800 */
[----:B---3--:R-:W3:Y:S04]  /*179b0*/  LDL.LU R28, [R1+0x538] ;  /* 0x00053800011c7983 */ /* 0x008ee80000300800 */
[----:B----4-:R-:W4:Y:S01]  /*179c0*/  LDL.LU R29, [R1+0x734] ;  /* 0x00073400011d7983 */ /* 0x010f220000300800 */
[----:B--2---:R-:W-:-:S02]  /*179d0*/  IADD3.X R0, PT, PT, R0, UR6, RZ, P4, !PT ;  /* 0x0000000600007c10 */ /* 0x004fc4000a7fe4ff */
[----:B------:R-:W-:Y:S02]  /*179e0*/  IADD3 R7, P4, PT, R7, UR10, RZ ;  /* 0x0000000a07077c10 */ /* 0x000fe4000ff9e0ff */
[----:B------:R-:W-:Y:S02]  /*179f0*/  IADD3.X R6, PT, PT, R6, UR6, RZ, P5, !PT ;  /* 0x0000000606067c10 */ /* 0x000fe4000affe4ff */
[----:B------:R-:W-:Y:S01]  /*17a00*/  IADD3 R5, P5, PT, R5, UR10, RZ ;  /* 0x0000000a05057c10 */ /* 0x000fe2000ffbe0ff */
[----:B------:R0:W-:Y:S01]  /*17a10*/  STL [R1+0x6d4], R0 ;  /* 0x0006d40001007387 */ /* 0x0001e20000100800 */
[----:B------:R-:W-:Y:S02]  /*17a20*/  IADD3.X R4, PT, PT, R4, UR6, RZ, P6, !PT ;  /* 0x0000000604047c10 */ /* 0x000fe4000b7fe4ff */
[----:B------:R-:W-:Y:S02]  /*17a30*/  IADD3 R20, P6, PT, R20, UR10, RZ ;  /* 0x0000000a14147c10 */ /* 0x000fe4000ffde0ff */
[----:B------:R-:W-:-:S02]  /*17a40*/  IADD3.X R21, PT, PT, R21, UR6, RZ, P0, !PT ;  /* 0x0000000615157c10 */ /* 0x000fc400087fe4ff */
[----:B------:R-:W-:Y:S02]  /*17a50*/  IADD3 R22, P0, PT, R22, UR10, RZ ;  /* 0x0000000a16167c10 */ /* 0x000fe4000ff1e0ff */
[----:B------:R-:W-:Y:S01]  /*17a60*/  IADD3.X R17, PT, PT, R17, UR6, RZ, P2, !PT ;  /* 0x0000000611117c10 */ /* 0x000fe200097fe4ff */
[----:B0-----:R-:W2:Y:S04]  /*17a70*/  LDL.LU R0, [R1+0x934] ;  /* 0x0009340001007983 */ /* 0x001ea80000300800 */
[----:B------:R-:W-:Y:S04]  /*17a80*/  STL [R1+0x744], R7 ;  /* 0x0007440701007387 */ /* 0x000fe80000100800 */
[----:B------:R-:W-:Y:S04]  /*17a90*/  STL [R1+0x6dc], R6 ;  /* 0x0006dc0601007387 */ /* 0x000fe80000100800 */
[----:B------:R-:W-:Y:S04]  /*17aa0*/  STL [R1+0x740], R5 ;  /* 0x0007400501007387 */ /* 0x000fe80000100800 */
[----:B------:R-:W-:Y:S04]  /*17ab0*/  STL [R1+0x6e4], R4 ;  /* 0x0006e40401007387 */ /* 0x000fe80000100800 */
[----:B------:R-:W-:Y:S04]  /*17ac0*/  STL [R1+0x760], R20 ;  /* 0x0007601401007387 */ /* 0x000fe80000100800 */
[----:B------:R-:W-:Y:S04]  /*17ad0*/  STL [R1+0x6ec], R21 ;  /* 0x0006ec1501007387 */ /* 0x000fe80000100800 */
[----:B------:R-:W-:Y:S04]  /*17ae0*/  STL [R1+0x75c], R22 ;  /* 0x00075c1601007387 */ /* 0x000fe80000100800 */
[----:B------:R0:W-:Y:S02]  /*17af0*/  STL [R1+0x6fc], R17 ;  /* 0x0006fc1101007387 */ /* 0x0001e40000100800 */
[----:B0-----:R-:W0:Y:S01]  /*17b00*/  LDC R17, c[0x0][0x3ac] ;  /* 0x0000eb00ff117b82 */ /* 0x001e220000000800 */
[----:B------:R-:W-:-:S02]  /*17b10*/  IADD3.X R23, PT, PT, R23, UR6, RZ, P1, !PT ;  /* 0x0000000617177c10 */ /* 0x000fc40008ffe4ff */
[----:B------:R-:W-:Y:S02]  /*17b20*/  IADD3 R10, P1, PT, R10, UR10, RZ ;  /* 0x0000000a0a0a7c10 */ /* 0x000fe4000ff3e0ff */
[----:B------:R-:W-:Y:S02]  /*17b30*/  IADD3 R11, P2, PT, R11, UR10, RZ ;  /* 0x0000000a0b0b7c10 */ /* 0x000fe4000ff5e0ff */
[----:B------:R-:W-:Y:S02]  /*17b40*/  IADD3.X R2, PT, PT, R2, UR6, RZ, P3, !PT ;  /* 0x0000000602027c10 */ /* 0x000fe40009ffe4ff */
[----:B------:R-:W-:Y:S01]  /*17b50*/  IADD3 R3, P3, PT, R3, UR10, RZ ;  /* 0x0000000a03037c10 */ /* 0x000fe2000ff7e0ff */
[----:B------:R-:W-:Y:S04]  /*17b60*/  STL [R1+0x6f4], R23 ;  /* 0x0006f41701007387 */ /* 0x000fe80000100800 */
[----:B------:R-:W-:Y:S04]  /*17b70*/  STL [R1+0x758], R10 ;  /* 0x0007580a01007387 */ /* 0x000fe80000100800 */
[----:B------:R-:W-:Y:S04]  /*17b80*/  STL [R1+0x754], R11 ;  /* 0x0007540b01007387 */ /* 0x000fe80000100800 */
[----:B------:R-:W-:Y:S04]  /*17b90*/  STL [R1+0x704], R2 ;  /* 0x0007040201007387 */ /* 0x000fe80000100800 */
[----:B------:R-:W-:Y:S01]  /*17ba0*/  STL [R1+0x750], R3 ;  /* 0x0007500301007387 */ /* 0x000fe20000100800 */
[----:B------:R-:W-:-:S02]  /*17bb0*/  IADD3.X R16, PT, PT, R16, UR6, RZ, P4, !PT ;  /* 0x0000000610107c10 */ /* 0x000fc4000a7fe4ff */
[----:B------:R-:W-:Y:S01]  /*17bc0*/  IADD3 R18, P4, PT, R18, UR10, RZ ;  /* 0x0000000a12127c10 */ /* 0x000fe2000ff9e0ff */
[----:B0-----:R-:W-:-:S04]  /*17bd0*/  IMAD.SHL.U32 R20, R17, 0x100, RZ ;  /* 0x0000010011147824 */ /* 0x001fc800078e00ff */
[----:B------:R-:W-:Y:S01]  /*17be0*/  IMAD.SHL.U32 R20, R20, 0x2, RZ ;  /* 0x0000000214147824 */ /* 0x000fe200078e00ff */
[----:B------:R-:W-:Y:S01]  /*17bf0*/  IADD3.X R19, PT, PT, R19, UR6, RZ, P5, !PT ;  /* 0x0000000613137c10 */ /* 0x000fe2000affe4ff */
[----:B------:R-:W-:Y:S04]  /*17c00*/  STL [R1+0x70c], R16 ;  /* 0x00070c1001007387 */ /* 0x000fe80000100800 */
[----:B------:R-:W-:Y:S04]  /*17c10*/  STL [R1+0x74c], R18 ;  /* 0x00074c1201007387 */ /* 0x000fe80000100800 */
[----:B------:R-:W-:Y:S01]  /*17c20*/  STL [R1+0x714], R19 ;  /* 0x0007141301007387 */ /* 0x000fe20000100800 */
[----:B------:R-:W-:-:S02]  /*17c30*/  IADD3 R15, P5, PT, R15, R20, RZ ;  /* 0x000000140f0f7210 */ /* 0x000fc40007fbe0ff */
[----:B------:R-:W-:Y:S02]  /*17c40*/  IADD3.X R14, PT, PT, R14, UR6, RZ, P6, !PT ;  /* 0x000000060e0e7c10 */ /* 0x000fe4000b7fe4ff */
[-C--:B------:R-:W-:Y:S02]  /*17c50*/  IADD3 R13, P6, PT, R13, R20.reuse, RZ ;  /* 0x000000140d0d7210 */ /* 0x080fe40007fde0ff */
[----:B------:R-:W-:Y:S02]  /*17c60*/  IADD3.X R12, PT, PT, R12, UR6, RZ, P0, !PT ;  /* 0x000000060c0c7c10 */ /* 0x000fe400087fe4ff */
[----:B------:R-:W-:Y:S01]  /*17c70*/  IADD3 R24, P0, PT, R24, R20, RZ ;  /* 0x0000001418187210 */ /* 0x000fe20007f1e0ff */
[----:B------:R-:W-:Y:S01]  /*17c80*/  STL [R1+0x560], R15 ;  /* 0x0005600f01007387 */ /* 0x000fe20000100800 */
[----:B------:R-:W-:-:S03]  /*17c90*/  IADD3.X R25, PT, PT, R25, UR6, RZ, P1, !PT ;  /* 0x0000000619197c10 */ /* 0x000fc60008ffe4ff */
[----:B------:R-:W-:Y:S01]  /*17ca0*/  STL [R1+0x71c], R14 ;  /* 0x00071c0e01007387 */ /* 0x000fe20000100800 */
[----:B------:R-:W-:-:S03]  /*17cb0*/  IADD3 R26, P1, PT, R26, R20, RZ ;  /* 0x000000141a1a7210 */ /* 0x000fc60007f3e0ff */
[----:B------:R-:W-:Y:S01]  /*17cc0*/  STL [R1+0x558], R13 ;  /* 0x0005580d01007387 */ /* 0x000fe20000100800 */
[----:B------:R-:W-:-:S03]  /*17cd0*/  IADD3.X R27, PT, PT, R27, UR6, RZ, P2, !PT ;  /* 0x000000061b1b7c10 */ /* 0x000fc600097fe4ff */
[----:B------:R-:W-:Y:S01]  /*17ce0*/  STL [R1+0x724], R12 ;  /* 0x0007240c01007387 */ /* 0x000fe20000100800 */
[----:B------:R-:W-:-:S03]  /*17cf0*/  IADD3 R9, P2, PT, R9, R20, RZ ;  /* 0x0000001409097210 */ /* 0x000fc60007f5e0ff */
[----:B------:R-:W-:Y:S01]  /*17d00*/  STL [R1+0x550], R24 ;  /* 0x0005501801007387 */ /* 0x000fe20000100800 */
[----:B----4-:R-:W-:-:S03]  /*17d10*/  IADD3.X R29, PT, PT, R29, UR6, RZ, P4, !PT ;  /* 0x000000061d1d7c10 */ /* 0x010fc6000a7fe4ff */
[----:B------:R-:W-:Y:S01]  /*17d20*/  STL [R1+0x72c], R25 ;  /* 0x00072c1901007387 */ /* 0x000fe20000100800 */
[----:B------:R-:W-:-:S03]  /*17d30*/  IADD3.X R8, PT, PT, R8, UR6, RZ, P3, !PT ;  /* 0x0000000608087c10 */ /* 0x000fc60009ffe4ff */
[----:B------:R-:W-:Y:S04]  /*17d40*/  STL [R1+0x548], R26 ;  /* 0x0005481a01007387 */ /* 0x000fe80000100800 */
[----:B------:R-:W-:Y:S04]  /*17d50*/  STL [R1+0x73c], R27 ;  /* 0x00073c1b01007387 */ /* 0x000fe80000100800 */
[----:B------:R-:W-:Y:S04]  /*17d60*/  STL [R1+0x540], R9 ;  /* 0x0005400901007387 */ /* 0x000fe80000100800 */
[----:B------:R0:W-:Y:S04]  /*17d70*/  STL [R1+0x734], R29 ;  /* 0x0007341d01007387 */ /* 0x0001e80000100800 */
[----:B------:R-:W-:Y:S04]  /*17d80*/  STL [R1+0x738], R8 ;  /* 0x0007380801007387 */ /* 0x000fe80000100800 */
[----:B0-----:R-:W4:Y:S01]  /*17d90*/  LDL.LU R29, [R1+0x520] ;  /* 0x00052000011d7983 */ /* 0x001f220000300800 */
[----:B---3--:R-:W-:-:S05]  /*17da0*/  IADD3 R28, P3, PT, R28, R20, RZ ;  /* 0x000000141c1c7210 */ /* 0x008fca0007f7e0ff */
[----:B------:R-:W-:Y:S04]  /*17db0*/  STL [R1+0x538], R28 ;  /* 0x0005381c01007387 */ /* 0x000fe80000100800 */
[----:B----4-:R0:W-:Y:S04]  /*17dc0*/  STL [R1+0x924], R29 ;  /* 0x0009241d01007387 */ /* 0x0101e80000100800 */
[----:B0-----:R-:W3:Y:S04]  /*17dd0*/  LDL.LU R29, [R1+0x554] ;  /* 0x00055400011d7983 */ /* 0x001ee80000300800 */
[----:B---3--:R0:W-:Y:S04]  /*17de0*/  STL [R1+0x928], R29 ;  /* 0x0009281d01007387 */ /* 0x0081e80000100800 */
[----:B0-----:R-:W3:Y:S01]  /*17df0*/  LDL.LU R29, [R1+0x528] ;  /* 0x00052800011d7983 */ /* 0x001ee20000300800 */
[----:B--2---:R-:W-:-:S03]  /*17e00*/  IADD3 R0, P4, PT, R0, R20, RZ ;  /* 0x0000001400007210 */ /* 0x004fc60007f9e0ff */
[----:B---3--:R0:W-:Y:S04]  /*17e10*/  STL [R1+0x92c], R29 ;  /* 0x00092c1d01007387 */ /* 0x0081e80000100800 */
[----:B0-----:R-:W2:Y:S04]  /*17e20*/  LDL.LU R29, [R1+0x55c] ;  /* 0x00055c00011d7983 */ /* 0x001ea80000300800 */
[----:B------:R-:W3:Y:S04]  /*17e30*/  LDL.LU R7, [R1+0x54c] ;  /* 0x00054c0001077983 */ /* 0x000ee80000300800 */
[----:B------:R-:W4:Y:S04]  /*17e40*/  LDL.LU R6, [R1+0x518] ;  /* 0x0005180001067983 */ /* 0x000f280000300800 */
        /* <DEDUP_REMOVED lines=24> */
[----:B------:R0:W-:Y:S04]  /*17fd0*/  STL [R1+0x530], R0 ;  /* 0x0005300001007387 */ /* 0x0001e80000100800 */
[----:B0-----:R-:W2:Y:S02]  /*17fe0*/  LDL.LU R0, [R1+0x930] ;  /* 0x0009300001007983 */ /* 0x001ea40000300800 */
[----:B--2---:R-:W-:-:S05]  /*17ff0*/  IMAD.X R29, R29, 0x1, R0, P5 ;  /* 0x000000011d1d7824 */ /* 0x004fca00028e0600 */
[----:B------:R0:W-:Y:S04]  /*18000*/  STL [R1+0x55c], R29 ;  /* 0x00055c1d01007387 */ /* 0x0001e80000100800 */
[----:B0-----:R-:W2:Y:S02]  /*18010*/  LDL.LU R29, [R1+0x92c] ;  /* 0x00092c00011d7983 */ /* 0x001ea40000300800 */
[----:B--2---:R-:W-:-:S05]  /*18020*/  IADD3 R29, P5, PT, R29, R20, RZ ;  /* 0x000000141d1d7210 */ /* 0x004fca0007fbe0ff */
[----:B------:R0:W-:Y:S04]  /*18030*/  STL [R1+0x528], R29 ;  /* 0x0005281d01007387 */ /* 0x0001e80000100800 */
[----:B0-----:R-:W2:Y:S02]  /*18040*/  LDL.LU R29, [R1+0x928] ;  /* 0x00092800011d7983 */ /* 0x001ea40000300800 */
[----:B--2---:R-:W-:-:S05]  /*18050*/  IMAD.X R29, R29, 0x1, R0, P6 ;  /* 0x000000011d1d7824 */ /* 0x004fca00030e0600 */
[----:B------:R0:W-:Y:S04]  /*18060*/  STL [R1+0x554], R29 ;  /* 0x0005541d01007387 */ /* 0x0001e80000100800 */
[----:B0-----:R-:W2:Y:S01]  /*18070*/  LDL.LU R29, [R1+0x924] ;  /* 0x00092400011d7983 */ /* 0x001ea20000300800 */
[--C-:B---3--:R-:W-:Y:S01]  /*18080*/  IMAD.X R7, R7, 0x1, R0.reuse, P0 ;  /* 0x0000000107077824 */ /* 0x108fe200000e0600 */
[-C--:B----4-:R-:W-:Y:S01]  /*18090*/  IADD3 R6, P0, PT, R6, R20.reuse, RZ ;  /* 0x0000001406067210 */ /* 0x090fe20007f1e0ff */
[--C-:B------:R-:W-:Y:S01]  /*180a0*/  IMAD.X R5, R5, 0x1, R0.reuse, P1 ;  /* 0x0000000105057824 */ /* 0x100fe200008e0600 */
[-C--:B------:R-:W-:Y:S01]  /*180b0*/  IADD3 R4, P1, PT, R4, R20.reuse, RZ ;  /* 0x0000001404047210 */ /* 0x080fe20007f3e0ff */
[--C-:B------:R-:W-:Y:S01]  /*180c0*/  IMAD.X R21, R21, 0x1, R0.reuse, P2 ;  /* 0x0000000115157824 */ /* 0x100fe200010e0600 */
[-C--:B------:R-:W-:Y:S01]  /*180d0*/  IADD3 R22, P2, PT, R22, R20.reuse, RZ ;  /* 0x0000001416167210 */ /* 0x080fe20007f5e0ff */
[--C-:B------:R-:W-:Y:S01]  /*180e0*/  IMAD.X R23, R23, 0x1, R0.reuse, P3 ;  /* 0x0000000117177824 */ /* 0x100fe200018e0600 */
[-C--:B------:R-:W-:Y:S01]  /*180f0*/  IADD3 R10, P3, PT, R10, R20.reuse, RZ ;  /* 0x000000140a0a7210 */ /* 0x080fe20007f7e0ff */
[--C-:B------:R-:W-:Y:S01]  /*18100*/  IMAD.X R11, R11, 0x1, R0.reuse, P4 ;  /* 0x000000010b0b7824 */ /* 0x100fe200020e0600 */
[-C--:B------:R-:W-:Y:S01]  /*18110*/  IADD3 R2, P4, PT, R2, R20.reuse, RZ ;  /* 0x0000001402027210 */ /* 0x080fe20007f9e0ff */
[----:B------:R-:W-:Y:S01]  /*18120*/  IMAD.X R3, R3, 0x1, R0, P5 ;  /* 0x0000000103037824 */ /* 0x000fe200028e0600 */
[----:B------:R-:W-:-:S02]  /*18130*/  IADD3 R17, P5, PT, R17, R20, RZ ;  /* 0x0000001411117210 */ /* 0x000fc40007fbe0ff */
[----:B--2---:R-:W-:-:S05]  /*18140*/  IADD3 R29, P6, PT, R29, R20, RZ ;  /* 0x000000141d1d7210 */ /* 0x004fca0007fde0ff */
[----:B------:R0:W-:Y:S04]  /*18150*/  STL [R1+0x520], R29 ;  /* 0x0005201d01007387 */ /* 0x0001e80000100800 */
        /* <DEDUP_REMOVED lines=9> */
[----:B------:R-:W-:-:S03]  /*181f0*/  IMAD.X R16, R16, 0x1, R0, P6 ;  /* 0x0000000110107824 */ /* 0x000fc600030e0600 */
[----:B------:R-:W-:Y:S01]  /*18200*/  STL [R1+0x52c], R11 ;  /* 0x00052c0b01007387 */ /* 0x000fe20000100800 */
[----:B------:R-:W-:-:S03]  /*18210*/  IADD3 R18, P6, PT, R18, R20, RZ ;  /* 0x0000001412127210 */ /* 0x000fc60007fde0ff */
        /* <DEDUP_REMOVED lines=20> */
[----:B------:R-:W-:Y:S04]  /*18360*/  STL [R1+0x4d0], R24 ;  /* 0x0004d01801007387 */ /* 0x000fe80000100800 */
[----:B------:R-:W-:Y:S01]  /*18370*/  STL [R1+0x4fc], R25 ;  /* 0x0004fc1901007387 */ /* 0x000fe20000100800 */
[----:B------:R-:W-:-:S03]  /*18380*/  IMAD.X R8, R8, 0x1, R0, P5 ;  /* 0x0000000108087824 */ /* 0x000fc600028e0600 */
[----:B------:R-:W-:Y:S01]  /*18390*/  STL [R1+0x4c8], R26 ;  /* 0x0004c81a01007387 */ /* 0x000fe20000100800 */
[----:B------:R-:W-:-:S03]  /*183a0*/  IADD3 R28, P5, PT, R28, R20, RZ ;  /* 0x000000141c1c7210 */ /* 0x000fc60007fbe0ff */
[----:B------:R-:W-:Y:S04]  /*183b0*/  STL [R1+0x4f4], R27 ;  /* 0x0004f41b01007387 */ /* 0x000fe80000100800 */
[----:B------:R-:W-:Y:S04]  /*183c0*/  STL [R1+0x4c0], R9 ;  /* 0x0004c00901007387 */ /* 0x000fe80000100800 */
[----:B------:R0:W-:Y:S04]  /*183d0*/  STL [R1+0x91c], R0 ;  /* 0x00091c0001007387 */ /* 0x0001e80000100800 */
[----:B------:R-:W-:Y:S01]  /*183e0*/  STL [R1+0x4ec], R8 ;  /* 0x0004ec0801007387 */ /* 0x000fe20000100800 */
[----:B--2---:R-:W-:-:S03]  /*183f0*/  IMAD.X R29, R29, 0x1, R0, P6 ;  /* 0x000000011d1d7824 */ /* 0x004fc600030e0600 */
[----:B0-----:R-:W2:Y:S04]  /*18400*/  LDL.LU R0, [R1+0x4b0] ;  /* 0x0004b00001007983 */ /* 0x001ea80000300800 */
[----:B------:R-:W-:Y:S04]  /*18410*/  STL [R1+0x4b8], R28 ;  /* 0x0004b81c01007387 */ /* 0x000fe80000100800 */
[----:B------:R-:W3:Y:S04]  /*18420*/  LDL.LU R7, [R1+0x4a0] ;  /* 0x0004a00001077983 */ /* 0x000ee80000300800 */
[----:B------:R-:W-:Y:S04]  /*18430*/  STL [R1+0x4e4], R29 ;  /* 0x0004e41d01007387 */ /* 0x000fe80000100800 */
[----:B---3--:R0:W-:Y:S04]  /*18440*/  STL [R1+0x910], R7 ;  /* 0x0009100701007387 */ /* 0x0081e80000100800 */
        /* <DEDUP_REMOVED lines=62> */
[----:B------:R-:W-:Y:S01]  /*18830*/  IADD3 R27, P5, PT, R27, R20, RZ ;  /* 0x000000141b1b7210 */ /* 0x000fe20007fbe0ff */
[----:B------:R-:W-:-:S02]  /*18840*/  IMAD.X R9, R9, 0x1, R0, P6 ;  /* 0x0000000109097824 */ /* 0x000fc400030e0600 */
[----:B------:R-:W-:Y:S01]  /*18850*/  IMAD.X R28, R28, 0x1, R0, P0 ;  /* 0x000000011c1c7824 */ /* 0x000fe200000e0600 */
[-C--:B------:R-:W-:Y:S02]  /*18860*/  IADD3 R8, P6, PT, R8, R20.reuse, RZ ;  /* 0x0000001408087210 */ /* 0x080fe40007fde0ff */
[----:B--2---:R-:W-:-:S05]  /*18870*/  IADD3 R7, P1, PT, R7, R20, RZ ;  /* 0x0000001407077210 */ /* 0x004fca0007f3e0ff */
        /* <DEDUP_REMOVED lines=27> */
[----:B------:R-:W-:Y:S04]  /*18a30*/  STL [R1+0x440], R8 ;  /* 0x0004400801007387 */ /* 0x000fe80000100800 */
[----:B0-----:R-:W2:Y:S04]  /*18a40*/  LDL.LU R28, [R1+0x464] ;  /* 0x00046400011c7983 */ /* 0x001ea80000300800 */
[----:B------:R-:W3:Y:S01]  /*18a50*/  LDL.LU R7, [R1+0x454] ;  /* 0x0004540001077983 */ /* 0x000ee20000300800 */
[----:B------:R-:W-:-:S03]  /*18a60*/  IADD3 R29, P0, PT, R29, R20, RZ ;  /* 0x000000141d1d7210 */ /* 0x000fc60007f1e0ff */
[----:B---3--:R0:W-:Y:S04]  /*18a70*/  STL [R1+0x904], R7 ;  /* 0x0009040701007387 */ /* 0x0081e80000100800 */
[----:B------:R-:W-:Y:S04]  /*18a80*/  STL [R1+0x438], R29 ;  /* 0x0004381d01007387 */ /* 0x000fe80000100800 */
[----:B0-----:R-:W3:Y:S04]  /*18a90*/  LDL.LU R7, [R1+0x428] ;  /* 0x0004280001077983 */ /* 0x001ee80000300800 */
[----:B---3--:R0:W-:Y:S04]  /*18aa0*/  STL [R1+0x908], R7 ;  /* 0x0009080701007387 */ /* 0x0081e80000100800 */
[----:B0-----:R-:W3:Y:S01]  /*18ab0*/  LDL.LU R7, [R1+0x45c] ;  /* 0x00045c0001077983 */ /* 0x001ee20000300800 */
[----:B--2---:R-:W-:-:S03]  /*18ac0*/  IMAD.X R28, R28, 0x1, R0, P1 ;  /* 0x000000011c1c7824 */ /* 0x004fc600008e0600 */
[----:B---3--:R0:W-:Y:S04]  /*18ad0*/  STL [R1+0x90c], R7 ;  /* 0x00090c0701007387 */ /* 0x0081e80000100800 */
[----:B0-----:R-:W2:Y:S04]  /*18ae0*/  LDL.LU R7, [R1+0x430] ;  /* 0x0004300001077983 */ /* 0x001ea80000300800 */
[----:B------:R-:W3:Y:S04]  /*18af0*/  LDL.LU R6, [R1+0x420] ;  /* 0x0004200001067983 */ /* 0x000ee80000300800 */
[----:B------:R-:W4:Y:S04]  /*18b00*/  LDL.LU R5, [R1+0x44c] ;  /* 0x00044c0001057983 */ /* 0x000f280000300800 */
        /* <DEDUP_REMOVED lines=23> */
[----:B------:R0:W-:Y:S04]  /*18c80*/  STL [R1+0x464], R28 ;  /* 0x0004641c01007387 */ /* 0x0001e80000100800 */
[----:B0-----:R-:W3:Y:S01]  /*18c90*/  LDL.LU R28, [R1+0x3ec] ;  /* 0x0003ec00011c7983 */ /* 0x001ee20000300800 */
[----:B--2---:R-:W-:-:S05]  /*18ca0*/  IADD3 R7, P1, PT, R7, R20, RZ ;  /* 0x0000001407077210 */ /* 0x004fca0007f3e0ff */
[----:B------:R0:W-:Y:S04]  /*18cb0*/  STL [R1+0x430], R7 ;  /* 0x0004300701007387 */ /* 0x0001e80000100800 */
[----:B0-----:R-:W2:Y:S02]  /*18cc0*/  LDL.LU R7, [R1+0x90c] ;  /* 0x00090c0001077983 */ /* 0x001ea40000300800 */
[----:B--2---:R-:W-:-:S05]  /*18cd0*/  IMAD.X R7, R7, 0x1, R0, P2 ;  /* 0x0000000107077824 */ /* 0x004fca00010e0600 */
[----:B------:R0:W-:Y:S04]  /*18ce0*/  STL [R1+0x45c], R7 ;  /* 0x00045c0701007387 */ /* 0x0001e80000100800 */
[----:B0-----:R-:W2:Y:S02]  /*18cf0*/  LDL.LU R7, [R1+0x908] ;  /* 0x0009080001077983 */ /* 0x001ea40000300800 */
[----:B--2---:R-:W-:-:S05]  /*18d00*/  IADD3 R7, P2, PT, R7, R20, RZ ;  /* 0x0000001407077210 */ /* 0x004fca0007f5e0ff */
[----:B------:R0:W-:Y:S04]  /*18d10*/  STL [R1+0x428], R7 ;  /* 0x0004280701007387 */ /* 0x0001e80000100800 */
[----:B0-----:R-:W2:Y:S01]  /*18d20*/  LDL.LU R7, [R1+0x904] ;  /* 0x0009040001077983 */ /* 0x001ea20000300800 */
[--C-:B----4-:R-:W-:Y:S01]  /*18d30*/  IMAD.X R5, R5, 0x1, R0.reuse, P4 ;  /* 0x0000000105057824 */ /* 0x110fe200020e0600 */
[-C--:B---3--:R-:W-:Y:S01]  /*18d40*/  IADD3 R4, P4, PT, R4, R20.reuse, RZ ;  /* 0x0000001404047210 */ /* 0x088fe20007f9e0ff */
        /* <DEDUP_REMOVED lines=17> */
[--C-:B------:R-:W-:Y:S01]  /*18e60*/  IMAD.X R27, R27, 0x1, R0.reuse, P0 ;  /* 0x000000011b1b7824 */ /* 0x100fe200000e0600 */
[-C--:B------:R-:W-:Y:S01]  /*18e70*/  IADD3 R9, P0, PT, R9, R20.reuse, RZ ;  /* 0x0000001409097210 */ /* 0x080fe20007f1e0ff */
[----:B--2---:R-:W-:Y:S01]  /*18e80*/  IMAD.X R7, R7, 0x1, R0, P3 ;  /* 0x0000000107077824 */ /* 0x004fe200018e0600 */
[----:B------:R-:W-:-:S04]  /*18e90*/  IADD3 R6, P3, PT, R6, R20, RZ ;  /* 0x0000001406067210 */ /* 0x000fc80007f7e0ff */
        /* <DEDUP_REMOVED lines=27> */
[----:B------:R-:W-:Y:S04]  /*19050*/  STL [R1+0x3c8], R9 ;  /* 0x0003c80901007387 */ /* 0x000fe80000100800 */
[----:B------:R-:W3:Y:S01]  /*19060*/  LDL.LU R7, [R1+0x3a8] ;  /* 0x0003a80001077983 */ /* 0x000ee20000300800 */
[----:B------:R-:W-:Y:S01]  /*19070*/  IADD3 R8, P1, PT, R8, R20, RZ ;  /* 0x0000001408087210 */ /* 0x000fe20007f3e0ff */
[----:B------:R-:W-:-:S02]  /*19080*/  IMAD.X R28, R28, 0x1, R0, P2 ;  /* 0x000000011c1c7824 */ /* 0x000fc400010e0600 */
[----:B---3--:R0:W-:Y:S04]  /*19090*/  STL [R1+0x8f8], R7 ;  /* 0x0008f80701007387 */ /* 0x0081e80000100800 */
[----:B------:R-:W-:Y:S04]  /*190a0*/  STL [R1+0x3c0], R8 ;  /* 0x0003c00801007387 */ /* 0x000fe80000100800 */
[----:B0-----:R-:W3:Y:S04]  /*190b0*/  LDL.LU R7, [R1+0x3dc] ;  /* 0x0003dc0001077983 */ /* 0x001ee80000300800 */
[----:B------:R-:W-:Y:S04]  /*190c0*/  STL [R1+0x3ec], R28 ;  /* 0x0003ec1c01007387 */ /* 0x000fe80000100800 */
[----:B---3--:R0:W-:Y:S04]  /*190d0*/  STL [R1+0x8fc], R7 ;  /* 0x0008fc0701007387 */ /* 0x0081e80000100800 */
[----:B0-----:R-:W3:Y:S01]  /*190e0*/  LDL.LU R7, [R1+0x3b0] ;  /* 0x0003b00001077983 */ /* 0x001ee20000300800 */
[----:B--2---:R-:W-:-:S03]  /*190f0*/  IADD3 R29, P2, PT, R29, R20, RZ ;  /* 0x000000141d1d7210 */ /* 0x004fc60007f5e0ff */
        /* <DEDUP_REMOVED lines=27> */
[----:B------:R-:W3:Y:S04]  /*192b0*/  LDL.LU R8, [R1+0x374] ;  /* 0x0003740001087983 */ /* 0x000ee80000300800 */
[----:B0-----:R-:W3:Y:S01]  /*192c0*/  LDL.LU R29, [R1+0x340] ;  /* 0x00034000011d7983 */ /* 0x001ee20000300800 */
        /* <DEDUP_REMOVED lines=27> */
[-C--:B------:R-:W-:Y:S02]  /*19480*/  IADD3 R25, P0, PT, R25, R20.reuse, RZ ;  /* 0x0000001419197210 */ /* 0x080fe40007f1e0ff */
[-C--:B------:R-:W-:Y:S01]  /*19490*/  IADD3 R26, P1, PT, R26, R20.reuse, RZ ;  /* 0x000000141a1a7210 */ /* 0x080fe20007f3e0ff */
[----:B------:R-:W-:Y:S01]  /*194a0*/  IMAD.X R27, R27, 0x1, R0, P2 ;  /* 0x000000011b1b7824 */ /* 0x000fe200010e0600 */
        /* <DEDUP_REMOVED lines=26> */
[----:B------:R-:W-:Y:S04]  /*19650*/  STL [R1+0x350], R26 ;  /* 0x0003501a01007387 */ /* 0x000fe80000100800 */
[----:B------:R-:W-:Y:S04]  /*19660*/  STL [R1+0x37c], R27 ;  /* 0x00037c1b01007387 */ /* 0x000fe80000100800 */
[----:B------:R-:W3:Y:S01]  /*19670*/  LDL.LU R7, [R1+0x35c] ;  /* 0x00035c0001077983 */ /* 0x000ee20000300800 */
[----:B------:R-:W-:Y:S01]  /*19680*/  IADD3 R9, P2, PT, R9, R20, RZ ;  /* 0x0000001409097210 */ /* 0x000fe20007f5e0ff */
[----:B------:R-:W-:-:S04]  /*19690*/  IMAD.X R8, R8, 0x1, R0, P3 ;  /* 0x0000000108087824 */ /* 0x000fc800018e0600 */
[----:B------:R-:W-:Y:S04]  /*196a0*/  STL [R1+0x348], R9 ;  /* 0x0003480901007387 */ /* 0x000fe80000100800 */
[----:B---3--:R0:W-:Y:S04]  /*196b0*/  STL [R1+0x8ec], R7 ;  /* 0x0008ec0701007387 */ /* 0x0081e80000100800 */
[----:B------:R-:W-:Y:S04]  /*196c0*/  STL [R1+0x374], R8 ;  /* 0x0003740801007387 */ /* 0x000fe80000100800 */
[----:B0-----:R-:W3:Y:S01]  /*196d0*/  LDL.LU R7, [R1+0x330] ;  /* 0x0003300001077983 */ /* 0x001ee20000300800 */
[----:B------:R-:W-:-:S05]  /*196e0*/  IADD3 R29, P3, PT, R29, R20, RZ ;  /* 0x000000141d1d7210 */ /* 0x000fca0007f7e0ff */
[----:B------:R-:W-:Y:S04]  /*196f0*/  STL [R1+0x340], R29 ;  /* 0x0003401d01007387 */ /* 0x000fe80000100800 */
        /* <DEDUP_REMOVED lines=28> */
[----:B------:R-:W3:Y:S04]  /*198c0*/  LDL.LU R27, [R1+0x2d0] ;  /* 0x0002d000011b7983 */ /* 0x000ee80000300800 */
[----:B------:R-:W3:Y:S04]  /*198d0*/  LDL.LU R9, [R1+0x2fc] ;  /* 0x0002fc0001097983 */ /* 0x000ee80000300800 */
[----:B------:R-:W3:Y:S04]  /*198e0*/  LDL.LU R8, [R1+0x2c8] ;  /* 0x0002c80001087983 */ /* 0x000ee80000300800 */
        /* <DEDUP_REMOVED lines=26> */
[--C-:B------:R-:W-:Y:S01]  /*19a90*/  IMAD.X R24, R24, 0x1, R0.reuse, P2 ;  /* 0x0000000118187824 */ /* 0x100fe200010e0600 */
[-C--:B------:R-:W-:Y:S01]  /*19aa0*/  IADD3 R25, P2, PT, R25, R20.reuse, RZ ;  /* 0x0000001419197210 */ /* 0x080fe20007f5e0ff */
[--C-:B------:R-:W-:Y:S01]  /*19ab0*/  IMAD.X R26, R26, 0x1, R0.reuse, P3 ;  /* 0x000000011a1a7824 */ /* 0x100fe200018e0600 */
[-C--:B------:R-:W-:Y:S01]  /*19ac0*/  IADD3 R27, P3, PT, R27, R20.reuse, RZ ;  /* 0x000000141b1b7210 */ /* 0x080fe20007f7e0ff */
[--C-:B------:R-:W-:Y:S02]  /*19ad0*/  IMAD.X R9, R9, 0x1, R0.reuse, P4 ;  /* 0x0000000109097824 */ /* 0x100fe400020e0600 */
        /* <DEDUP_REMOVED lines=28> */
[----:B------:R-:W-:Y:S04]  /*19ca0*/  STL [R1+0x2d8], R25 ;  /* 0x0002d81901007387 */ /* 0x000fe80000100800 */
[----:B------:R-:W-:Y:S04]  /*19cb0*/  STL [R1+0x304], R26 ;  /* 0x0003041a01007387 */ /* 0x000fe80000100800 */
[----:B------:R-:W-:Y:S04]  /*19cc0*/  STL [R1+0x2d0], R27 ;  /* 0x0002d01b01007387 */ /* 0x000fe80000100800 */
[----:B------:R0:W-:Y:S04]  /*19cd0*/  STL [R1+0x2fc], R9 ;  /* 0x0002fc0901007387 */ /* 0x0001e80000100800 */
[----:B0-----:R-:W3:Y:S04]  /*19ce0*/  LDL.LU R9, [R1+0x2ec] ;  /* 0x0002ec0001097983 */ /* 0x001ee80000300800 */
[----:B------:R0:W-:Y:S04]  /*19cf0*/  STL [R1+0x2f4], R28 ;  /* 0x0002f41c01007387 */ /* 0x0001e80000100800 */
[----:B------:R-:W-:Y:S04]  /*19d00*/  STL [R1+0x2c8], R8 ;  /* 0x0002c80801007387 */ /* 0x000fe80000100800 */
[----:B0-----:R-:W4:Y:S04]  /*19d10*/  LDL.LU R28, [R1+0x2b0] ;  /* 0x0002b000011c7983 */ /* 0x001f280000300800 */
[----:B----4-:R0:W-:Y:S04]  /*19d20*/  STL [R1+0x8e4], R28 ;  /* 0x0008e41c01007387 */ /* 0x0101e80000100800 */
[----:B0-----:R-:W4:Y:S01]  /*19d30*/  LDL.LU R28, [R1+0x2e4] ;  /* 0x0002e400011c7983 */ /* 0x001f220000300800 */
[----:B--2---:R-:W-:-:S03]  /*19d40*/  IADD3 R29, P5, PT, R29, R20, RZ ;  /* 0x000000141d1d7210 */ /* 0x004fc60007fbe0ff */
[----:B----4-:R0:W-:Y:S04]  /*19d50*/  STL [R1+0x8e8], R28 ;  /* 0x0008e81c01007387 */ /* 0x0101e80000100800 */
[----:B0-----:R-:W2:Y:S04]  /*19d60*/  LDL.LU R28, [R1+0x2b8] ;  /* 0x0002b800011c7983 */ /* 0x001ea80000300800 */
        /* <DEDUP_REMOVED lines=19> */
[----:B------:R0:W-:Y:S04]  /*19ea0*/  STL [R1+0x2c0], R29 ;  /* 0x0002c01d01007387 */ /* 0x0001e80000100800 */
[----:B------:R-:W4:Y:S04]  /*19eb0*/  LDL.LU R12, [R1+0x260] ;  /* 0x00026000010c7983 */ /* 0x000f280000300800 */
[----:B------:R-:W4:Y:S01]  /*19ec0*/  LDL.LU R24, [R1+0x28c] ;  /* 0x00028c0001187983 */ /* 0x000f220000300800 */
[----:B---3--:R-:W-:-:S03]  /*19ed0*/  IMAD.X R9, R9, 0x1, R0, P6 ;  /* 0x0000000109097824 */ /* 0x008fc600030e0600 */
[----:B------:R-:W3:Y:S04]  /*19ee0*/  LDL.LU R25, [R1+0x258] ;  /* 0x0002580001197983 */ /* 0x000ee80000300800 */
[----:B------:R-:W3:Y:S04]  /*19ef0*/  LDL.LU R26, [R1+0x284] ;  /* 0x00028400011a7983 */ /* 0x000ee80000300800 */
[----:B0-----:R-:W3:Y:S04]  /*19f00*/  LDL.LU R29, [R1+0x250] ;  /* 0x00025000011d7983 */ /* 0x001ee80000300800 */
        /* <DEDUP_REMOVED lines=8> */
[----:B0-----:R-:W2:Y:S01]  /*19f90*/  LDL.LU R28, [R1+0x8e4] ;  /* 0x0008e400011c7983 */ /* 0x001ea20000300800 */
[--C-:B----4-:R-:W-:Y:S01]  /*19fa0*/  IMAD.X R7, R7, 0x1, R0.reuse, P1 ;  /* 0x0000000107077824 */ /* 0x110fe200008e0600 */
        /* <DEDUP_REMOVED lines=18> */
[----:B---3--:R-:W-:Y:S01]  /*1a0d0*/  IMAD.X R26, R26, 0x1, R0, P5 ;  /* 0x000000011a1a7824 */ /* 0x008fe200028e0600 */
[-C--:B------:R-:W-:Y:S02]  /*1a0e0*/  IADD3 R29, P5, PT, R29, R20.reuse, RZ ;  /* 0x000000141d1d7210 */ /* 0x080fe40007fbe0ff */
[-C--:B------:R-:W-:Y:S02]  /*1a0f0*/  IADD3 R25, P4, PT, R25, R20.reuse, RZ ;  /* 0x0000001419197210 */ /* 0x080fe40007f9e0ff */
[----:B--2---:R-:W-:-:S05]  /*1a100*/  IADD3 R28, P0, PT, R28, R20, RZ ;  /* 0x000000141c1c7210 */ /* 0x004fca0007f1e0ff */
[----:B------:R0:W-:Y:S01]  /*1a110*/  STL [R1+0x2b0], R28 ;  /* 0x0002b01c01007387 */ /* 0x0001e20000100800 */
[----:B------:R-:W-:-:S03]  /*1a120*/  IMAD.X R16, R16, 0x1, R0, P0 ;  /* 0x0000000110107824 */ /* 0x000fc600000e0600 */
        /* <DEDUP_REMOVED lines=11> */
[----:B------:R-:W-:-:S03]  /*1a1e0*/  IADD3 R18, P0, PT, R18, R20, RZ ;  /* 0x0000001412127210 */ /* 0x000fc60007f1e0ff */
[----:B------:R-:W-:Y:S04]  /*1a1f0*/  STL [R1+0x2b4], R3 ;  /* 0x0002b40301007387 */ /* 0x000fe80000100800 */
[----:B------:R-:W-:Y:S04]  /*1a200*/  STL [R1+0x280], R17 ;  /* 0x0002801101007387 */ /* 0x000fe80000100800 */
[----:B------:R-:W-:Y:S04]  /*1a210*/  STL [R1+0x2ac], R16 ;  /* 0x0002ac1001007387 */ /* 0x000fe80000100800 */
[----:B------:R0:W-:Y:S04]  /*1a220*/  STL [R1+0x270], R8 ;  /* 0x0002700801007387 */ /* 0x0001e80000100800 */
[----:B------:R-:W-:Y:S04]  /*1a230*/  STL [R1+0x278], R18 ;  /* 0x0002781201007387 */ /* 0x000fe80000100800 */
[----:B0-----:R-:W3:Y:S04]  /*1a240*/  LDL.LU R8, [R1+0x274] ;  /* 0x0002740001087983 */ /* 0x001ee80000300800 */
        /* <DEDUP_REMOVED lines=8> */
[----:B0-----:R-:W4:Y:S04]  /*1a2d0*/  LDL.LU R29, [R1+0x240] ;  /* 0x00024000011d7983 */ /* 0x001f280000300800 */
[----:B------:R-:W-:Y:S04]  /*1a2e0*/  STL [R1+0x284], R26 ;  /* 0x0002841a01007387 */ /* 0x000fe80000100800 */
[----:B------:R-:W2:Y:S01]  /*1a2f0*/  LDL.LU R7, [R1+0x264] ;  /* 0x0002640001077983 */ /* 0x000ea20000300800 */
[----:B------:R-:W-:Y:S01]  /*1a300*/  IMAD.X R27, R27, 0x1, R0, P6 ;  /* 0x000000011b1b7824 */ /* 0x000fe200030e0600 */
[----:B------:R-:W-:-:S02]  /*1a310*/  IADD3 R9, P6, PT, R9, R20, RZ ;  /* 0x0000001409097210 */ /* 0x000fc40007fde0ff */
[----:B--2---:R0:W-:Y:S04]  /*1a320*/  STL [R1+0x8dc], R7 ;  /* 0x0008dc0701007387 */ /* 0x0041e80000100800 */
        /* <DEDUP_REMOVED lines=18> */
[----:B---3--:R-:W-:-:S03]  /*1a450*/  IMAD.X R8, R8, 0x1, R0, P0 ;  /* 0x0000000108087824 */ /* 0x008fc600000e0600 */
[----:B------:R-:W3:Y:S04]  /*1a460*/  LDL.LU R25, [R1+0x224] ;  /* 0x0002240001197983 */ /* 0x000ee80000300800 */
[----:B------:R-:W3:Y:S04]  /*1a470*/  LDL.LU R14, [R1+0x1f0] ;  /* 0x0001f000010e7983 */ /* 0x000ee80000300800 */
[----:B------:R-:W3:Y:S04]  /*1a480*/  LDL.LU R13, [R1+0x21c] ;  /* 0x00021c00010d7983 */ /* 0x000ee80000300800 */
[----:B------:R-:W3:Y:S04]  /*1a490*/  LDL.LU R12, [R1+0x1e8] ;  /* 0x0001e800010c7983 */ /* 0x000ee80000300800 */
[----:B------:R0:W-:Y:S04]  /*1a4a0*/  STL [R1+0x274], R8 ;  /* 0x0002740801007387 */ /* 0x0001e80000100800 */
[----:B------:R-:W3:Y:S01]  /*1a4b0*/  LDL.LU R24, [R1+0x214] ;  /* 0x0002140001187983 */ /* 0x000ee20000300800 */
[----:B------:R-:W-:-:S03]  /*1a4c0*/  IMAD.X R28, R28, 0x1, R0, P1 ;  /* 0x000000011c1c7824 */ /* 0x000fc600008e0600 */
[----:B------:R-:W3:Y:S04]  /*1a4d0*/  LDL.LU R26, [R1+0x1e0] ;  /* 0x0001e000011a7983 */ /* 0x000ee80000300800 */
[----:B-1----:R-:W3:Y:S01]  /*1a4e0*/  LDL.LU R27, [R1+0x20c] ;  /* 0x00020c00011b7983 */ /* 0x002ee20000300800 */
[----:B----4-:R-:W-:-:S03]  /*1a4f0*/  IADD3 R29, P0, PT, R29, R20, RZ ;  /* 0x000000141d1d7210 */ /* 0x010fc60007f1e0ff */
[----:B0-----:R-:W4:Y:S04]  /*1a500*/  LDL.LU R9, [R1+0x1d8] ;  /* 0x0001d80001097983 */ /* 0x001f280000300800 */
[----:B------:R-:W4:Y:S04]  /*1a510*/  LDL.LU R8, [R1+0x204] ;  /* 0x0002040001087983 */ /* 0x000f280000300800 */
[----:B------:R0:W-:Y:S04]  /*1a520*/  STL [R1+0x26c], R28 ;  /* 0x00026c1c01007387 */ /* 0x0001e80000100800 */
[----:B0-----:R-:W4:Y:S04]  /*1a530*/  LDL.LU R28, [R1+0x1d0] ;  /* 0x0001d000011c7983 */ /* 0x001f280000300800 */
[----:B------:R0:W-:Y:S04]  /*1a540*/  STL [R1+0x240], R29 ;  /* 0x0002401d01007387 */ /* 0x0001e80000100800 */
[----:B0-----:R-:W4:Y:S01]  /*1a550*/  LDL.LU R29, [R1+0x1fc] ;  /* 0x0001fc00011d7983 */ /* 0x001f220000300800 */
[----:B--2---:R-:W-:-:S05]  /*1a560*/  IADD3 R7, P1, PT, R7, R20, RZ ;  /* 0x0000001407077210 */ /* 0x004fca0007f3e0ff */
[----:B------:R0:W-:Y:S04]  /*1a570*/  STL [R1+0x238], R7 ;  /* 0x0002380701007387 */ /* 0x0001e80000100800 */
[----:B0-----:R-:W2:Y:S01]  /*1a580*/  LDL.LU R7, [R1+0x8dc] ;  /* 0x0008dc0001077983 */ /* 0x001ea20000300800 */
        /* <DEDUP_REMOVED lines=12> */
[--C-:B---3--:R-:W-:Y:S01]  /*1a650*/  IMAD.X R25, R25, 0x1, R0.reuse, P3 ;  /* 0x0000000119197824 */ /* 0x108fe200018e0600 */
[-C--:B------:R-:W-:Y:S01]  /*1a660*/  IADD3 R14, P3, PT, R14, R20.reuse, RZ ;  /* 0x000000140e0e7210 */ /* 0x080fe20007f7e0ff */
[--C-:B------:R-:W-:Y:S01]  /*1a670*/  IMAD.X R13, R13, 0x1, R0.reuse, P4 ;  /* 0x000000010d0d7824 */ /* 0x100fe200020e0600 */
[-C--:B------:R-:W-:Y:S01]  /*1a680*/  IADD3 R12, P4, PT, R12, R20.reuse, RZ ;  /* 0x000000140c0c7210 */ /* 0x080fe20007f9e0ff */
[--C-:B------:R-:W-:Y:S01]  /*1a690*/  IMAD.X R24, R24, 0x1, R0.reuse, P5 ;  /* 0x0000000118187824 */ /* 0x100fe200028e0600 */
[-C--:B------:R-:W-:Y:S01]  /*1a6a0*/  IADD3 R26, P5, PT, R26, R20.reuse, RZ ;  /* 0x000000141a1a7210 */ /* 0x080fe20007fbe0ff */
[--C-:B------:R-:W-:Y:S01]  /*1a6b0*/  IMAD.X R27, R27, 0x1, R0.reuse, P6 ;  /* 0x000000011b1b7824 */ /* 0x100fe200030e0600 */
[----:B----4-:R-:W-:Y:S01]  /*1a6c0*/  IADD3 R9, P6, PT, R9, R20, RZ ;  /* 0x0000001409097210 */ /* 0x010fe20007fde0ff */
[----:B------:R-:W-:-:S02]  /*1a6d0*/  IMAD.X R8, R8, 0x1, R0, P0 ;  /* 0x0000000108087824 */ /* 0x000fc400000e0600 */
        /* <DEDUP_REMOVED lines=29> */
[----:B0-----:R-:W4:Y:S04]  /*1a8b0*/  LDL.LU R27, [R1+0x1c0] ;  /* 0x0001c000011b7983 */ /* 0x001f280000300800 */
[----:B------:R-:W-:Y:S04]  /*1a8c0*/  STL [R1+0x1d8], R9 ;  /* 0x0001d80901007387 */ /* 0x000fe80000100800 */
[----:B------:R-:W-:Y:S04]  /*1a8d0*/  STL [R1+0x204], R8 ;  /* 0x0002040801007387 */ /* 0x000fe80000100800 */
[----:B------:R-:W2:Y:S01]  /*1a8e0*/  LDL.LU R4, [R1+0x1b8] ;  /* 0x0001b80001047983 */ /* 0x000ea20000300800 */
[----:B------:R-:W-:Y:S01]  /*1a8f0*/  IADD3 R28, P0, PT, R28, R20, RZ ;  /* 0x000000141c1c7210 */ /* 0x000fe20007f1e0ff */
[----:B------:R-:W-:-:S02]  /*1a900*/  IMAD.X R29, R29, 0x1, R0, P1 ;  /* 0x000000011d1d7824 */ /* 0x000fc400008e0600 */
[----:B--2---:R0:W-:Y:S04]  /*1a910*/  STL [R1+0x8d8], R4 ;  /* 0x0008d80401007387 */ /* 0x0041e80000100800 */
[----:B------:R-:W-:Y:S04]  /*1a920*/  STL [R1+0x1d0], R28 ;  /* 0x0001d01c01007387 */ /* 0x000fe80000100800 */
        /* <DEDUP_REMOVED lines=16> */
[----:B------:R-:W-:-:S03]  /*1aa30*/  IADD3 R25, P1, PT, R25, R20, RZ ;  /* 0x0000001419197210 */ /* 0x000fc60007f3e0ff */
[----:B------:R-:W2:Y:S04]  /*1aa40*/  LDL.LU R28, [R1+0x1ac] ;  /* 0x0001ac00011c7983 */ /* 0x000ea80000300800 */
[----:B------:R-:W2:Y:S04]  /*1aa50*/  LDL.LU R21, [R1+0x1a4] ;  /* 0x0001a40001157983 */ /* 0x000ea80000300800 */
[----:B------:R-:W2:Y:S04]  /*1aa60*/  LDL.LU R22, [R1+0x170] ;  /* 0x0001700001167983 */ /* 0x000ea80000300800 */
[----:B------:R-:W2:Y:S04]  /*1aa70*/  LDL.LU R23, [R1+0x19c] ;  /* 0x00019c0001177983 */ /* 0x000ea80000300800 */
[----:B------:R0:W-:Y:S04]  /*1aa80*/  STL [R1+0x1c8], R25 ;  /* 0x0001c81901007387 */ /* 0x0001e80000100800 */
[----:B------:R-:W2:Y:S04]  /*1aa90*/  LDL.LU R10, [R1+0x168] ;  /* 0x00016800010a7983 */ /* 0x000ea80000300800 */
[----:B------:R-:W2:Y:S01]  /*1aaa0*/  LDL.LU R11, [R1+0x194] ;  /* 0x00019400010b7983 */ /* 0x000ea20000300800 */
[----:B---3--:R-:W-:-:S03]  /*1aab0*/  IMAD.X R26, R26, 0x1, R0, P2 ;  /* 0x000000011a1a7824 */ /* 0x008fc600010e0600 */
[----:B------:R-:W3:Y:S04]  /*1aac0*/  LDL.LU R18, [R1+0x18c] ;  /* 0x00018c0001127983 */ /* 0x000ee80000300800 */
[----:B------:R-:W3:Y:S01]  /*1aad0*/  LDL.LU R19, [R1+0x6d0] ;  /* 0x0006d00001137983 */ /* 0x000ee20000300800 */
[----:B----4-:R-:W-:-:S03]  /*1aae0*/  IADD3 R27, P2, PT, R27, R20, RZ ;  /* 0x000000141b1b7210 */ /* 0x010fc60007f5e0ff */
[----:B------:R-:W4:Y:S04]  /*1aaf0*/  LDL.LU R24, [R1+0x184] ;  /* 0x0001840001187983 */ /* 0x000f280000300800 */
[----:B0-----:R-:W3:Y:S04]  /*1ab00*/  LDL.LU R25, [R1+0x16c] ;  /* 0x00016c0001197983 */ /* 0x001ee80000300800 */
[----:B------:R0:W-:Y:S04]  /*1ab10*/  STL [R1+0x1f4], R26 ;  /* 0x0001f41a01007387 */ /* 0x0001e80000100800 */
[----:B0-----:R-:W3:Y:S04]  /*1ab20*/  LDL.LU R26, [R1+0x164] ;  /* 0x00016400011a7983 */ /* 0x001ee80000300800 */
[----:B------:R0:W-:Y:S04]  /*1ab30*/  STL [R1+0x1c0], R27 ;  /* 0x0001c01b01007387 */ /* 0x0001e80000100800 */
[----:B0-----:R-:W3:Y:S01]  /*1ab40*/  LDL.LU R27, [R1+0x6b8] ;  /* 0x0006b800011b7983 */ /* 0x001ee20000300800 */
[----:B--2---:R-:W-:-:S05]  /*1ab50*/  IMAD.X R4, R4, 0x1, R0, P3 ;  /* 0x0000000104047824 */ /* 0x004fca00018e0600 */
        /* <DEDUP_REMOVED lines=16> */
[----:B0-----:R0:W5:Y:S04]  /*1ac60*/  LDL.LU R4, [R1+0x8d4] ;  /* 0x0008d40001047983 */ /* 0x0011680000300800 */
[----:B------:R1:W-:Y:S04]  /*1ac70*/  STL [R1+0x1e4], R5 ;  /* 0x0001e40501007387 */ /* 0x0003e80000100800 */
[----:B-1----:R0:W5:Y:S04]  /*1ac80*/  LDL.LU R5, [R1+0x8d0] ;  /* 0x0008d00001057983 */ /* 0x0021680000300800 */
        /* <DEDUP_REMOVED lines=8> */
[----:B------:R1:W-:Y:S01]  /*1ad10*/  STL [R1+0x1a0], R3 ;  /* 0x0001a00301007387 */ /* 0x0003e20000100800 */
[----:B------:R-:W-:-:S03]  /*1ad20*/  IMAD.X R9, R9, 0x1, R0, P3 ;  /* 0x0000000109097824 */ /* 0x000fc600018e0600 */
[----:B-1----:R0:W5:Y:S04]  /*1ad30*/  LDL.LU R3, [R1+0x8bc] ;  /* 0x0008bc0001037983 */ /* 0x0021680000300800 */
[----:B------:R1:W-:Y:S01]  /*1ad40*/  STL [R1+0x1cc], R2 ;  /* 0x0001cc0201007387 */ /* 0x0003e20000100800 */
[----:B------:R-:W-:-:S03]  /*1ad50*/  IADD3 R29, P3, PT, R29, R20, RZ ;  /* 0x000000141d1d7210 */ /* 0x000fc60007f7e0ff */
        /* <DEDUP_REMOVED lines=14> */
[----:B-1----:R-:W2:Y:S01]  /*1ae40*/  LDL.LU R29, [R1+0x89c] ;  /* 0x00089c00011d7983 */ /* 0x002ea20000300800 */
[----:B------:R-:W-:-:S05]  /*1ae50*/  IMAD.X R28, R28, 0x1, R0, P4 ;  /* 0x000000011c1c7824 */ /* 0x000fca00020e0600 */
[----:B------:R1:W-:Y:S04]  /*1ae60*/  STL [R1+0x1ac], R28 ;  /* 0x0001ac1c01007387 */ /* 0x0003e80000100800 */
[----:B-1----:R-:W3:Y:S01]  /*1ae70*/  LDL.LU R28, [R1+0x898] ;  /* 0x00089800011c7983 */ /* 0x002ee20000300800 */
[----:B--2---:R-:W-:-:S05]  /*1ae80*/  IADD3 R29, P4, PT, R29, R20, RZ ;  /* 0x000000141d1d7210 */ /* 0x004fca0007f9e0ff */
[----:B------:R1:W-:Y:S04]  /*1ae90*/  STL [R1+0x178], R29 ;  /* 0x0001781d01007387 */ /* 0x0003e80000100800 */
[----:B-1----:R-:W2:Y:S01]  /*1aea0*/  LDL.LU R29, [R1+0x894] ;  /* 0x00089400011d7983 */ /* 0x002ea20000300800 */
[--C-:B------:R-:W-:Y:S01]  /*1aeb0*/  IMAD.X R21, R21, 0x1, R0.reuse, P5 ;  /* 0x0000000115157824 */ /* 0x100fe200028e0600 */
[-C--:B------:R-:W-:Y:S01]  /*1aec0*/  IADD3 R22, P5, PT, R22, R20.reuse, RZ ;  /* 0x0000001416167210 */ /* 0x080fe20007fbe0ff */
[--C-:B------:R-:W-:Y:S01]  /*1aed0*/  IMAD.X R23, R23, 0x1, R0.reuse, P6 ;  /* 0x0000000117177824 */ /* 0x100fe200030e0600 */
[----:B------:R-:W-:Y:S01]  /*1aee0*/  IADD3 R10, P6, PT, R10, R20, RZ ;  /* 0x000000140a0a7210 */ /* 0x000fe20007fde0ff */
[--C-:B------:R-:W-:Y:S01]  /*1aef0*/  IMAD.X R11, R11, 0x1, R0.reuse, P0 ;  /* 0x000000010b0b7824 */ /* 0x100fe200000e0600 */
[----:B------:R-:W-:Y:S01]  /*1af00*/  STL [R1+0x1a4], R21 ;  /* 0x0001a41501007387 */ /* 0x000fe20000100800 */
[----:B---3--:R-:W-:-:S03]  /*1af10*/  IMAD.X R18, R18, 0x1, R0, P1 ;  /* 0x0000000112127824 */ /* 0x008fc600008e0600 */
[----:B------:R-:W-:Y:S04]  /*1af20*/  STL [R1+0x170], R22 ;  /* 0x0001701601007387 */ /* 0x000fe80000100800 */
[----:B------:R-:W-:Y:S01]  /*1af30*/  STL [R1+0x19c], R23 ;  /* 0x00019c1701007387 */ /* 0x000fe20000100800 */
[----:B------:R-:W-:-:S03]  /*1af40*/  IADD3 R19, P0, PT, R19, UR10, RZ ;  /* 0x0000000a13137c10 */ /* 0x000fc6000ff1e0ff */
[----:B------:R-:W-:Y:S01]  /*1af50*/  STL [R1+0x168], R10 ;  /* 0x0001680a01007387 */ /* 0x000fe20000100800 */
[----:B----4-:R-:W-:-:S03]  /*1af60*/  IMAD.X R24, R24, 0x1, R0, P2 ;  /* 0x0000000118187824 */ /* 0x010fc600010e0600 */
[----:B------:R-:W-:Y:S04]  /*1af70*/  STL [R1+0x194], R11 ;  /* 0x0001940b01007387 */ /* 0x000fe80000100800 */
[----:B------:R-:W-:Y:S01]  /*1af80*/  STL [R1+0x18c], R18 ;  /* 0x00018c1201007387 */ /* 0x000fe20000100800 */
[--C-:B------:R-:W-:Y:S01]  /*1af90*/  IMAD.X R28, R28, 0x1, R0.reuse, P4 ;  /* 0x000000011c1c7824 */ /* 0x100fe200020e0600 */
[----:B------:R-:W-:Y:S01]  /*1afa0*/  IADD3.X R27, PT, PT, R27, UR6, RZ, P0, !PT ;  /* 0x000000061b1b7c10 */ /* 0x000fe200087fe4ff */
[--C-:B------:R-:W-:Y:S02]  /*1afb0*/  IMAD.X R25, R25, 0x1, R0.reuse, P5 ;  /* 0x0000000119197824 */ /* 0x100fe400028e0600 */
[----:B------:R-:W-:Y:S01]  /*1afc0*/  IMAD.X R26, R26, 0x1, R0, P6 ;  /* 0x000000011a1a7824 */ /* 0x000fe200030e0600 */
[----:B------:R-:W-:-:S04]  /*1afd0*/  UIADD3 UR4, UPT, UPT, UR4, 0x1, URZ ;  /* 0x0000000104047890 */ /* 0x000fc8000fffe0ff */
[----:B------:R-:W-:Y:S01]  /*1afe0*/  UISETP.NE.U32.AND UP0, UPT, UR4, UR7, UPT ;  /* 0x000000070400728c */ /* 0x000fe2000bf05070 */
[----:B--2---:R-:W-:-:S05]  /*1aff0*/  IMAD.X R29, R29, 0x1, R0, P3 ;  /* 0x000000011d1d7824 */ /* 0x004fca00018e0600 */
[----:B------:R1:W-:Y:S04]  /*1b000*/  STL [R1+0x17c], R29 ;  /* 0x00017c1d01007387 */ /* 0x0003e80000100800 */
[----:B------:R-:W-:Y:S04]  /*1b010*/  STL [R1+0x6d0], R19 ;  /* 0x0006d01301007387 */ /* 0x000fe80000100800 */
[----:B-1----:R0:W5:Y:S04]  /*1b020*/  LDL.LU R29, [R1+0x890] ;  /* 0x00089000011d7983 */ /* 0x0021680000300800 */
[----:B------:R-:W-:Y:S04]  /*1b030*/  STL [R1+0x184], R24 ;  /* 0x0001841801007387 */ /* 0x000fe80000100800 */
[----:B------:R1:W-:Y:S04]  /*1b040*/  STL [R1+0x174], R28 ;  /* 0x0001741c01007387 */ /* 0x0003e80000100800 */
[----:B-1----:R0:W5:Y:S04]  /*1b050*/  LDL.LU R28, [R1+0x88c] ;  /* 0x00088c00011c7983 */ /* 0x0021680000300800 */
[----:B------:R0:W-:Y:S04]  /*1b060*/  STL [R1+0x6b8], R27 ;  /* 0x0006b81b01007387 */ /* 0x0001e80000100800 */
[----:B------:R0:W-:Y:S04]  /*1b070*/  STL [R1+0x16c], R25 ;  /* 0x00016c1901007387 */ /* 0x0001e80000100800 */
[----:B------:R0:W-:Y:S01]  /*1b080*/  STL [R1+0x164], R26 ;  /* 0x0001641a01007387 */ /* 0x0001e20000100800 */
[----:B------:R-:W-:Y:S05]  /*1b090*/  BRA.U UP0, `(.L_x_2) ;  /* 0xfffffef900cc7547 */ /* 0x000fea000b83ffff */
[----:B0-----:R-:W2:Y:S04]  /*1b0a0*/  LDL.LU R26, [R1+0xec] ;  /* 0x0000ec00011a7983 */ /* 0x001ea80000300800 */
[----:B------:R-:W3:Y:S01]  /*1b0b0*/  LDL.LU R27, [R1+0xe4] ;  /* 0x0000e400011b7983 */ /* 0x000ee20000300800 */
[----:B-----5:R-:W-:Y:S02]  /*1b0c0*/  F2FP.F16.F32.PACK_AB R3, R6, R3 ;  /* 0x000000030603723e */ /* 0x020fe400000000ff */
[----:B------:R-:W-:Y:S02]  /*1b0d0*/  F2FP.F16.F32.PACK_AB R2, R7, R2 ;  /* 0x000000020702723e */ /* 0x000fe400000000ff */
[----:B------:R-:W-:Y:S02]  /*1b0e0*/  F2FP.F16.F32.PACK_AB R5, R5, R17 ;  /* 0x000000110505723e */ /* 0x000fe400000000ff */
[----:B------:R-:W-:-:S02]  /*1b0f0*/  F2FP.F16.F32.PACK_AB R4, R4, R16 ;  /* 0x000000100404723e */ /* 0x000fc400000000ff */
[----:B------:R-:W-:Y:S02]  /*1b100*/  F2FP.F16.F32.PACK_AB R9, R14, R9 ;  /* 0x000000090e09723e */ /* 0x000fe400000000ff */
[----:B------:R-:W-:Y:S02]  /*1b110*/  F2FP.F16.F32.PACK_AB R8, R12, R8 ;  /* 0x000000080c08723e */ /* 0x000fe400000000ff */
[----:B--2---:R-:W-:Y:S02]  /*1b120*/  F2FP.F16.F32.PACK_AB R6, R15, R26 ;  /* 0x0000001a0f06723e */ /* 0x004fe400000000ff */
[----:B---3--:R-:W-:-:S07]  /*1b130*/  F2FP.F16.F32.PACK_AB R0, R13, R27 ;  /* 0x0000001b0d00723e */ /* 0x008fce00000000ff */
.L_x_1:
[----:B------:R-:W2:Y:S01]  /*1b140*/  LDL.LU R10, [R1+0x87c] ;  /* 0x00087c00010a7983 */ /* 0x000ea20000300800 */
[----:B------:R-:W0:Y:S01]  /*1b150*/  S2R R7, SR_TID.X ;  /* 0x0000000000077919 */ /* 0x000e220000002100 */
[----:B------:R-:W1:Y:S01]  /*1b160*/  S2UR UR5, SR_CgaCtaId ;  /* 0x00000000000579c3 */ /* 0x000e620000008800 */
[----:B------:R-:W-:Y:S01]  /*1b170*/  UMOV UR4, 0x400 ;  /* 0x0000040000047882 */ /* 0x000fe20000000000 */
[----:B------:R-:W3:Y:S01]  /*1b180*/  LDCU.128 UR12, c[0x0][0x390] ;  /* 0x00007200ff0c77ac */ /* 0x000ee20008000c00 */
[----:B------:R-:W4:Y:S04]  /*1b190*/  LDL.LU R15, [R1+0x888] ;  /* 0x00088800010f7983 */ /* 0x000f280000300800 */
[----:B------:R-:W5:Y:S04]  /*1b1a0*/  LDL.LU R16, [R1+0x884] ;  /* 0x0008840001107983 */ /* 0x000f680000300800 */
[----:B------:R-:W3:Y:S04]  /*1b1b0*/  LDL.LU R17, [R1+0x880] ;  /* 0x0008800001117983 */ /* 0x000ee80000300800 */
[----:B------:R-:W3:Y:S01]  /*1b1c0*/  LDL.LU R29, [R1+0x160] ;  /* 0x00016000011d7983 */ /* 0x000ee20000300800 */
[C---:B0-----:R-:W-:Y:S01]  /*1b1d0*/  IMAD.SHL.U32 R11, R7.reuse, 0x40, RZ ;  /* 0x00000040070b7824 */ /* 0x041fe200078e00ff */
[----:B------:R-:W-:-:S04]  /*1b1e0*/  LOP3.LUT R13, R7, 0x60, RZ, 0xc0, !PT ;  /* 0x00000060070d7812 */ /* 0x000fc800078ec0ff */
[----:B------:R-:W-:Y:S02]  /*1b1f0*/  LOP3.LUT R11, R11, 0x40, RZ, 0xc0, !PT ;  /* 0x000000400b0b7812 */ /* 0x000fe400078ec0ff */
[----:B------:R-:W-:Y:S01]  /*1b200*/  SHF.R.S32.HI R12, RZ, 0x3, R7 ;  /* 0x00000003ff0c7819 */ /* 0x000fe20000011407 */
[----:B-1----:R-:W-:Y:S01]  /*1b210*/  ULEA UR4, UR5, UR4, 0x18 ;  /* 0x0000000405047291 */ /* 0x002fe2000f8ec0ff */
[----:B------:R-:W3:Y:S02]  /*1b220*/  LDCU UR5, c[0x0][0x3b4] ;  /* 0x00007680ff0577ac */ /* 0x000ee40008000800 */
[----:B------:R-:W-:-:S04]  /*1b230*/  SGXT R12, R12, 0x1 ;  /* 0x000000010c0c781a */ /* 0x000fc80000000200 */
[----:B------:R-:W-:Y:S01]  /*1b240*/  LOP3.LUT R12, R12, 0x440, RZ, 0xc0, !PT ;  /* 0x000004400c0c7812 */ /* 0x000fe200078ec0ff */
[----:B------:R-:W-:Y:S01]  /*1b250*/  BAR.SYNC.DEFER_BLOCKING 0x0 ;  /* 0x0000000000007b1d */ /* 0x000fe20000010000 */
[----:B--2---:R-:W-:-:S05]  /*1b260*/  LOP3.LUT R10, R10, 0x3c, RZ, 0xc0, !PT ;  /* 0x0000003c0a0a7812 */ /* 0x004fca00078ec0ff */
[----:B------:R-:W-:-:S04]  /*1b270*/  IMAD R10, R13, 0x8, R10 ;  /* 0x000000080d0a7824 */ /* 0x000fc800078e020a */
[----:B------:R-:W-:Y:S01]  /*1b280*/  IMAD.IADD R11, R11, 0x1, R10 ;  /* 0x000000010b0b7824 */ /* 0x000fe200078e020a */
[----:B------:R-:W-:Y:S01]  /*1b290*/  SHF.R.S32.HI R10, RZ, 0x4, R7 ;  /* 0x00000004ff0a7819 */ /* 0x000fe20000011407 */
[----:B------:R-:W-:-:S03]  /*1b2a0*/  IMAD.SHL.U32 R13, R7, 0x4, RZ ;  /* 0x00000004070d7824 */ /* 0x000fc600078e00ff */
[----:B------:R-:W-:-:S04]  /*1b2b0*/  SGXT R10, R10, 0x1 ;  /* 0x000000010a0a781a */ /* 0x000fc80000000200 */
[----:B------:R-:W-:Y:S02]  /*1b2c0*/  LOP3.LUT R14, R10, 0x804, RZ, 0xc0, !PT ;  /* 0x000008040a0e7812 */ /* 0x000fe400078ec0ff */
[C---:B------:R-:W-:Y:S02]  /*1b2d0*/  LOP3.LUT R10, R11.reuse, 0x40, RZ, 0x3c, !PT ;  /* 0x000000400b0a7812 */ /* 0x040fe400078e3cff */
[----:B----4-:R-:W-:Y:S02]  /*1b2e0*/  LOP3.LUT R15, R12, 0x38, R15, 0xf8, !PT ;  /* 0x000000380c0f7812 */ /* 0x010fe400078ef80f */
[----:B------:R-:W-:Y:S02]  /*1b2f0*/  LOP3.LUT R14, R14, 0x80, R13, 0xf8, !PT ;  /* 0x000000800e0e7812 */ /* 0x000fe400078ef80d */
[C---:B------:R-:W-:Y:S02]  /*1b300*/  LOP3.LUT R12, R11.reuse, 0x4, RZ, 0x3c, !PT ;  /* 0x000000040b0c7812 */ /* 0x040fe400078e3cff */
[----:B------:R-:W-:Y:S01]  /*1b310*/  LOP3.LUT R13, R11, 0x44, RZ, 0x3c, !PT ;  /* 0x000000440b0d7812 */ /* 0x000fe200078e3cff */
[----:B------:R-:W-:Y:S04]  /*1b320*/  STS [R11+UR4], R8 ;  /* 0x000000080b007988 */ /* 0x000fe80008000804 */
[----:B------:R0:W-:Y:S04]  /*1b330*/  STS [R11+UR4+0x80], R0 ;  /* 0x000080000b007988 */ /* 0x0001e80008000804 */
[----:B------:R3:W-:Y:S04]  /*1b340*/  STS [R10+UR4+0x400], R9 ;  /* 0x000400090a007988 */ /* 0x0007e80008000804 */
[----:B------:R-:W-:Y:S04]  /*1b350*/  STS [R10+UR4+0x480], R6 ;  /* 0x000480060a007988 */ /* 0x000fe80008000804 */
[----:B------:R1:W-:Y:S04]  /*1b360*/  STS [R12+UR4+0x800], R4 ;  /* 0x000800040c007988 */ /* 0x0003e80008000804 */
[----:B------:R-:W-:Y:S04]  /*1b370*/  STS [R12+UR4+0x880], R5 ;  /* 0x000880050c007988 */ /* 0x000fe80008000804 */
[----:B------:R2:W-:Y:S04]  /*1b380*/  STS [R13+UR4+0xc00], R3 ;  /* 0x000c00030d007988 */ /* 0x0005e80008000804 */
[----:B------:R4:W-:Y:S01]  /*1b390*/  STS [R13+UR4+0xc80], R2 ;  /* 0x000c80020d007988 */ /* 0x0009e20008000804 */
[----:B-----5:R-:W-:Y:S01]  /*1b3a0*/  LOP3.LUT R18, R14, R15, R16, 0xf6, !PT ;  /* 0x0000000f0e127212 */ /* 0x020fe200078ef610 */
[----:B------:R-:W-:Y:S03]  /*1b3b0*/  BAR.SYNC.DEFER_BLOCKING 0x0 ;  /* 0x0000000000007b1d */ /* 0x000fe60000010000 */
[----:B0-----:R-:W-:Y:S01]  /*1b3c0*/  LOP3.LUT R0, R18, 0x4, RZ, 0x3c, !PT ;  /* 0x0000000412007812 */ /* 0x001fe200078e3cff */
[----:B---3--:R-:W-:Y:S01]  /*1b3d0*/  IMAD R9, R17, UR5, RZ ;  /* 0x0000000511097c24 */ /* 0x008fe2000f8e02ff */
[----:B------:R-:W-:Y:S01]  /*1b3e0*/  SHF.R.U32.HI R16, RZ, 0x5, R7 ;  /* 0x00000005ff107819 */ /* 0x000fe20000011607 */
[----:B------:R-:W0:Y:S03]  /*1b3f0*/  LDCU UR5, c[0x0][0x3b8] ;  /* 0x00007700ff0577ac */ /* 0x000e260008000800 */
[----:B------:R-:W-:Y:S01]  /*1b400*/  SGXT.U32 R16, R16, 0x2 ;  /* 0x000000021010781a */ /* 0x000fe20000000000 */
[----:B------:R-:W3:Y:S04]  /*1b410*/  LDS R8, [R18+UR4] ;  /* 0x0000000412087984 */ /* 0x000ee80008000800 */
[----:B------:R-:W5:Y:S04]  /*1b420*/  LDS R7, [R0+UR4] ;  /* 0x0000000400077984 */ /* 0x000f680008000800 */
[----:B------:R-:W3:Y:S01]  /*1b430*/  LDS R5, [R18+UR4+0x100] ;  /* 0x0001000412057984 */ /* 0x000ee20008000800 */
[----:B-1----:R-:W-:-:S02]  /*1b440*/  LEA R4, P1, R9, UR12, 0x1 ;  /* 0x0000000c09047c11 */ /* 0x002fc4000f8208ff */
[----:B------:R-:W-:Y:S01]  /*1b450*/  ISETP.GE.AND P0, PT, R17, UR14, PT ;  /* 0x0000000e11007c0c */ /* 0x000fe2000bf06270 */
[----:B------:R-:W-:Y:S01]  /*1b460*/  LDS R10, [R18+UR4+0x200] ;  /* 0x00020004120a7984 */ /* 0x000fe20008000800 */
[----:B------:R-:W-:Y:S02]  /*1b470*/  LOP3.LUT R15, R29, R16, RZ, 0xfc, !PT ;  /* 0x000000101d0f7212 */ /* 0x000fe400078efcff */
[----:B--2---:R-:W-:Y:S01]  /*1b480*/  LEA.HI.X.SX32 R3, R9, UR13, 0x1, P1 ;  /* 0x0000000d09037c11 */ /* 0x004fe200088f0eff */
[----:B------:R-:W-:Y:S01]  /*1b490*/  LDS R11, [R0+UR4+0x200] ;  /* 0x00020004000b7984 */ /* 0x000fe20008000800 */
[C---:B------:R-:W-:Y:S01]  /*1b4a0*/  ISETP.LT.AND P1, PT, R15.reuse, UR15, !P0 ;  /* 0x0000000f0f007c0c */ /* 0x040fe2000c721270 */
[----:B0-----:R-:W-:Y:S01]  /*1b4b0*/  IMAD R15, R15, UR5, RZ ;  /* 0x000000050f0f7c24 */ /* 0x001fe2000f8e02ff */
[--C-:B----4-:R-:W-:Y:S01]  /*1b4c0*/  LOP3.LUT R13, R29, 0x4, R16.reuse, 0xfe, !PT ;  /* 0x000000041d0d7812 */ /* 0x110fe200078efe10 */
[----:B------:R-:W0:Y:S03]  /*1b4d0*/  LDS R9, [R0+UR4+0x100] ;  /* 0x0001000400097984 */ /* 0x000e260008000800 */
[----:B------:R-:W-:Y:S01]  /*1b4e0*/  LEA R14, P2, R15, R4, 0x1 ;  /* 0x000000040f0e7211 */ /* 0x000fe200078408ff */
[----:B------:R-:W1:Y:S01]  /*1b4f0*/  LDS R18, [R18+UR4+0x300] ;  /* 0x0003000412127984 */ /* 0x000e620008000800 */
[C---:B------:R-:W-:Y:S01]  /*1b500*/  ISETP.LT.AND P4, PT, R13.reuse, UR15, !P0 ;  /* 0x0000000f0d007c0c */ /* 0x040fe2000c781270 */
[----:B------:R-:W-:Y:S01]  /*1b510*/  IMAD R13, R13, UR5, RZ ;  /* 0x000000050d0d7c24 */ /* 0x000fe2000f8e02ff */
[C-C-:B------:R-:W-:Y:S01]  /*1b520*/  LOP3.LUT R28, R29.reuse, 0x3c, R16.reuse, 0xfe, !PT ;  /* 0x0000003c1d1c7812 */ /* 0x140fe200078efe10 */
[----:B------:R-:W2:Y:S01]  /*1b530*/  LDS R0, [R0+UR4+0x300] ;  /* 0x0003000400007984 */ /* 0x000ea20008000800 */
[----:B------:R-:W-:-:S02]  /*1b540*/  LOP3.LUT R27, R29, 0x38, R16, 0xfe, !PT ;  /* 0x000000381d1b7812 */ /* 0x000fc400078efe10 */
[C-C-:B------:R-:W-:Y:S02]  /*1b550*/  LOP3.LUT R24, R29.reuse, 0x34, R16.reuse, 0xfe, !PT ;  /* 0x000000341d187812 */ /* 0x140fe400078efe10 */
[C-C-:B------:R-:W-:Y:S02]  /*1b560*/  LOP3.LUT R23, R29.reuse, 0x30, R16.reuse, 0xfe, !PT ;  /* 0x000000301d177812 */ /* 0x140fe400078efe10 */
[C-C-:B------:R-:W-:Y:S02]  /*1b570*/  LOP3.LUT R2, R29.reuse, 0x2c, R16.reuse, 0xfe, !PT ;  /* 0x0000002c1d027812 */ /* 0x140fe400078efe10 */
[C-C-:B------:R-:W-:Y:S02]  /*1b580*/  LOP3.LUT R6, R29.reuse, 0x28, R16.reuse, 0xfe, !PT ;  /* 0x000000281d067812 */ /* 0x140fe400078efe10 */
[C-C-:B------:R-:W-:Y:S02]  /*1b590*/  LOP3.LUT R19, R29.reuse, 0x24, R16.reuse, 0xfe, !PT ;  /* 0x000000241d137812 */ /* 0x140fe400078efe10 */
[----:B------:R-:W-:-:S02]  /*1b5a0*/  LOP3.LUT R20, R29, 0x20, R16, 0xfe, !PT ;  /* 0x000000201d147812 */ /* 0x000fc400078efe10 */
[C-C-:B------:R-:W-:Y:S02]  /*1b5b0*/  LOP3.LUT R21, R29.reuse, 0x1c, R16.reuse, 0xfe, !PT ;  /* 0x0000001c1d157812 */ /* 0x140fe400078efe10 */
[C-C-:B------:R-:W-:Y:S02]  /*1b5c0*/  LOP3.LUT R22, R29.reuse, 0x18, R16.reuse, 0xfe, !PT ;  /* 0x000000181d167812 */ /* 0x140fe400078efe10 */
[--C-:B------:R-:W-:Y:S02]  /*1b5d0*/  LOP3.LUT R25, R29, 0x14, R16.reuse, 0xfe, !PT ;  /* 0x000000141d197812 */ /* 0x100fe400078efe10 */
[----:B------:R-:W-:Y:S02]  /*1b5e0*/  LEA.HI.X.SX32 R15, R15, R3, 0x1, P2 ;  /* 0x000000030f0f7211 */ /* 0x000fe400010f0eff */
[C-C-:B------:R-:W-:Y:S02]  /*1b5f0*/  LOP3.LUT R17, R29.reuse, 0x10, R16.reuse, 0xfe, !PT ;  /* 0x000000101d117812 */ /* 0x140fe400078efe10 */
[----:B------:R-:W-:-:S02]  /*1b600*/  LOP3.LUT R26, R29, 0xc, R16, 0xfe, !PT ;  /* 0x0000000c1d1a7812 */ /* 0x000fc400078efe10 */
[----:B------:R-:W-:Y:S02]  /*1b610*/  LOP3.LUT R16, R29, 0x8, R16, 0xfe, !PT ;  /* 0x000000081d107812 */ /* 0x000fe400078efe10 */
[C---:B------:R-:W-:Y:S01]  /*1b620*/  LEA R12, P3, R13.reuse, R4, 0x1 ;  /* 0x000000040d0c7211 */ /* 0x040fe200078608ff */
[----:B---3--:R3:W-:Y:S03]  /*1b630*/  @P1 STG.E.U16 desc[UR8][R14.64], R8 ;  /* 0x000000080e001986 */ /* 0x0087e6000c101508 */
[----:B------:R-:W-:Y:S02]  /*1b640*/  LEA.HI.X.SX32 R13, R13, R3, 0x1, P3 ;  /* 0x000000030d0d7211 */ /* 0x000fe400018f0eff */
[C---:B------:R-:W-:Y:S01]  /*1b650*/  ISETP.LT.AND P3, PT, R16.reuse, UR15, !P0 ;  /* 0x0000000f10007c0c */ /* 0x040fe2000c761270 */
[----:B---3--:R-:W-:Y:S02]  /*1b660*/  IMAD R15, R16, UR5, RZ ;  /* 0x00000005100f7c24 */ /* 0x008fe4000f8e02ff */
[----:B-----5:R3:W-:Y:S01]  /*1b670*/  @P4 STG.E.U16 desc[UR8][R12.64], R7 ;  /* 0x000000070c004986 */ /* 0x0207e2000c101508 */
[----:B------:R-:W-:-:S02]  /*1b680*/  ISETP.LT.AND P1, PT, R17, UR15, !P0 ;  /* 0x0000000f11007c0c */ /* 0x000fc4000c721270 */
[-C--:B------:R-:W-:Y:S02]  /*1b690*/  LEA R16, P2, R15, R4.reuse, 0x1 ;  /* 0x000000040f107211 */ /* 0x080fe400078408ff */
[C---:B------:R-:W-:Y:S01]  /*1b6a0*/  ISETP.LT.AND P4, PT, R26.reuse, UR15, !P0 ;  /* 0x0000000f1a007c0c */ /* 0x040fe2000c781270 */
[----:B------:R-:W-:Y:S02]  /*1b6b0*/  IMAD R26, R26, UR5, RZ ;  /* 0x000000051a1a7c24 */ /* 0x000fe4000f8e02ff */
[----:B---3--:R-:W-:Y:S01]  /*1b6c0*/  IMAD R13, R17, UR5, RZ ;  /* 0x00000005110d7c24 */ /* 0x008fe2000f8e02ff */
[----:B------:R-:W-:Y:S02]  /*1b6d0*/  LEA.HI.X.SX32 R17, R15, R3, 0x1, P2 ;  /* 0x000000030f117211 */ /* 0x000fe400010f0eff */
[C---:B------:R-:W-:Y:S01]  /*1b6e0*/  ISETP.LT.AND P2, PT, R25.reuse, UR15, !P0 ;  /* 0x0000000f19007c0c */ /* 0x040fe2000c741270 */
[----:B------:R-:W-:Y:S02]  /*1b6f0*/  IMAD R25, R25, UR5, RZ ;  /* 0x0000000519197c24 */ /* 0x000fe4000f8e02ff */
[----:B------:R3:W-:Y:S01]  /*1b700*/  @P3 STG.E.U16 desc[UR8][R16.64], R5 ;  /* 0x0000000510003986 */ /* 0x0007e2000c101508 */
[----:B------:R-:W-:-:S02]  /*1b710*/  LEA R14, P5, R26, R4, 0x1 ;  /* 0x000000041a0e7211 */ /* 0x000fc400078a08ff */
[-C--:B------:R-:W-:Y:S02]  /*1b720*/  LEA R12, P6, R13, R4.reuse, 0x1 ;  /* 0x000000040d0c7211 */ /* 0x080fe400078c08ff */
[----:B------:R-:W-:Y:S02]  /*1b730*/  LEA.HI.X.SX32 R15, R26, R3, 0x1, P5 ;  /* 0x000000031a0f7211 */ /* 0x000fe400028f0eff */
[----:B---3--:R-:W-:-:S04]  /*1b740*/  LEA R16, P3, R25, R4, 0x1 ;  /* 0x0000000419107211 */ /* 0x008fc800078608ff */
[-C--:B------:R-:W-:Y:S02]  /*1b750*/  LEA.HI.X.SX32 R17, R25, R3.reuse, 0x1, P3 ;  /* 0x0000000319117211 */ /* 0x080fe400018f0eff */
[C---:B------:R-:W-:Y:S01]  /*1b760*/  ISETP.LT.AND P3, PT, R22.reuse, UR15, !P0 ;  /* 0x0000000f16007c0c */ /* 0x040fe2000c761270 */
[----:B------:R-:W-:Y:S01]  /*1b770*/  IMAD R22, R22, UR5, RZ ;  /* 0x0000000516167c24 */ /* 0x000fe2000f8e02ff */
[----:B------:R-:W-:Y:S01]  /*1b780*/  LEA.HI.X.SX32 R13, R13, R3, 0x1, P6 ;  /* 0x000000030d0d7211 */ /* 0x000fe200030f0eff */
[----:B0-----:R0:W-:Y:S04]  /*1b790*/  @P4 STG.E.U16 desc[UR8][R14.64], R9 ;  /* 0x000000090e004986 */ /* 0x0011e8000c101508 */
[----:B------:R3:W-:Y:S01]  /*1b7a0*/  @P1 STG.E.U16 desc[UR8][R12.64], R10 ;  /* 0x0000000a0c001986 */ /* 0x0007e2000c101508 */
[----:B------:R-:W-:-:S03]  /*1b7b0*/  ISETP.LT.AND P1, PT, R20, UR15, !P0 ;  /* 0x0000000f14007c0c */ /* 0x000fc6000c721270 */
[----:B------:R-:W-:Y:S01]  /*1b7c0*/  @P2 STG.E.U16 desc[UR8][R16.64], R11 ;  /* 0x0000000b10002986 */ /* 0x000fe2000c101508 */
[C---:B------:R-:W-:Y:S02]  /*1b7d0*/  ISETP.LT.AND P2, PT, R21.reuse, UR15, !P0 ;  /* 0x0000000f15007c0c */ /* 0x040fe4000c741270 */
[-C--:B0-----:R-:W-:Y:S01]  /*1b7e0*/  LEA R14, P4, R22, R4.reuse, 0x1 ;  /* 0x00000004160e7211 */ /* 0x081fe200078808ff */
[----:B------:R-:W-:Y:S02]  /*1b7f0*/  IMAD R21, R21, UR5, RZ ;  /* 0x0000000515157c24 */ /* 0x000fe4000f8e02ff */
[----:B------:R-:W-:Y:S01]  /*1b800*/  IMAD R20, R20, UR5, RZ ;  /* 0x0000000514147c24 */ /* 0x000fe2000f8e02ff */
[----:B------:R-:W-:Y:S02]  /*1b810*/  LEA.HI.X.SX32 R15, R22, R3, 0x1, P4 ;  /* 0x00000003160f7211 */ /* 0x000fe400020f0eff */
[----:B---3--:R-:W-:-:S03]  /*1b820*/  LEA R12, P5, R21, R4, 0x1 ;  /* 0x00000004150c7211 */ /* 0x008fc600078a08ff */
[----:B-1----:R0:W-:Y:S01]  /*1b830*/  @P3 STG.E.U16 desc[UR8][R14.64], R18 ;  /* 0x000000120e003986 */ /* 0x0021e2000c101508 */
[C---:B------:R-:W-:Y:S01]  /*1b840*/  ISETP.LT.AND P4, PT, R19.reuse, UR15, !P0 ;  /* 0x0000000f13007c0c */ /* 0x040fe2000c781270 */
[----:B------:R-:W-:Y:S01]  /*1b850*/  IMAD R19, R19, UR5, RZ ;  /* 0x0000000513137c24 */ /* 0x000fe2000f8e02ff */
[----:B------:R-:W-:Y:S02]  /*1b860*/  LEA.HI.X.SX32 R13, R21, R3, 0x1, P5 ;  /* 0x00000003150d7211 */ /* 0x000fe400028f0eff */
[----:B------:R-:W-:Y:S01]  /*1b870*/  PRMT R5, R8, 0x7632, R5 ;  /* 0x0000763208057816 */ /* 0x000fe20000000005 */
[----:B------:R-:W-:Y:S01]  /*1b880*/  IMAD R8, R2, UR5, RZ ;  /* 0x0000000502087c24 */ /* 0x000fe2000f8e02ff */
[----:B0-----:R-:W-:-:S04]  /*1b890*/  LEA R14, P3, R20, R4, 0x1 ;  /* 0x00000004140e7211 */ /* 0x001fc800078608ff */
[-C--:B------:R-:W-:Y:S01]  /*1b8a0*/  LEA.HI.X.SX32 R15, R20, R3.reuse, 0x1, P3 ;  /* 0x00000003140f7211 */ /* 0x080fe200018f0eff */
[----:B--2---:R0:W-:Y:S01]  /*1b8b0*/  @P2 STG.E.U16 desc[UR8][R12.64], R0 ;  /* 0x000000000c002986 */ /* 0x0041e2000c101508 */
[----:B------:R-:W-:Y:S02]  /*1b8c0*/  LEA R16, P6, R19, R4, 0x1 ;  /* 0x0000000413107211 */ /* 0x000fe400078c08ff */
[C---:B------:R-:W-:Y:S01]  /*1b8d0*/  ISETP.LT.AND P3, PT, R23.reuse, UR15, !P0 ;  /* 0x0000000f17007c0c */ /* 0x040fe2000c761270 */
[----:B------:R1:W-:Y:S01]  /*1b8e0*/  @P1 STG.E.U16 desc[UR8][R14.64], R5 ;  /* 0x000000050e001986 */ /* 0x0003e2000c101508 */
[----:B------:R-:W-:Y:S01]  /*1b8f0*/  IMAD R23, R23, UR5, RZ ;  /* 0x0000000517177c24 */ /* 0x000fe2000f8e02ff */
[----:B------:R-:W-:Y:S01]  /*1b900*/  PRMT R9, R7, 0x7632, R9 ;  /* 0x0000763207097816 */ /* 0x000fe20000000009 */
[----:B------:R-:W-:Y:S01]  /*1b910*/  IMAD R21, R27, UR5, RZ ;  /* 0x000000051b157c24 */ /* 0x000fe2000f8e02ff */
[----:B------:R-:W-:Y:S01]  /*1b920*/  LEA.HI.X.SX32 R17, R19, R3, 0x1, P6 ;  /* 0x0000000313117211 */ /* 0x000fe200030f0eff */
[C---:B------:R-:W-:Y:S01]  /*1b930*/  IMAD R7, R6.reuse, UR5, RZ ;  /* 0x0000000506077c24 */ /* 0x040fe2000f8e02ff */
[----:B------:R-:W-:-:S02]  /*1b940*/  ISETP.LT.AND P5, PT, R6, UR15, !P0 ;  /* 0x0000000f06007c0c */ /* 0x000fc4000c7a1270 */
[CC--:B0-----:R-:W-:Y:S01]  /*1b950*/  LEA R12, P1, R8.reuse, R4.reuse, 0x1 ;  /* 0x00000004080c7211 */ /* 0x0c1fe200078208ff */
[----:B------:R0:W-:Y:S01]  /*1b960*/  @P4 STG.E.U16 desc[UR8][R16.64], R9 ;  /* 0x0000000910004986 */ /* 0x0001e2000c101508 */
[-C--:B------:R-:W-:Y:S02]  /*1b970*/  LEA R6, P6, R7, R4.reuse, 0x1 ;  /* 0x0000000407067211 */ /* 0x080fe400078c08ff */
[-C--:B-1----:R-:W-:Y:S02]  /*1b980*/  LEA R14, P2, R23, R4.reuse, 0x1 ;  /* 0x00000004170e7211 */ /* 0x082fe400078408ff */
[----:B------:R-:W-:Y:S02]  /*1b990*/  LEA.HI.X.SX32 R13, R8, R3, 0x1, P1 ;  /* 0x00000003080d7211 */ /* 0x000fe400008f0eff */
[----:B------:R-:W-:Y:S01]  /*1b9a0*/  LEA R20, P1, R21, R4, 0x1 ;  /* 0x0000000415147211 */ /* 0x000fe200078208ff */
[----:B------:R-:W-:Y:S01]  /*1b9b0*/  IMAD R19, R24, UR5, RZ ;  /* 0x0000000518137c24 */ /* 0x000fe2000f8e02ff */
[----:B------:R-:W-:-:S02]  /*1b9c0*/  ISETP.LT.AND P4, PT, R2, UR15, !P0 ;  /* 0x0000000f02007c0c */ /* 0x000fc4000c781270 */
[-C--:B------:R-:W-:Y:S02]  /*1b9d0*/  LEA.HI.X.SX32 R15, R23, R3.reuse, 0x1, P2 ;  /* 0x00000003170f7211 */ /* 0x080fe400010f0eff */
[----:B------:R-:W-:Y:S02]  /*1b9e0*/  ISETP.LT.AND P2, PT, R24, UR15, !P0 ;  /* 0x0000000f18007c0c */ /* 0x000fe4000c741270 */
[-C--:B------:R-:W-:Y:S02]  /*1b9f0*/  LEA.HI.X.SX32 R21, R21, R3.reuse, 0x1, P1 ;  /* 0x0000000315157211 */ /* 0x080fe400008f0eff */
[----:B------:R-:W-:Y:S02]  /*1ba00*/  LEA.HI.X.SX32 R7, R7, R3, 0x1, P6 ;  /* 0x0000000307077211 */ /* 0x000fe400030f0eff */
[----:B------:R-:W-:Y:S02]  /*1ba10*/  ISETP.LT.AND P1, PT, R27, UR15, !P0 ;  /* 0x0000000f1b007c0c */ /* 0x000fe4000c721270 */
[----:B------:R-:W-:-:S02]  /*1ba20*/  PRMT R8, R5, 0x7632, R8 ;  /* 0x0000763205087816 */ /* 0x000fc40000000008 */
[C---:B------:R-:W-:Y:S02]  /*1ba30*/  ISETP.LT.AND P0, PT, R28.reuse, UR15, !P0 ;  /* 0x0000000f1c007c0c */ /* 0x040fe4000c701270 */
[----:B0-----:R-:W-:Y:S01]  /*1ba40*/  LEA R16, P6, R19, R4, 0x1 ;  /* 0x0000000413107211 */ /* 0x001fe200078c08ff */
[----:B------:R0:W-:Y:S01]  /*1ba50*/  @P5 STG.E.U16 desc[UR8][R6.64], R8 ;  /* 0x0000000806005986 */ /* 0x0001e2000c101508 */
[----:B------:R-:W-:Y:S01]  /*1ba60*/  PRMT R9, R9, 0x7632, R9 ;  /* 0x0000763209097816 */ /* 0x000fe20000000009 */
[----:B------:R-:W-:Y:S01]  /*1ba70*/  IMAD R2, R28, UR5, RZ ;  /* 0x000000051c027c24 */ /* 0x000fe2000f8e02ff */
[----:B------:R-:W-:Y:S02]  /*1ba80*/  LEA.HI.X.SX32 R17, R19, R3, 0x1, P6 ;  /* 0x0000000313117211 */ /* 0x000fe400030f0eff */
[----:B------:R-:W-:Y:S01]  /*1ba90*/  PRMT R11, R11, 0x7632, R11 ;  /* 0x000076320b0b7816 */ /* 0x000fe2000000000b */
[----:B------:R1:W-:Y:S01]  /*1baa0*/  @P4 STG.E.U16 desc[UR8][R12.64], R9 ;  /* 0x000000090c004986 */ /* 0x0003e2000c101508 */
[----:B0-----:R-:W-:-:S02]  /*1bab0*/  PRMT R7, R10, 0x7632, R7 ;  /* 0x000076320a077816 */ /* 0x001fc40000000007 */
[----:B------:R-:W-:Y:S02]  /*1bac0*/  PRMT R10, R18, 0x7632, R10 ;  /* 0x00007632120a7816 */ /* 0x000fe4000000000a */
[C---:B------:R-:W-:Y:S01]  /*1bad0*/  LEA R4, P6, R2.reuse, R4, 0x1 ;  /* 0x0000000402047211 */ /* 0x040fe200078c08ff */
[----:B------:R1:W-:Y:S04]  /*1bae0*/  @P3 STG.E.U16 desc[UR8][R14.64], R7 ;  /* 0x000000070e003986 */ /* 0x0003e8000c101508 */
[----:B------:R1:W-:Y:S01]  /*1baf0*/  @P2 STG.E.U16 desc[UR8][R16.64], R11 ;  /* 0x0000000b10002986 */ /* 0x0003e2000c101508 */
[----:B------:R-:W-:-:S03]  /*1bb00*/  LEA.HI.X.SX32 R5, R2, R3, 0x1, P6 ;  /* 0x0000000302057211 */ /* 0x000fc600030f0eff */
[----:B------:R1:W-:Y:S01]  /*1bb10*/  @P1 STG.E.U16 desc[UR8][R20.64], R10 ;  /* 0x0000000a14001986 */ /* 0x0003e2000c101508 */
[----:B------:R-:W-:Y:S05]  /*1bb20*/  @!P0 EXIT ;  /* 0x000000000000894d */ /* 0x000fea0003800000 */
[----:B------:R-:W-:-:S05]  /*1bb30*/  PRMT R2, R0, 0x7632, R2 ;  /* 0x0000763200027816 */ /* 0x000fca0000000002 */
[----:B------:R-:W-:Y:S01]  /*1bb40*/  STG.E.U16 desc[UR8][R4.64], R2 ;  /* 0x0000000204007986 */ /* 0x000fe2000c101508 */
[----:B------:R-:W-:Y:S05]  /*1bb50*/  EXIT ;  /* 0x000000000000794d */ /* 0x000fea0003800000 */
.L_x_3:
[----:B------:R-:W-:-:S00]  /*1bb60*/  BRA `(.L_x_3) ;  /* 0xfffffffc00fc7947 */ /* 0x000fc0000383ffff */
[----:B------:R-:W-:-:S00]  /*1bb70*/  NOP ;  /* 0x0000000000007918 */ /* 0x000fc00000000000 */
        /* <DEDUP_REMOVED lines=8> */
.L_x_4:


//--------------------- .nv.shared.matmul_kernel  --------------------------
	.section	.nv.shared.matmul_kernel,"aw",@nobits
	.sectionflags	@""
	.align	16
	.zero		1024


//--------------------- .nv.shared.reserved.0     --------------------------
	.section	.nv.shared.reserved.0,"aw",@nobits
	.weak		__nv_reservedSMEM_offset_0_alias
	.size		__nv_reservedSMEM_offset_0_alias, 0, 64
	.other		__nv_reservedSMEM_offset_0_alias,@"STO_CUDA_RESERVED_SHARED STV_DEFAULT"
__nv_reservedSMEM_offset_0_alias:
	.zero		0
	.zero		64


//--------------------- .nv.constant0.matmul_kernel --------------------------
	.section	.nv.constant0.matmul_kernel,"a",@progbits
	.sectionflags	@""
	.align	4
.nv.constant0.matmul_kernel:
	.zero		976


//--------------------- SYMBOLS --------------------------

	.type		.nv.reservedSmem.offset0,@object
	.size		.nv.reservedSmem.offset0,0x4
	.type		.nv.reservedSmem.cap,@object
	.size		.nv.reservedSmem.cap,0x4
